	.target	sm_100a

	.elftype	@"ET_EXEC"


//--------------------- .note.nv.tkinfo           --------------------------
	.section	.note.nv.tkinfo,"",@"SHT_NOTE"
	.sectionflags	@"SHF_NOTE_NV_TKINFO"
	.tkinfo
        /*0018*/ 	.word	0x00000002
        /*0030*/ 	.string	""
        /*0030*/ 	.string	"ptxas"
        /*0030*/ 	.string	"Cuda compilation tools, release 13.0, V13.0.88"
        /*0030*/ 	.string	"Build cuda_13.0.r13.0/compiler.36424714_0"
        /*0030*/ 	.string	"-arch sm_100a -m 64 "



//--------------------- .note.nv.cuinfo           --------------------------
	.section	.note.nv.cuinfo,"",@"SHT_NOTE"
	.sectionflags	@"SHF_NOTE_NV_CUINFO"
        /*0018*/ 	.short	0x0002
        /*001a*/ 	.short	0x0064
        /*001c*/ 	.short	0x0082
	.zero		2


//--------------------- .nv.info                  --------------------------
	.section	.nv.info,"",@"SHT_CUDA_INFO"
	.align	4


	//----- nvinfo : EIATTR_REGCOUNT
	.align		4
        /*0000*/ 	.byte	0x04, 0x2f
        /*0002*/ 	.short	(.L_19 - .L_18)
	.align		4
.L_18:
        /*0004*/ 	.word	index@(_ZN7cutlass13device_kernelINS_4gemm6kernel13GemmUniversalIN4cute5tupleIJiiiiEEENS1_10collective13CollectiveMmaINS1_35MainloopSm100TmaUmmaWarpSpecializedILi16ELi2ELi4ENS5_IJNS4_1CILi4EEESB_NSA_ILi1EEEEEEEENS5_IJNSA_ILi128EEENSA_ILi256EEENSA_ILi32EEEEEENS_10bfloat16_tENS5_IJlSC_lEEESJ_SK_NS4_8TiledMMAINS4_8MMA_AtomIJNS4_26SM100_MMA_F16BF16_2x1SM_SSISJ_SJ_fLi128ELi256ELNS4_4UMMA5MajorE0ELSP_0ELNSO_7ScaleInE0ELSQ_0EEEEEENS4_6LayoutINS5_IJSC_SC_SC_EEENS5_IJNSA_ILi0EEESV_SV_EEEEENS5_IJNS4_10UnderscoreESY_SY_EEEEENS4_28SM100_TMA_2SM_LOAD_MULTICASTENS4_14ComposedLayoutINS4_7SwizzleILi2ELi4ELi3EEENS4_18smem_ptr_flag_bitsILi16EEENST_INS5_IJNSA_ILi8EEESH_EEENS5_IJSH_SC_EEEEEEEvNS4_8identityES11_S1B_vS1C_EENS_8epilogue10collective18CollectiveEpilogueINS1E_23Sm100TmaWarpSpecializedILi4ELi2ELi32ELb1ELb0EEEJNS5_IJNSA_ILi64EEESG_SH_EEENS5_IJNST_IS1J_SC_EENST_INS5_IJSH_NSA_ILi2EEEEEENS5_IJSC_SF_EEEEEEEESJ_SK_SJ_SK_NS1E_6fusion15FusionCallbacksIS1I_NS1R_17LinearCombinationISJ_fSJ_fLNS_15FloatRoundStyleE2EEES1K_S1Q_JEEENS4_5SM1004TMEM4LOAD26SM100_TMEM_LOAD_32dp32b32xENS4_13SM90_TMA_LOADES1B_NS4_39AutoVectorizingCopyWithAssumedAlignmentILi128EEENS4_14SM90_TMA_STOREES1B_S23_S23_EEEvvEEEEvNT_6ParamsE)
        /*0008*/ 	.word	0x0000007a


	//----- nvinfo : EIATTR_FRAME_SIZE
	.align		4
.L_19:
        /*000c*/ 	.byte	0x04, 0x11
        /*000e*/ 	.short	(.L_21 - .L_20)
	.align		4
.L_20:
        /*0010*/ 	.word	index@($__internal_2_$__cuda_sm10x_tcgen05_guardrail_trap_unallocated_columns_being_dealloced)
        /*0014*/ 	.word	0x00000000


	//----- nvinfo : EIATTR_FRAME_SIZE
	.align		4
.L_21:
        /*0018*/ 	.byte	0x04, 0x11
        /*001a*/ 	.short	(.L_23 - .L_22)
	.align		4
.L_22:
        /*001c*/ 	.word	index@($__internal_1_$__cuda_sm10x_tcgen05_guardrail_trap_phase_invalid_during_alloc)
        /*0020*/ 	.word	0x00000000


	//----- nvinfo : EIATTR_FRAME_SIZE
	.align		4
.L_23:
        /*0024*/ 	.byte	0x04, 0x11
        /*0026*/ 	.short	(.L_25 - .L_24)
	.align		4
.L_24:
        /*0028*/ 	.word	index@($__internal_0_$__cuda_sm10x_tcgen05_guardrail_trap_col_being_dealloced_not_returned_by_alloc)
        /*002c*/ 	.word	0x00000000


	//----- nvinfo : EIATTR_FRAME_SIZE
	.align		4
.L_25:
        /*0030*/ 	.byte	0x04, 0x11
        /*0032*/ 	.short	(.L_27 - .L_26)
	.align		4
.L_26:
        /*0034*/ 	.word	index@(_ZN7cutlass13device_kernelINS_4gemm6kernel13GemmUniversalIN4cute5tupleIJiiiiEEENS1_10collective13CollectiveMmaINS1_35MainloopSm100TmaUmmaWarpSpecializedILi16ELi2ELi4ENS5_IJNS4_1CILi4EEESB_NSA_ILi1EEEEEEEENS5_IJNSA_ILi128EEENSA_ILi256EEENSA_ILi32EEEEEENS_10bfloat16_tENS5_IJlSC_lEEESJ_SK_NS4_8TiledMMAINS4_8MMA_AtomIJNS4_26SM100_MMA_F16BF16_2x1SM_SSISJ_SJ_fLi128ELi256ELNS4_4UMMA5MajorE0ELSP_0ELNSO_7ScaleInE0ELSQ_0EEEEEENS4_6LayoutINS5_IJSC_SC_SC_EEENS5_IJNSA_ILi0EEESV_SV_EEEEENS5_IJNS4_10UnderscoreESY_SY_EEEEENS4_28SM100_TMA_2SM_LOAD_MULTICASTENS4_14ComposedLayoutINS4_7SwizzleILi2ELi4ELi3EEENS4_18smem_ptr_flag_bitsILi16EEENST_INS5_IJNSA_ILi8EEESH_EEENS5_IJSH_SC_EEEEEEEvNS4_8identityES11_S1B_vS1C_EENS_8epilogue10collective18CollectiveEpilogueINS1E_23Sm100TmaWarpSpecializedILi4ELi2ELi32ELb1ELb0EEEJNS5_IJNSA_ILi64EEESG_SH_EEENS5_IJNST_IS1J_SC_EENST_INS5_IJSH_NSA_ILi2EEEEEENS5_IJSC_SF_EEEEEEEESJ_SK_SJ_SK_NS1E_6fusion15FusionCallbacksIS1I_NS1R_17LinearCombinationISJ_fSJ_fLNS_15FloatRoundStyleE2EEES1K_S1Q_JEEENS4_5SM1004TMEM4LOAD26SM100_TMEM_LOAD_32dp32b32xENS4_13SM90_TMA_LOADES1B_NS4_39AutoVectorizingCopyWithAssumedAlignmentILi128EEENS4_14SM90_TMA_STOREES1B_S23_S23_EEEvvEEEEvNT_6ParamsE)
        /*0038*/ 	.word	0x00000000


	//----- nvinfo : EIATTR_MIN_STACK_SIZE
	.align		4
.L_27:
        /*003c*/ 	.byte	0x04, 0x12
        /*003e*/ 	.short	(.L_29 - .L_28)
	.align		4
.L_28:
        /*0040*/ 	.word	index@(_ZN7cutlass13device_kernelINS_4gemm6kernel13GemmUniversalIN4cute5tupleIJiiiiEEENS1_10collective13CollectiveMmaINS1_35MainloopSm100TmaUmmaWarpSpecializedILi16ELi2ELi4ENS5_IJNS4_1CILi4EEESB_NSA_ILi1EEEEEEEENS5_IJNSA_ILi128EEENSA_ILi256EEENSA_ILi32EEEEEENS_10bfloat16_tENS5_IJlSC_lEEESJ_SK_NS4_8TiledMMAINS4_8MMA_AtomIJNS4_26SM100_MMA_F16BF16_2x1SM_SSISJ_SJ_fLi128ELi256ELNS4_4UMMA5MajorE0ELSP_0ELNSO_7ScaleInE0ELSQ_0EEEEEENS4_6LayoutINS5_IJSC_SC_SC_EEENS5_IJNSA_ILi0EEESV_SV_EEEEENS5_IJNS4_10UnderscoreESY_SY_EEEEENS4_28SM100_TMA_2SM_LOAD_MULTICASTENS4_14ComposedLayoutINS4_7SwizzleILi2ELi4ELi3EEENS4_18smem_ptr_flag_bitsILi16EEENST_INS5_IJNSA_ILi8EEESH_EEENS5_IJSH_SC_EEEEEEEvNS4_8identityES11_S1B_vS1C_EENS_8epilogue10collective18CollectiveEpilogueINS1E_23Sm100TmaWarpSpecializedILi4ELi2ELi32ELb1ELb0EEEJNS5_IJNSA_ILi64EEESG_SH_EEENS5_IJNST_IS1J_SC_EENST_INS5_IJSH_NSA_ILi2EEEEEENS5_IJSC_SF_EEEEEEEESJ_SK_SJ_SK_NS1E_6fusion15FusionCallbacksIS1I_NS1R_17LinearCombinationISJ_fSJ_fLNS_15FloatRoundStyleE2EEES1K_S1Q_JEEENS4_5SM1004TMEM4LOAD26SM100_TMEM_LOAD_32dp32b32xENS4_13SM90_TMA_LOADES1B_NS4_39AutoVectorizingCopyWithAssumedAlignmentILi128EEENS4_14SM90_TMA_STOREES1B_S23_S23_EEEvvEEEEvNT_6ParamsE)
        /*0044*/ 	.word	0x00000000
.L_29:


//--------------------- .nv.compat                --------------------------
	.section	.nv.compat,"",@"SHT_CUDA_COMPAT_INFO"
	.align	4
        /*0000*/ 	.byte	0x02, 0x09, 0x01, 0x00, 0x02, 0x02, 0x02, 0x00, 0x02, 0x05, 0x05, 0x00, 0x03, 0x07, 0x01, 0x01
        /*0010*/ 	.byte	0x02, 0x03, 0x01, 0x00, 0x02, 0x06, 0x01, 0x00, 0x04, 0x0b, 0x08, 0x00, 0x09, 0x00, 0x00, 0x00
        /*0020*/ 	.byte	0x00, 0x00, 0x00, 0x00


//--------------------- .nv.info._ZN7cutlass13device_kernelINS_4gemm6kernel13GemmUniversalIN4cute5tupleIJiiiiEEENS1_10collective13CollectiveMmaINS1_35MainloopSm100TmaUmmaWarpSpecializedILi16ELi2ELi4ENS5_IJNS4_1CILi4EEESB_NSA_ILi1EEEEEEEENS5_IJNSA_ILi128EEENSA_ILi256EEENSA_ILi32EEEEEENS_10bfloat16_tENS5_IJlSC_lEEESJ_SK_NS4_8TiledMMAINS4_8MMA_AtomIJNS4_26SM100_MMA_F16BF16_2x1SM_SSISJ_SJ_fLi128ELi256ELNS4_4UMMA5MajorE0ELSP_0ELNSO_7ScaleInE0ELSQ_0EEEEEENS4_6LayoutINS5_IJSC_SC_SC_EEENS5_IJNSA_ILi0EEESV_SV_EEEEENS5_IJNS4_10UnderscoreESY_SY_EEEEENS4_28SM100_TMA_2SM_LOAD_MULTICASTENS4_14ComposedLayoutINS4_7SwizzleILi2ELi4ELi3EEENS4_18smem_ptr_flag_bitsILi16EEENST_INS5_IJNSA_ILi8EEESH_EEENS5_IJSH_SC_EEEEEEEvNS4_8identityES11_S1B_vS1C_EENS_8epilogue10collective18CollectiveEpilogueINS1E_23Sm100TmaWarpSpecializedILi4ELi2ELi32ELb1ELb0EEEJNS5_IJNSA_ILi64EEESG_SH_EEENS5_IJNST_IS1J_SC_EENST_INS5_IJSH_NSA_ILi2EEEEEENS5_IJSC_SF_EEEEEEEESJ_SK_SJ_SK_NS1E_6fusion15FusionCallbacksIS1I_NS1R_17LinearCombinationISJ_fSJ_fLNS_15FloatRoundStyleE2EEES1K_S1Q_JEEENS4_5SM1004TMEM4LOAD26SM100_TMEM_LOAD_32dp32b32xENS4_13SM90_TMA_LOADES1B_NS4_39AutoVectorizingCopyWithAssumedAlignmentILi128EEENS4_14SM90_TMA_STOREES1B_S23_S23_EEEvvEEEEvNT_6ParamsE --------------------------
	.section	.nv.info._ZN7cutlass13device_kernelINS_4gemm6kernel13GemmUniversalIN4cute5tupleIJiiiiEEENS1_10collective13CollectiveMmaINS1_35MainloopSm100TmaUmmaWarpSpecializedILi16ELi2ELi4ENS5_IJNS4_1CILi4EEESB_NSA_ILi1EEEEEEEENS5_IJNSA_ILi128EEENSA_ILi256EEENSA_ILi32EEEEEENS_10bfloat16_tENS5_IJlSC_lEEESJ_SK_NS4_8TiledMMAINS4_8MMA_AtomIJNS4_26SM100_MMA_F16BF16_2x1SM_SSISJ_SJ_fLi128ELi256ELNS4_4UMMA5MajorE0ELSP_0ELNSO_7ScaleInE0ELSQ_0EEEEEENS4_6LayoutINS5_IJSC_SC_SC_EEENS5_IJNSA_ILi0EEESV_SV_EEEEENS5_IJNS4_10UnderscoreESY_SY_EEEEENS4_28SM100_TMA_2SM_LOAD_MULTICASTENS4_14ComposedLayoutINS4_7SwizzleILi2ELi4ELi3EEENS4_18smem_ptr_flag_bitsILi16EEENST_INS5_IJNSA_ILi8EEESH_EEENS5_IJSH_SC_EEEEEEEvNS4_8identityES11_S1B_vS1C_EENS_8epilogue10collective18CollectiveEpilogueINS1E_23Sm100TmaWarpSpecializedILi4ELi2ELi32ELb1ELb0EEEJNS5_IJNSA_ILi64EEESG_SH_EEENS5_IJNST_IS1J_SC_EENST_INS5_IJSH_NSA_ILi2EEEEEENS5_IJSC_SF_EEEEEEEESJ_SK_SJ_SK_NS1E_6fusion15FusionCallbacksIS1I_NS1R_17LinearCombinationISJ_fSJ_fLNS_15FloatRoundStyleE2EEES1K_S1Q_JEEENS4_5SM1004TMEM4LOAD26SM100_TMEM_LOAD_32dp32b32xENS4_13SM90_TMA_LOADES1B_NS4_39AutoVectorizingCopyWithAssumedAlignmentILi128EEENS4_14SM90_TMA_STOREES1B_S23_S23_EEEvvEEEEvNT_6ParamsE,"",@"SHT_CUDA_INFO"
	.sectionflags	@""
	.align	4


	//----- nvinfo : EIATTR_CUDA_API_VERSION
	.align		4
        /*0000*/ 	.byte	0x04, 0x37
        /*0002*/ 	.short	(.L_31 - .L_30)
.L_30:
        /*0004*/ 	.word	0x00000082


	//----- nvinfo : EIATTR_KPARAM_INFO
	.align		4
.L_31:
        /*0008*/ 	.byte	0x04, 0x17
        /*000a*/ 	.short	(.L_33 - .L_32)
.L_32:
        /*000c*/ 	.word	0x00000000
        /*0010*/ 	.short	0x0000
        /*0012*/ 	.short	0x0000
        /*0014*/ 	.byte	0x00, 0xf0, 0x01, 0x20


	//----- nvinfo : EIATTR_AT_ENTRY_FRAGMENTS
	.align		4
.L_33:
        /*0018*/ 	.byte	0x04, 0x4f
        /*001a*/ 	.short	(.L_35 - .L_34)


	//   ....[0]....
.L_34:
        /*001c*/ 	.word	0x00000007


	//----- nvinfo : EIATTR_RESERVED_SMEM_USED
	.align		4
.L_35:
        /*0020*/ 	.byte	0x01, 0x41
	.zero		2


	//----- nvinfo : EIATTR_SPARSE_MMA_MASK
	.align		4
        /*0024*/ 	.byte	0x03, 0x50
        /*0026*/ 	.short	0x0000


	//----- nvinfo : EIATTR_TCGEN05_2CTA_USED
	.align		4
        /*0028*/ 	.byte	0x01, 0x52
	.zero		2


	//----- nvinfo : EIATTR_MAXREG_COUNT
	.align		4
        /*002c*/ 	.byte	0x03, 0x1b
        /*002e*/ 	.short	0x00ff


	//----- nvinfo : EIATTR_NUM_BARRIERS
	.align		4
        /*0030*/ 	.byte	0x02, 0x4c
        /*0032*/ 	.byte	0x07
	.zero		1


	//----- nvinfo : EIATTR_EXTERNS
	.align		4
        /*0034*/ 	.byte	0x04, 0x0f
        /*0036*/ 	.short	(.L_37 - .L_36)


	//   ....[0]....
	.align		4
.L_36:
        /*0038*/ 	.word	index@(__assertfail)


	//----- nvinfo : EIATTR_MERCURY_ISA_VERSION
	.align		4
.L_37:
        /*003c*/ 	.byte	0x03, 0x5f
        /*003e*/ 	.short	0x0101


	//----- nvinfo : EIATTR_INT_WARP_WIDE_INSTR_OFFSETS
	.align		4
        /*0040*/ 	.byte	0x04, 0x31
        /*0042*/ 	.short	(.L_39 - .L_38)


	//   ....[0]....
.L_38:
        /*0044*/ 	.word	0x00000f80


	//   ....[1]....
        /*0048*/ 	.word	0x00001040


	//   ....[2]....
        /*004c*/ 	.word	0x00004e40


	//   ....[3]....
        /*0050*/ 	.word	0x00004e60


	//   ....[4]....
        /*0054*/ 	.word	0x00004e90


	//   ....[5]....
        /*0058*/ 	.word	0x00005a10


	//   ....[6]....
        /*005c*/ 	.word	0x00005ab0


	//   ....[7]....
        /*0060*/ 	.word	0x00005b60


	//   ....[8]....
        /*0064*/ 	.word	0x00005bd0


	//   ....[9]....
        /*0068*/ 	.word	0x00005c90


	//   ....[10]....
        /*006c*/ 	.word	0x00005d30


	//   ....[11]....
        /*0070*/ 	.word	0x00005da0


	//   ....[12]....
        /*0074*/ 	.word	0x00005e60


	//   ....[13]....
        /*0078*/ 	.word	0x00005f00


	//   ....[14]....
        /*007c*/ 	.word	0x00005fa0


	//   ....[15]....
        /*0080*/ 	.word	0x00006090


	//   ....[16]....
        /*0084*/ 	.word	0x00006170


	//----- nvinfo : EIATTR_COOP_GROUP_MASK_REGIDS
	.align		4
.L_39:
        /*0088*/ 	.byte	0x04, 0x29
        /*008a*/ 	.short	(.L_41 - .L_40)


	//   ....[0]....
.L_40:
        /*008c*/ 	.word	0xffffffff


	//   ....[1]....
        /*0090*/ 	.word	0xffffffff


	//   ....[2]....
        /*0094*/ 	.word	0xffffffff


	//   ....[3]....
        /*0098*/ 	.word	0xffffffff


	//   ....[4]....
        /*009c*/ 	.word	0xffffffff


	//   ....[5]....
        /*00a0*/ 	.word	0xffffffff


	//   ....[6]....
        /*00a4*/ 	.word	0xffffffff


	//   ....[7]....
        /*00a8*/ 	.word	0xffffffff


	//   ....[8]....
        /*00ac*/ 	.word	0xffffffff


	//   ....[9]....
        /*00b0*/ 	.word	0xffffffff


	//   ....[10]....
        /*00b4*/ 	.word	0xffffffff


	//   ....[11]....
        /*00b8*/ 	.word	0xffffffff


	//   ....[12]....
        /*00bc*/ 	.word	0xffffffff


	//   ....[13]....
        /*00c0*/ 	.word	0xffffffff


	//----- nvinfo : EIATTR_COOP_GROUP_INSTR_OFFSETS
	.align		4
.L_41:
        /*00c4*/ 	.byte	0x04, 0x28
        /*00c6*/ 	.short	(.L_43 - .L_42)


	//   ....[0]....
.L_42:
        /*00c8*/ 	.word	0x000000b0


	//   ....[1]....
        /*00cc*/ 	.word	0x00000510


	//   ....[2]....
        /*00d0*/ 	.word	0x00000890


	//   ....[3]....
        /*00d4*/ 	.word	0x00000a30


	//   ....[4]....
        /*00d8*/ 	.word	0x00000b30


	//   ....[5]....
        /*00dc*/ 	.word	0x00000ca0


	//   ....[6]....
        /*00e0*/ 	.word	0x00000e40


	//   ....[7]....
        /*00e4*/ 	.word	0x000010a0


	//   ....[8]....
        /*00e8*/ 	.word	0x00002750


	//   ....[9]....
        /*00ec*/ 	.word	0x00003d00


	//   ....[10]....
        /*00f0*/ 	.word	0x000041d0


	//   ....[11]....
        /*00f4*/ 	.word	0x00004200


	//   ....[12]....
        /*00f8*/ 	.word	0x00004d40


	//   ....[13]....
        /*00fc*/ 	.word	0x00004f50


	//----- nvinfo : EIATTR_VRC_CTA_INIT_COUNT
	.align		4
.L_43:
        /*0100*/ 	.byte	0x02, 0x4a
        /*0102*/ 	.byte	0x80
	.zero		1


	//----- nvinfo : EIATTR_SYSCALL_OFFSETS
	.align		4
        /*0104*/ 	.byte	0x04, 0x46
        /*0106*/ 	.short	(.L_45 - .L_44)


	//   ....[0]....
.L_44:
        /*0108*/ 	.word	0x00006d40


	//   ....[1]....
        /*010c*/ 	.word	0x00006e30


	//   ....[2]....
        /*0110*/ 	.word	0x00007590


	//   ....[3]....
        /*0114*/ 	.word	0x00008250


	//   ....[4]....
        /*0118*/ 	.word	0x00008ef0


	//   ....[5]....
        /*011c*/ 	.word	0x00009b80


	//----- nvinfo : EIATTR_MBARRIER_INSTR_OFFSETS
	.align		4
.L_45:
        /*0120*/ 	.byte	0x04, 0x39
        /*0122*/ 	.short	(.L_47 - .L_46)


	//   ....[0]....
.L_46:
        /*0124*/ 	.word	0x00000670
        /*0128*/ 	.word	0x000000ff
        /*012c*/ 	.word	0x00000000
        /*0130*/ 	.short	0x0100
        /*0132*/ 	.byte	0x04
	.zero		1


	//   ....[1]....
        /*0134*/ 	.word	0x00000680
        /*0138*/ 	.word	0x000000ff
        /*013c*/ 	.word	0x00000080
        /*0140*/ 	.short	0x0100
        /*0142*/ 	.byte	0x04
	.zero		1


	//   ....[2]....
        /*0144*/ 	.word	0x00000690
        /*0148*/ 	.word	0x000000ff
        /*014c*/ 	.word	0x00000008
        /*0150*/ 	.short	0x0100
        /*0152*/ 	.byte	0x04
	.zero		1


	//   ....[3]....
        /*0154*/ 	.word	0x000006a0
        /*0158*/ 	.word	0x000000ff
        /*015c*/ 	.word	0x00000088
        /*0160*/ 	.short	0x0100
        /*0162*/ 	.byte	0x04
	.zero		1


	//   ....[4]....
        /*0164*/ 	.word	0x000006b0
        /*0168*/ 	.word	0x000000ff
        /*016c*/ 	.word	0x00000010
        /*0170*/ 	.short	0x0100
        /*0172*/ 	.byte	0x04
	.zero		1


	//   ....[5]....
        /*0174*/ 	.word	0x000006c0
        /*0178*/ 	.word	0x000000ff
        /*017c*/ 	.word	0x00000090
        /*0180*/ 	.short	0x0100
        /*0182*/ 	.byte	0x04
	.zero		1


	//   ....[6]....
        /*0184*/ 	.word	0x000006d0
        /*0188*/ 	.word	0x000000ff
        /*018c*/ 	.word	0x00000018
        /*0190*/ 	.short	0x0100
        /*0192*/ 	.byte	0x04
	.zero		1


	//   ....[7]....
        /*0194*/ 	.word	0x000006e0
        /*0198*/ 	.word	0x000000ff
        /*019c*/ 	.word	0x00000098
        /*01a0*/ 	.short	0x0100
        /*01a2*/ 	.byte	0x04
	.zero		1


	//   ....[8]....
        /*01a4*/ 	.word	0x000006f0
        /*01a8*/ 	.word	0x000000ff
        /*01ac*/ 	.word	0x00000020
        /*01b0*/ 	.short	0x0100
        /*01b2*/ 	.byte	0x04
	.zero		1


	//   ....[9]....
        /*01b4*/ 	.word	0x00000700
        /*01b8*/ 	.word	0x000000ff
        /*01bc*/ 	.word	0x000000a0
        /*01c0*/ 	.short	0x0100
        /*01c2*/ 	.byte	0x04
	.zero		1


	//   ....[10]....
        /*01c4*/ 	.word	0x00000710
        /*01c8*/ 	.word	0x000000ff
        /*01cc*/ 	.word	0x00000028
        /*01d0*/ 	.short	0x0100
        /*01d2*/ 	.byte	0x04
	.zero		1


	//   ....[11]....
        /*01d4*/ 	.word	0x00000720
        /*01d8*/ 	.word	0x000000ff
        /*01dc*/ 	.word	0x000000a8
        /*01e0*/ 	.short	0x0100
        /*01e2*/ 	.byte	0x04
	.zero		1


	//   ....[12]....
        /*01e4*/ 	.word	0x00000730
        /*01e8*/ 	.word	0x000000ff
        /*01ec*/ 	.word	0x00000030
        /*01f0*/ 	.short	0x0100
        /*01f2*/ 	.byte	0x04
	.zero		1


	//   ....[13]....
        /*01f4*/ 	.word	0x00000740
        /*01f8*/ 	.word	0x000000ff
        /*01fc*/ 	.word	0x000000b0
        /*0200*/ 	.short	0x0100
        /*0202*/ 	.byte	0x04
	.zero		1


	//   ....[14]....
        /*0204*/ 	.word	0x00000750
        /*0208*/ 	.word	0x000000ff
        /*020c*/ 	.word	0x00000038
        /*0210*/ 	.short	0x0100
        /*0212*/ 	.byte	0x04
	.zero		1


	//   ....[15]....
        /*0214*/ 	.word	0x00000760
        /*0218*/ 	.word	0x000000ff
        /*021c*/ 	.word	0x000000b8
        /*0220*/ 	.short	0x0100
        /*0222*/ 	.byte	0x04
	.zero		1


	//   ....[16]....
        /*0224*/ 	.word	0x00000770
        /*0228*/ 	.word	0x000000ff
        /*022c*/ 	.word	0x00000040
        /*0230*/ 	.short	0x0100
        /*0232*/ 	.byte	0x04
	.zero		1


	//   ....[17]....
        /*0234*/ 	.word	0x00000780
        /*0238*/ 	.word	0x000000ff
        /*023c*/ 	.word	0x000000c0
        /*0240*/ 	.short	0x0100
        /*0242*/ 	.byte	0x04
	.zero		1


	//   ....[18]....
        /*0244*/ 	.word	0x00000790
        /*0248*/ 	.word	0x000000ff
        /*024c*/ 	.word	0x00000048
        /*0250*/ 	.short	0x0100
        /*0252*/ 	.byte	0x04
	.zero		1


	//   ....[19]....
        /*0254*/ 	.word	0x000007a0
        /*0258*/ 	.word	0x000000ff
        /*025c*/ 	.word	0x000000c8
        /*0260*/ 	.short	0x0100
        /*0262*/ 	.byte	0x04
	.zero		1


	//   ....[20]....
        /*0264*/ 	.word	0x000007b0
        /*0268*/ 	.word	0x000000ff
        /*026c*/ 	.word	0x00000050
        /*0270*/ 	.short	0x0100
        /*0272*/ 	.byte	0x04
	.zero		1


	//   ....[21]....
        /*0274*/ 	.word	0x000007c0
        /*0278*/ 	.word	0x000000ff
        /*027c*/ 	.word	0x000000d0
        /*0280*/ 	.short	0x0100
        /*0282*/ 	.byte	0x04
	.zero		1


	//   ....[22]....
        /*0284*/ 	.word	0x000007d0
        /*0288*/ 	.word	0x000000ff
        /*028c*/ 	.word	0x00000058
        /*0290*/ 	.short	0x0100
        /*0292*/ 	.byte	0x04
	.zero		1


	//   ....[23]....
        /*0294*/ 	.word	0x000007e0
        /*0298*/ 	.word	0x000000ff
        /*029c*/ 	.word	0x000000d8
        /*02a0*/ 	.short	0x0100
        /*02a2*/ 	.byte	0x04
	.zero		1


	//   ....[24]....
        /*02a4*/ 	.word	0x000007f0
        /*02a8*/ 	.word	0x000000ff
        /*02ac*/ 	.word	0x00000060
        /*02b0*/ 	.short	0x0100
        /*02b2*/ 	.byte	0x04
	.zero		1


	//   ....[25]....
        /*02b4*/ 	.word	0x00000800
        /*02b8*/ 	.word	0x000000ff
        /*02bc*/ 	.word	0x000000e0
        /*02c0*/ 	.short	0x0100
        /*02c2*/ 	.byte	0x04
	.zero		1


	//   ....[26]....
        /*02c4*/ 	.word	0x00000810
        /*02c8*/ 	.word	0x000000ff
        /*02cc*/ 	.word	0x00000068
        /*02d0*/ 	.short	0x0100
        /*02d2*/ 	.byte	0x04
	.zero		1


	//   ....[27]....
        /*02d4*/ 	.word	0x00000820
        /*02d8*/ 	.word	0x000000ff
        /*02dc*/ 	.word	0x000000e8
        /*02e0*/ 	.short	0x0100
        /*02e2*/ 	.byte	0x04
	.zero		1


	//   ....[28]....
        /*02e4*/ 	.word	0x00000830
        /*02e8*/ 	.word	0x000000ff
        /*02ec*/ 	.word	0x00000070
        /*02f0*/ 	.short	0x0100
        /*02f2*/ 	.byte	0x04
	.zero		1


	//   ....[29]....
        /*02f4*/ 	.word	0x00000840
        /*02f8*/ 	.word	0x000000ff
        /*02fc*/ 	.word	0x000000f0
        /*0300*/ 	.short	0x0100
        /*0302*/ 	.byte	0x04
	.zero		1


	//   ....[30]....
        /*0304*/ 	.word	0x00000850
        /*0308*/ 	.word	0x000000ff
        /*030c*/ 	.word	0x00000078
        /*0310*/ 	.short	0x0100
        /*0312*/ 	.byte	0x04
	.zero		1


	//   ....[31]....
        /*0314*/ 	.word	0x00000860
        /*0318*/ 	.word	0x000000ff
        /*031c*/ 	.word	0x000000f8
        /*0320*/ 	.short	0x0100
        /*0322*/ 	.byte	0x04
	.zero		1


	//   ....[32]....
        /*0324*/ 	.word	0x000009a0
        /*0328*/ 	.word	0x000000ff
        /*032c*/ 	.word	0x00000100
        /*0330*/ 	.short	0x0100
        /*0332*/ 	.byte	0x04
	.zero		1


	//   ....[33]....
        /*0334*/ 	.word	0x000009b0
        /*0338*/ 	.word	0x000000ff
        /*033c*/ 	.word	0x00000120
        /*0340*/ 	.short	0x0100
        /*0342*/ 	.byte	0x04
	.zero		1


	//   ....[34]....
        /*0344*/ 	.word	0x000009c0
        /*0348*/ 	.word	0x000000ff
        /*034c*/ 	.word	0x00000108
        /*0350*/ 	.short	0x0100
        /*0352*/ 	.byte	0x04
	.zero		1


	//   ....[35]....
        /*0354*/ 	.word	0x000009d0
        /*0358*/ 	.word	0x000000ff
        /*035c*/ 	.word	0x00000128
        /*0360*/ 	.short	0x0100
        /*0362*/ 	.byte	0x04
	.zero		1


	//   ....[36]....
        /*0364*/ 	.word	0x000009e0
        /*0368*/ 	.word	0x000000ff
        /*036c*/ 	.word	0x00000110
        /*0370*/ 	.short	0x0100
        /*0372*/ 	.byte	0x04
	.zero		1


	//   ....[37]....
        /*0374*/ 	.word	0x000009f0
        /*0378*/ 	.word	0x000000ff
        /*037c*/ 	.word	0x00000130
        /*0380*/ 	.short	0x0100
        /*0382*/ 	.byte	0x04
	.zero		1


	//   ....[38]....
        /*0384*/ 	.word	0x00000a00
        /*0388*/ 	.word	0x000000ff
        /*038c*/ 	.word	0x00000118
        /*0390*/ 	.short	0x0100
        /*0392*/ 	.byte	0x04
	.zero		1


	//   ....[39]....
        /*0394*/ 	.word	0x00000a10
        /*0398*/ 	.word	0x000000ff
        /*039c*/ 	.word	0x00000138
        /*03a0*/ 	.short	0x0100
        /*03a2*/ 	.byte	0x04
	.zero		1


	//   ....[40]....
        /*03a4*/ 	.word	0x00000b00
        /*03a8*/ 	.word	0x000000ff
        /*03ac*/ 	.word	0x00000140
        /*03b0*/ 	.short	0x0100
        /*03b2*/ 	.byte	0x06
	.zero		1


	//   ....[41]....
        /*03b4*/ 	.word	0x00000b10
        /*03b8*/ 	.word	0x000000ff
        /*03bc*/ 	.word	0x00000148
        /*03c0*/ 	.short	0x0100
        /*03c2*/ 	.byte	0x06
	.zero		1


	//   ....[42]....
        /*03c4*/ 	.word	0x00000c50
        /*03c8*/ 	.word	0x000000ff
        /*03cc*/ 	.word	0x00000150
        /*03d0*/ 	.short	0x0100
        /*03d2*/ 	.byte	0x06
	.zero		1


	//   ....[43]....
        /*03d4*/ 	.word	0x00000c60
        /*03d8*/ 	.word	0x000000ff
        /*03dc*/ 	.word	0x00000160
        /*03e0*/ 	.short	0x0100
        /*03e2*/ 	.byte	0x06
	.zero		1


	//   ....[44]....
        /*03e4*/ 	.word	0x00000c70
        /*03e8*/ 	.word	0x000000ff
        /*03ec*/ 	.word	0x00000158
        /*03f0*/ 	.short	0x0100
        /*03f2*/ 	.byte	0x06
	.zero		1


	//   ....[45]....
        /*03f4*/ 	.word	0x00000c80
        /*03f8*/ 	.word	0x000000ff
        /*03fc*/ 	.word	0x00000168
        /*0400*/ 	.short	0x0100
        /*0402*/ 	.byte	0x06
	.zero		1


	//   ....[46]....
        /*0404*/ 	.word	0x00000db0
        /*0408*/ 	.word	0x000000ff
        /*040c*/ 	.word	0x00000170
        /*0410*/ 	.short	0x0100
        /*0412*/ 	.byte	0x04
	.zero		1


	//   ....[47]....
        /*0414*/ 	.word	0x00000dc0
        /*0418*/ 	.word	0x000000ff
        /*041c*/ 	.word	0x00000190
        /*0420*/ 	.short	0x0100
        /*0422*/ 	.byte	0x04
	.zero		1


	//   ....[48]....
        /*0424*/ 	.word	0x00000dd0
        /*0428*/ 	.word	0x000000ff
        /*042c*/ 	.word	0x00000178
        /*0430*/ 	.short	0x0100
        /*0432*/ 	.byte	0x04
	.zero		1


	//   ....[49]....
        /*0434*/ 	.word	0x00000de0
        /*0438*/ 	.word	0x000000ff
        /*043c*/ 	.word	0x00000198
        /*0440*/ 	.short	0x0100
        /*0442*/ 	.byte	0x04
	.zero		1


	//   ....[50]....
        /*0444*/ 	.word	0x00000df0
        /*0448*/ 	.word	0x000000ff
        /*044c*/ 	.word	0x00000180
        /*0450*/ 	.short	0x0100
        /*0452*/ 	.byte	0x04
	.zero		1


	//   ....[51]....
        /*0454*/ 	.word	0x00000e00
        /*0458*/ 	.word	0x000000ff
        /*045c*/ 	.word	0x000001a0
        /*0460*/ 	.short	0x0100
        /*0462*/ 	.byte	0x04
	.zero		1


	//   ....[52]....
        /*0464*/ 	.word	0x00000e10
        /*0468*/ 	.word	0x000000ff
        /*046c*/ 	.word	0x00000188
        /*0470*/ 	.short	0x0100
        /*0472*/ 	.byte	0x04
	.zero		1


	//   ....[53]....
        /*0474*/ 	.word	0x00000e20
        /*0478*/ 	.word	0x000000ff
        /*047c*/ 	.word	0x000001a8
        /*0480*/ 	.short	0x0100
        /*0482*/ 	.byte	0x04
	.zero		1


	//   ....[54]....
        /*0484*/ 	.word	0x00000f20
        /*0488*/ 	.word	0x000000ff
        /*048c*/ 	.word	0x000001b0
        /*0490*/ 	.short	0x0100
        /*0492*/ 	.byte	0x04
	.zero		1


	//   ....[55]....
        /*0494*/ 	.word	0x00000f30
        /*0498*/ 	.word	0x000000ff
        /*049c*/ 	.word	0x000001c0
        /*04a0*/ 	.short	0x0100
        /*04a2*/ 	.byte	0x04
	.zero		1


	//   ....[56]....
        /*04a4*/ 	.word	0x00000f40
        /*04a8*/ 	.word	0x000000ff
        /*04ac*/ 	.word	0x000001b8
        /*04b0*/ 	.short	0x0100
        /*04b2*/ 	.byte	0x04
	.zero		1


	//   ....[57]....
        /*04b4*/ 	.word	0x00000f50
        /*04b8*/ 	.word	0x000000ff
        /*04bc*/ 	.word	0x000001c8
        /*04c0*/ 	.short	0x0100
        /*04c2*/ 	.byte	0x04
	.zero		1


	//   ....[58]....
        /*04c4*/ 	.word	0x00001060
        /*04c8*/ 	.word	0x000000ff
        /*04cc*/ 	.word	0x000001d0
        /*04d0*/ 	.short	0x0100
        /*04d2*/ 	.byte	0x06
	.zero		1


	//   ....[59]....
        /*04d4*/ 	.word	0x00001f70
        /*04d8*/ 	.word	0x00000000
        /*04dc*/ 	.word	0x000001c0
        /*04e0*/ 	.short	0x010a
        /*04e2*/ 	.byte	0xff
	.zero		1


	//   ....[60]....
        /*04e4*/ 	.word	0x00001f90
        /*04e8*/ 	.word	0x00000000
        /*04ec*/ 	.word	0x000001b0
        /*04f0*/ 	.short	0x0101
        /*04f2*/ 	.byte	0xff
	.zero		1


	//   ....[61]....
        /*04f4*/ 	.word	0x00002040
        /*04f8*/ 	.word	0x000000ff
        /*04fc*/ 	.word	0x00000080
        /*0500*/ 	.short	0x010a
        /*0502*/ 	.byte	0x04
	.zero		1


	//   ....[62]....
        /*0504*/ 	.word	0x00002110
        /*0508*/ 	.word	0x000000ff
        /*050c*/ 	.word	0x00000080
        /*0510*/ 	.short	0x010a
        /*0512*/ 	.byte	0x21
	.zero		1


	//   ....[63]....
        /*0514*/ 	.word	0x000022c0
        /*0518*/ 	.word	0x000000ff
        /*051c*/ 	.word	0x00000080
        /*0520*/ 	.short	0x010a
        /*0522*/ 	.byte	0x05
	.zero		1


	//   ....[64]....
        /*0524*/ 	.word	0x00002400
        /*0528*/ 	.word	0x000000ff
        /*052c*/ 	.word	0x00000148
        /*0530*/ 	.short	0x0101
        /*0532*/ 	.byte	0x0d
	.zero		1


	//   ....[65]....
        /*0534*/ 	.word	0x00002420
        /*0538*/ 	.word	0x000000ff
        /*053c*/ 	.word	0x00000080
        /*0540*/ 	.short	0x010a
        /*0542*/ 	.byte	0x04
	.zero		1


	//   ....[66]....
        /*0544*/ 	.word	0x000024a0
        /*0548*/ 	.word	0x000000ff
        /*054c*/ 	.word	0x00000080
        /*0550*/ 	.short	0x010a
        /*0552*/ 	.byte	0x11
	.zero		1


	//   ....[67]....
        /*0554*/ 	.word	0x00002630
        /*0558*/ 	.word	0x000000ff
        /*055c*/ 	.word	0x00000080
        /*0560*/ 	.short	0x010a
        /*0562*/ 	.byte	0x05
	.zero		1


	//   ....[68]....
        /*0564*/ 	.word	0x00002780
        /*0568*/ 	.word	0x00000003
        /*056c*/ 	.word	0x00000150
        /*0570*/ 	.short	0x010a
        /*0572*/ 	.byte	0xff
	.zero		1


	//   ....[69]....
        /*0574*/ 	.word	0x000028d0
        /*0578*/ 	.word	0x00000000
        /*057c*/ 	.word	0x00000000
        /*0580*/ 	.short	0x0101
        /*0582*/ 	.byte	0xff
	.zero		1


	//   ....[70]....
        /*0584*/ 	.word	0x00002e90
        /*0588*/ 	.word	0x000000ff
        /*058c*/ 	.word	0x00000000
        /*0590*/ 	.short	0x010a
        /*0592*/ 	.byte	0x04
	.zero		1


	//   ....[71]....
        /*0594*/ 	.word	0x00002f20
        /*0598*/ 	.word	0x000000ff
        /*059c*/ 	.word	0x00000000
        /*05a0*/ 	.short	0x010a
        /*05a2*/ 	.byte	0x05
	.zero		1


	//   ....[72]....
        /*05a4*/ 	.word	0x00002fb0
        /*05a8*/ 	.word	0x000000ff
        /*05ac*/ 	.word	0x00000000
        /*05b0*/ 	.short	0x010a
        /*05b2*/ 	.byte	0x05
	.zero		1


	//   ....[73]....
        /*05b4*/ 	.word	0x00003040
        /*05b8*/ 	.word	0x000000ff
        /*05bc*/ 	.word	0x00000000
        /*05c0*/ 	.short	0x010a
        /*05c2*/ 	.byte	0x05
	.zero		1


	//   ....[74]....
        /*05c4*/ 	.word	0x000030d0
        /*05c8*/ 	.word	0x000000ff
        /*05cc*/ 	.word	0x00000000
        /*05d0*/ 	.short	0x010a
        /*05d2*/ 	.byte	0x05
	.zero		1


	//   ....[75]....
        /*05d4*/ 	.word	0x00003160
        /*05d8*/ 	.word	0x000000ff
        /*05dc*/ 	.word	0x00000000
        /*05e0*/ 	.short	0x010a
        /*05e2*/ 	.byte	0x05
	.zero		1


	//   ....[76]....
        /*05e4*/ 	.word	0x000031f0
        /*05e8*/ 	.word	0x000000ff
        /*05ec*/ 	.word	0x00000000
        /*05f0*/ 	.short	0x010a
        /*05f2*/ 	.byte	0x05
	.zero		1


	//   ....[77]....
        /*05f4*/ 	.word	0x00003280
        /*05f8*/ 	.word	0x000000ff
        /*05fc*/ 	.word	0x00000000
        /*0600*/ 	.short	0x010a
        /*0602*/ 	.byte	0x05
	.zero		1


	//   ....[78]....
        /*0604*/ 	.word	0x00003310
        /*0608*/ 	.word	0x000000ff
        /*060c*/ 	.word	0x00000000
        /*0610*/ 	.short	0x010a
        /*0612*/ 	.byte	0x05
	.zero		1


	//   ....[79]....
        /*0614*/ 	.word	0x000033a0
        /*0618*/ 	.word	0x000000ff
        /*061c*/ 	.word	0x00000000
        /*0620*/ 	.short	0x010a
        /*0622*/ 	.byte	0x05
	.zero		1


	//   ....[80]....
        /*0624*/ 	.word	0x00003430
        /*0628*/ 	.word	0x000000ff
        /*062c*/ 	.word	0x00000000
        /*0630*/ 	.short	0x010a
        /*0632*/ 	.byte	0x05
	.zero		1


	//   ....[81]....
        /*0634*/ 	.word	0x000034c0
        /*0638*/ 	.word	0x000000ff
        /*063c*/ 	.word	0x00000000
        /*0640*/ 	.short	0x010a
        /*0642*/ 	.byte	0x05
	.zero		1


	//   ....[82]....
        /*0644*/ 	.word	0x00003550
        /*0648*/ 	.word	0x000000ff
        /*064c*/ 	.word	0x00000000
        /*0650*/ 	.short	0x010a
        /*0652*/ 	.byte	0x05
	.zero		1


	//   ....[83]....
        /*0654*/ 	.word	0x000035e0
        /*0658*/ 	.word	0x000000ff
        /*065c*/ 	.word	0x00000000
        /*0660*/ 	.short	0x010a
        /*0662*/ 	.byte	0x05
	.zero		1


	//   ....[84]....
        /*0664*/ 	.word	0x00003670
        /*0668*/ 	.word	0x000000ff
        /*066c*/ 	.word	0x00000000
        /*0670*/ 	.short	0x010a
        /*0672*/ 	.byte	0x05
	.zero		1


	//   ....[85]....
        /*0674*/ 	.word	0x00003710
        /*0678*/ 	.word	0x00000000
        /*067c*/ 	.word	0x00000000
        /*0680*/ 	.short	0x010a
        /*0682*/ 	.byte	0xff
	.zero		1


	//   ....[86]....
        /*0684*/ 	.word	0x00003850
        /*0688*/ 	.word	0x00000002
        /*068c*/ 	.word	0x000001b0
        /*0690*/ 	.short	0x010a
        /*0692*/ 	.byte	0xff
	.zero		1


	//   ....[87]....
        /*0694*/ 	.word	0x000038b0
        /*0698*/ 	.word	0x00000004
        /*069c*/ 	.word	0x00000000
        /*06a0*/ 	.short	0x0101
        /*06a2*/ 	.byte	0xff
	.zero		1


	//   ....[88]....
        /*06a4*/ 	.word	0x000038d0
        /*06a8*/ 	.word	0x000000ff
        /*06ac*/ 	.word	0x00000160
        /*06b0*/ 	.short	0x010a
        /*06b2*/ 	.byte	0x04
	.zero		1


	//   ....[89]....
        /*06b4*/ 	.word	0x000039f0
        /*06b8*/ 	.word	0x00000002
        /*06bc*/ 	.word	0x00000150
        /*06c0*/ 	.short	0x010a
        /*06c2*/ 	.byte	0xff
	.zero		1


	//   ....[90]....
        /*06c4*/ 	.word	0x00003b00
        /*06c8*/ 	.word	0x00000002
        /*06cc*/ 	.word	0x00000000
        /*06d0*/ 	.short	0x0101
        /*06d2*/ 	.byte	0xff
	.zero		1


	//   ....[91]....
        /*06d4*/ 	.word	0x00003b90
        /*06d8*/ 	.word	0x000000ff
        /*06dc*/ 	.word	0x00000160
        /*06e0*/ 	.short	0x0106
        /*06e2*/ 	.byte	0x04
	.zero		1


	//   ....[92]....
        /*06e4*/ 	.word	0x00003bb0
        /*06e8*/ 	.word	0x000000ff
        /*06ec*/ 	.word	0x00000160
        /*06f0*/ 	.short	0x010a
        /*06f2*/ 	.byte	0x04
	.zero		1


	//   ....[93]....
        /*06f4*/ 	.word	0x00003c40
        /*06f8*/ 	.word	0x000000ff
        /*06fc*/ 	.word	0x00000160
        /*0700*/ 	.short	0x0106
        /*0702*/ 	.byte	0x07
	.zero		1


	//   ....[94]....
        /*0704*/ 	.word	0x00003c80
        /*0708*/ 	.word	0x00000000
        /*070c*/ 	.word	0x00000160
        /*0710*/ 	.short	0x010a
        /*0712*/ 	.byte	0xff
	.zero		1


	//   ....[95]....
        /*0714*/ 	.word	0x00003ed0
        /*0718*/ 	.word	0x000000ff
        /*071c*/ 	.word	0x00000008
        /*0720*/ 	.short	0x010a
        /*0722*/ 	.byte	0x05
	.zero		1


	//   ....[96]....
        /*0724*/ 	.word	0x00003ef0
        /*0728*/ 	.word	0x000000ff
        /*072c*/ 	.word	0x00000008
        /*0730*/ 	.short	0x010a
        /*0732*/ 	.byte	0x05
	.zero		1


	//   ....[97]....
        /*0734*/ 	.word	0x00004080
        /*0738*/ 	.word	0x000000ff
        /*073c*/ 	.word	0x00000008
        /*0740*/ 	.short	0x010a
        /*0742*/ 	.byte	0x05
	.zero		1


	//   ....[98]....
        /*0744*/ 	.word	0x000040a0
        /*0748*/ 	.word	0x000000ff
        /*074c*/ 	.word	0x00000008
        /*0750*/ 	.short	0x010a
        /*0752*/ 	.byte	0x05
	.zero		1


	//   ....[99]....
        /*0754*/ 	.word	0x00004160
        /*0758*/ 	.word	0x000000ff
        /*075c*/ 	.word	0x00000000
        /*0760*/ 	.short	0x0101
        /*0762*/ 	.byte	0x04
	.zero		1


	//   ....[100]....
        /*0764*/ 	.word	0x00004460
        /*0768*/ 	.word	0x00000000
        /*076c*/ 	.word	0x00000150
        /*0770*/ 	.short	0x010a
        /*0772*/ 	.byte	0xff
	.zero		1


	//   ....[101]....
        /*0774*/ 	.word	0x00004520
        /*0778*/ 	.word	0x00000000
        /*077c*/ 	.word	0x00000000
        /*0780*/ 	.short	0x0101
        /*0782*/ 	.byte	0xff
	.zero		1


	//   ....[102]....
        /*0784*/ 	.word	0x000045e0
        /*0788*/ 	.word	0x000000ff
        /*078c*/ 	.word	0x00000000
        /*0790*/ 	.short	0x010a
        /*0792*/ 	.byte	0x04
	.zero		1


	//   ....[103]....
        /*0794*/ 	.word	0x000045f0
        /*0798*/ 	.word	0x000000ff
        /*079c*/ 	.word	0x00000190
        /*07a0*/ 	.short	0x010a
        /*07a2*/ 	.byte	0x17
	.zero		1


	//   ....[104]....
        /*07a4*/ 	.word	0x000046a0
        /*07a8*/ 	.word	0x000000ff
        /*07ac*/ 	.word	0x00000000
        /*07b0*/ 	.short	0x010a
        /*07b2*/ 	.byte	0x05
	.zero		1


	//   ....[105]....
        /*07b4*/ 	.word	0x000047e0
        /*07b8*/ 	.word	0x000000ff
        /*07bc*/ 	.word	0x00000000
        /*07c0*/ 	.short	0x010a
        /*07c2*/ 	.byte	0x04
	.zero		1


	//   ....[106]....
        /*07c4*/ 	.word	0x00004a30
        /*07c8*/ 	.word	0x000000ff
        /*07cc*/ 	.word	0x00000000
        /*07d0*/ 	.short	0x010a
        /*07d2*/ 	.byte	0x04
	.zero		1


	//   ....[107]....
        /*07d4*/ 	.word	0x00004ac0
        /*07d8*/ 	.word	0x000000ff
        /*07dc*/ 	.word	0x00000000
        /*07e0*/ 	.short	0x010a
        /*07e2*/ 	.byte	0x05
	.zero		1


	//   ....[108]....
        /*07e4*/ 	.word	0x00004b50
        /*07e8*/ 	.word	0x000000ff
        /*07ec*/ 	.word	0x00000000
        /*07f0*/ 	.short	0x010a
        /*07f2*/ 	.byte	0x05
	.zero		1


	//   ....[109]....
        /*07f4*/ 	.word	0x00004bf0
        /*07f8*/ 	.word	0x00000000
        /*07fc*/ 	.word	0x00000000
        /*0800*/ 	.short	0x010a
        /*0802*/ 	.byte	0xff
	.zero		1


	//   ....[110]....
        /*0804*/ 	.word	0x00004c30
        /*0808*/ 	.word	0x00000000
        /*080c*/ 	.word	0x00000000
        /*0810*/ 	.short	0x010a
        /*0812*/ 	.byte	0xff
	.zero		1


	//   ....[111]....
        /*0814*/ 	.word	0x00004ca0
        /*0818*/ 	.word	0x000000ff
        /*081c*/ 	.word	0x00000000
        /*0820*/ 	.short	0x0101
        /*0822*/ 	.byte	0x04
	.zero		1


	//   ....[112]....
        /*0824*/ 	.word	0x00004ce0
        /*0828*/ 	.word	0x000000ff
        /*082c*/ 	.word	0x000001d0
        /*0830*/ 	.short	0x010a
        /*0832*/ 	.byte	0x11
	.zero		1


	//   ....[113]....
        /*0834*/ 	.word	0x00004d30
        /*0838*/ 	.word	0x000000ff
        /*083c*/ 	.word	0x00000000
        /*0840*/ 	.short	0x0101
        /*0842*/ 	.byte	0x04
	.zero		1


	//   ....[114]....
        /*0844*/ 	.word	0x00005210
        /*0848*/ 	.word	0x0000000c
        /*084c*/ 	.word	0x00000150
        /*0850*/ 	.short	0x010a
        /*0852*/ 	.byte	0xff
	.zero		1


	//   ....[115]....
        /*0854*/ 	.word	0x00005380
        /*0858*/ 	.word	0x00000000
        /*085c*/ 	.word	0x00000000
        /*0860*/ 	.short	0x0101
        /*0862*/ 	.byte	0xff
	.zero		1


	//   ....[116]....
        /*0864*/ 	.word	0x00005810
        /*0868*/ 	.word	0x000000ff
        /*086c*/ 	.word	0x00000148
        /*0870*/ 	.short	0x010a
        /*0872*/ 	.byte	0x15
	.zero		1


	//   ....[117]....
        /*0874*/ 	.word	0x00005990
        /*0878*/ 	.word	0x000000ff
        /*087c*/ 	.word	0x00000120
        /*0880*/ 	.short	0x010a
        /*0882*/ 	.byte	0x15
	.zero		1


	//   ....[118]....
        /*0884*/ 	.word	0x00005b80
        /*0888*/ 	.word	0x000000ff
        /*088c*/ 	.word	0x00000100
        /*0890*/ 	.short	0x010b
        /*0892*/ 	.byte	0x15
	.zero		1


	//   ....[119]....
        /*0894*/ 	.word	0x00005b90
        /*0898*/ 	.word	0x000000ff
        /*089c*/ 	.word	0x00000000
        /*08a0*/ 	.short	0x0101
        /*08a2*/ 	.byte	0x2e
	.zero		1


	//   ....[120]....
        /*08a4*/ 	.word	0x00005ba0
        /*08a8*/ 	.word	0x000000ff
        /*08ac*/ 	.word	0x00000128
        /*08b0*/ 	.short	0x010a
        /*08b2*/ 	.byte	0x15
	.zero		1


	//   ....[121]....
        /*08b4*/ 	.word	0x00005d50
        /*08b8*/ 	.word	0x000000ff
        /*08bc*/ 	.word	0x00000108
        /*08c0*/ 	.short	0x010b
        /*08c2*/ 	.byte	0x15
	.zero		1


	//   ....[122]....
        /*08c4*/ 	.word	0x00005d60
        /*08c8*/ 	.word	0x000000ff
        /*08cc*/ 	.word	0x00000000
        /*08d0*/ 	.short	0x0101
        /*08d2*/ 	.byte	0x27
	.zero		1


	//   ....[123]....
        /*08d4*/ 	.word	0x00005d70
        /*08d8*/ 	.word	0x000000ff
        /*08dc*/ 	.word	0x00000130
        /*08e0*/ 	.short	0x010a
        /*08e2*/ 	.byte	0x15
	.zero		1


	//   ....[124]....
        /*08e4*/ 	.word	0x00005f20
        /*08e8*/ 	.word	0x000000ff
        /*08ec*/ 	.word	0x00000110
        /*08f0*/ 	.short	0x010b
        /*08f2*/ 	.byte	0x15
	.zero		1


	//   ....[125]....
        /*08f4*/ 	.word	0x00005f30
        /*08f8*/ 	.word	0x000000ff
        /*08fc*/ 	.word	0x00000000
        /*0900*/ 	.short	0x0101
        /*0902*/ 	.byte	0x26
	.zero		1


	//   ....[126]....
        /*0904*/ 	.word	0x00005f40
        /*0908*/ 	.word	0x000000ff
        /*090c*/ 	.word	0x00000138
        /*0910*/ 	.short	0x010a
        /*0912*/ 	.byte	0x15
	.zero		1


	//   ....[127]....
        /*0914*/ 	.word	0x00006190
        /*0918*/ 	.word	0x000000ff
        /*091c*/ 	.word	0x00000118
        /*0920*/ 	.short	0x010b
        /*0922*/ 	.byte	0x15
	.zero		1


	//   ....[128]....
        /*0924*/ 	.word	0x000061a0
        /*0928*/ 	.word	0x000000ff
        /*092c*/ 	.word	0x00000000
        /*0930*/ 	.short	0x0101
        /*0932*/ 	.byte	0x25
	.zero		1


	//   ....[129]....
        /*0934*/ 	.word	0x000061e0
        /*0938*/ 	.word	0x000000ff
        /*093c*/ 	.word	0x00000120
        /*0940*/ 	.short	0x010a
        /*0942*/ 	.byte	0x15
	.zero		1


	//   ....[130]....
        /*0944*/ 	.word	0x00006200
        /*0948*/ 	.word	0x000000ff
        /*094c*/ 	.word	0x00000128
        /*0950*/ 	.short	0x010a
        /*0952*/ 	.byte	0x15
	.zero		1


	//   ....[131]....
        /*0954*/ 	.word	0x00006220
        /*0958*/ 	.word	0x000000ff
        /*095c*/ 	.word	0x00000130
        /*0960*/ 	.short	0x010a
        /*0962*/ 	.byte	0x15
	.zero		1


	//   ....[132]....
        /*0964*/ 	.word	0x00006260
        /*0968*/ 	.word	0x00000000
        /*096c*/ 	.word	0x00000138
        /*0970*/ 	.short	0x010a
        /*0972*/ 	.byte	0xff
	.zero		1


	//   ....[133]....
        /*0974*/ 	.word	0x000065d0
        /*0978*/ 	.word	0x00000003
        /*097c*/ 	.word	0x00000150
        /*0980*/ 	.short	0x010a
        /*0982*/ 	.byte	0xff
	.zero		1


	//   ....[134]....
        /*0984*/ 	.word	0x00006750
        /*0988*/ 	.word	0x00000000
        /*098c*/ 	.word	0x00000000
        /*0990*/ 	.short	0x0101
        /*0992*/ 	.byte	0xff
	.zero		1


	//   ....[135]....
        /*0994*/ 	.word	0x00007270
        /*0998*/ 	.word	0x000000ff
        /*099c*/ 	.word	0x00000100
        /*09a0*/ 	.short	0x010a
        /*09a2*/ 	.byte	0x2b
	.zero		1


	//   ....[136]....
        /*09a4*/ 	.word	0x00007290
        /*09a8*/ 	.word	0x00000065
        /*09ac*/ 	.word	0x00000170
        /*09b0*/ 	.short	0x010a
        /*09b2*/ 	.byte	0xff
	.zero		1


	//   ....[137]....
        /*09b4*/ 	.word	0x00007380
        /*09b8*/ 	.word	0x000000ff
        /*09bc*/ 	.word	0x00000100
        /*09c0*/ 	.short	0x010a
        /*09c2*/ 	.byte	0x2b
	.zero		1


	//   ....[138]....
        /*09c4*/ 	.word	0x00007470
        /*09c8*/ 	.word	0x00000065
        /*09cc*/ 	.word	0x00000170
        /*09d0*/ 	.short	0x010a
        /*09d2*/ 	.byte	0xff
	.zero		1


	//   ....[139]....
        /*09d4*/ 	.word	0x00007f80
        /*09d8*/ 	.word	0x00000000
        /*09dc*/ 	.word	0x00000000
        /*09e0*/ 	.short	0x0101
        /*09e2*/ 	.byte	0xff
	.zero		1


	//   ....[140]....
        /*09e4*/ 	.word	0x00007f90
        /*09e8*/ 	.word	0x00000003
        /*09ec*/ 	.word	0x00000100
        /*09f0*/ 	.short	0x010a
        /*09f2*/ 	.byte	0xff
	.zero		1


	//   ....[141]....
        /*09f4*/ 	.word	0x00008070
        /*09f8*/ 	.word	0x00000003
        /*09fc*/ 	.word	0x00000100
        /*0a00*/ 	.short	0x010a
        /*0a02*/ 	.byte	0xff
	.zero		1


	//   ....[142]....
        /*0a04*/ 	.word	0x00008c20
        /*0a08*/ 	.word	0x0000003d
        /*0a0c*/ 	.word	0x00000000
        /*0a10*/ 	.short	0x0101
        /*0a12*/ 	.byte	0xff
	.zero		1


	//   ....[143]....
        /*0a14*/ 	.word	0x00008c40
        /*0a18*/ 	.word	0x0000003e
        /*0a1c*/ 	.word	0x00000100
        /*0a20*/ 	.short	0x010a
        /*0a22*/ 	.byte	0xff
	.zero		1


	//   ....[144]....
        /*0a24*/ 	.word	0x00008d10
        /*0a28*/ 	.word	0x0000003e
        /*0a2c*/ 	.word	0x00000100
        /*0a30*/ 	.short	0x010a
        /*0a32*/ 	.byte	0xff
	.zero		1


	//   ....[145]....
        /*0a34*/ 	.word	0x000098b0
        /*0a38*/ 	.word	0x0000003d
        /*0a3c*/ 	.word	0x00000000
        /*0a40*/ 	.short	0x0101
        /*0a42*/ 	.byte	0xff
	.zero		1


	//   ....[146]....
        /*0a44*/ 	.word	0x000098d0
        /*0a48*/ 	.word	0x0000003e
        /*0a4c*/ 	.word	0x00000100
        /*0a50*/ 	.short	0x010a
        /*0a52*/ 	.byte	0xff
	.zero		1


	//   ....[147]....
        /*0a54*/ 	.word	0x000099a0
        /*0a58*/ 	.word	0x0000003e
        /*0a5c*/ 	.word	0x00000100
        /*0a60*/ 	.short	0x010a
        /*0a62*/ 	.byte	0xff
	.zero		1


	//   ....[148]....
        /*0a64*/ 	.word	0x00009d90
        /*0a68*/ 	.word	0x00000065
        /*0a6c*/ 	.word	0x00000000
        /*0a70*/ 	.short	0x0101
        /*0a72*/ 	.byte	0xff
	.zero		1


	//   ....[149]....
        /*0a74*/ 	.word	0x0000a590
        /*0a78*/ 	.word	0x00000003
        /*0a7c*/ 	.word	0x00000000
        /*0a80*/ 	.short	0x0101
        /*0a82*/ 	.byte	0xff
	.zero		1


	//   ....[150]....
        /*0a84*/ 	.word	0x0000a850
        /*0a88*/ 	.word	0x000000ff
        /*0a8c*/ 	.word	0x00000000
        /*0a90*/ 	.short	0x0101
        /*0a92*/ 	.byte	0x06
	.zero		1


	//   ....[151]....
        /*0a94*/ 	.word	0x0000a870
        /*0a98*/ 	.word	0x00000000
        /*0a9c*/ 	.word	0x000001c0
        /*0aa0*/ 	.short	0x010a
        /*0aa2*/ 	.byte	0xff
	.zero		1


	//   ....[152]....
        /*0aa4*/ 	.word	0x0000a8d0
        /*0aa8*/ 	.word	0x00000000
        /*0aac*/ 	.word	0x00000080
        /*0ab0*/ 	.short	0x010a
        /*0ab2*/ 	.byte	0xff
	.zero		1


	//   ....[153]....
        /*0ab4*/ 	.word	0x0000a930
        /*0ab8*/ 	.word	0x00000000
        /*0abc*/ 	.word	0x00000080
        /*0ac0*/ 	.short	0x010a
        /*0ac2*/ 	.byte	0xff
	.zero		1


	//   ....[154]....
        /*0ac4*/ 	.word	0x0000a980
        /*0ac8*/ 	.word	0x00000003
        /*0acc*/ 	.word	0x00000150
        /*0ad0*/ 	.short	0x010a
        /*0ad2*/ 	.byte	0xff
	.zero		1


	//   ....[155]....
        /*0ad4*/ 	.word	0x0000a9e0
        /*0ad8*/ 	.word	0x00000000
        /*0adc*/ 	.word	0x00000000
        /*0ae0*/ 	.short	0x010a
        /*0ae2*/ 	.byte	0xff
	.zero		1


	//   ....[156]....
        /*0ae4*/ 	.word	0x0000aa40
        /*0ae8*/ 	.word	0x00000000
        /*0aec*/ 	.word	0x00000000
        /*0af0*/ 	.short	0x010a
        /*0af2*/ 	.byte	0xff
	.zero		1


	//   ....[157]....
        /*0af4*/ 	.word	0x0000aaa0
        /*0af8*/ 	.word	0x00000000
        /*0afc*/ 	.word	0x00000000
        /*0b00*/ 	.short	0x010a
        /*0b02*/ 	.byte	0xff
	.zero		1


	//   ....[158]....
        /*0b04*/ 	.word	0x0000ab00
        /*0b08*/ 	.word	0x00000000
        /*0b0c*/ 	.word	0x00000000
        /*0b10*/ 	.short	0x010a
        /*0b12*/ 	.byte	0xff
	.zero		1


	//   ....[159]....
        /*0b14*/ 	.word	0x0000ab60
        /*0b18*/ 	.word	0x00000000
        /*0b1c*/ 	.word	0x00000000
        /*0b20*/ 	.short	0x010a
        /*0b22*/ 	.byte	0xff
	.zero		1


	//   ....[160]....
        /*0b24*/ 	.word	0x0000abc0
        /*0b28*/ 	.word	0x00000000
        /*0b2c*/ 	.word	0x00000000
        /*0b30*/ 	.short	0x010a
        /*0b32*/ 	.byte	0xff
	.zero		1


	//   ....[161]....
        /*0b34*/ 	.word	0x0000ac20
        /*0b38*/ 	.word	0x00000000
        /*0b3c*/ 	.word	0x00000000
        /*0b40*/ 	.short	0x010a
        /*0b42*/ 	.byte	0xff
	.zero		1


	//   ....[162]....
        /*0b44*/ 	.word	0x0000ac80
        /*0b48*/ 	.word	0x00000000
        /*0b4c*/ 	.word	0x00000000
        /*0b50*/ 	.short	0x010a
        /*0b52*/ 	.byte	0xff
	.zero		1


	//   ....[163]....
        /*0b54*/ 	.word	0x0000ace0
        /*0b58*/ 	.word	0x00000000
        /*0b5c*/ 	.word	0x00000000
        /*0b60*/ 	.short	0x010a
        /*0b62*/ 	.byte	0xff
	.zero		1


	//   ....[164]....
        /*0b64*/ 	.word	0x0000ad40
        /*0b68*/ 	.word	0x00000000
        /*0b6c*/ 	.word	0x00000000
        /*0b70*/ 	.short	0x010a
        /*0b72*/ 	.byte	0xff
	.zero		1


	//   ....[165]....
        /*0b74*/ 	.word	0x0000ada0
        /*0b78*/ 	.word	0x00000000
        /*0b7c*/ 	.word	0x00000000
        /*0b80*/ 	.short	0x010a
        /*0b82*/ 	.byte	0xff
	.zero		1


	//   ....[166]....
        /*0b84*/ 	.word	0x0000ae00
        /*0b88*/ 	.word	0x00000000
        /*0b8c*/ 	.word	0x00000000
        /*0b90*/ 	.short	0x010a
        /*0b92*/ 	.byte	0xff
	.zero		1


	//   ....[167]....
        /*0b94*/ 	.word	0x0000ae60
        /*0b98*/ 	.word	0x00000000
        /*0b9c*/ 	.word	0x00000000
        /*0ba0*/ 	.short	0x010a
        /*0ba2*/ 	.byte	0xff
	.zero		1


	//   ....[168]....
        /*0ba4*/ 	.word	0x0000aec0
        /*0ba8*/ 	.word	0x00000000
        /*0bac*/ 	.word	0x00000000
        /*0bb0*/ 	.short	0x010a
        /*0bb2*/ 	.byte	0xff
	.zero		1


	//   ....[169]....
        /*0bb4*/ 	.word	0x0000af20
        /*0bb8*/ 	.word	0x00000000
        /*0bbc*/ 	.word	0x00000000
        /*0bc0*/ 	.short	0x010a
        /*0bc2*/ 	.byte	0xff
	.zero		1


	//   ....[170]....
        /*0bc4*/ 	.word	0x0000af70
        /*0bc8*/ 	.word	0x00000002
        /*0bcc*/ 	.word	0x000001b0
        /*0bd0*/ 	.short	0x010a
        /*0bd2*/ 	.byte	0xff
	.zero		1


	//   ....[171]....
        /*0bd4*/ 	.word	0x0000afd0
        /*0bd8*/ 	.word	0x00000002
        /*0bdc*/ 	.word	0x00000160
        /*0be0*/ 	.short	0x010a
        /*0be2*/ 	.byte	0xff
	.zero		1


	//   ....[172]....
        /*0be4*/ 	.word	0x0000b020
        /*0be8*/ 	.word	0x00000002
        /*0bec*/ 	.word	0x00000150
        /*0bf0*/ 	.short	0x010a
        /*0bf2*/ 	.byte	0xff
	.zero		1


	//   ....[173]....
        /*0bf4*/ 	.word	0x0000b080
        /*0bf8*/ 	.word	0x00000000
        /*0bfc*/ 	.word	0x00000160
        /*0c00*/ 	.short	0x010a
        /*0c02*/ 	.byte	0xff
	.zero		1


	//   ....[174]....
        /*0c04*/ 	.word	0x0000b0e0
        /*0c08*/ 	.word	0x00000000
        /*0c0c*/ 	.word	0x00000008
        /*0c10*/ 	.short	0x010a
        /*0c12*/ 	.byte	0xff
	.zero		1


	//   ....[175]....
        /*0c14*/ 	.word	0x0000b1d0
        /*0c18*/ 	.word	0x00000000
        /*0c1c*/ 	.word	0x00000008
        /*0c20*/ 	.short	0x010a
        /*0c22*/ 	.byte	0xff
	.zero		1


	//   ....[176]....
        /*0c24*/ 	.word	0x0000b220
        /*0c28*/ 	.word	0x00000000
        /*0c2c*/ 	.word	0x00000150
        /*0c30*/ 	.short	0x010a
        /*0c32*/ 	.byte	0xff
	.zero		1


	//   ....[177]....
        /*0c34*/ 	.word	0x0000b280
        /*0c38*/ 	.word	0x00000000
        /*0c3c*/ 	.word	0x00000190
        /*0c40*/ 	.short	0x010a
        /*0c42*/ 	.byte	0xff
	.zero		1


	//   ....[178]....
        /*0c44*/ 	.word	0x0000b2e0
        /*0c48*/ 	.word	0x00000000
        /*0c4c*/ 	.word	0x00000000
        /*0c50*/ 	.short	0x010a
        /*0c52*/ 	.byte	0xff
	.zero		1


	//   ....[179]....
        /*0c54*/ 	.word	0x0000b340
        /*0c58*/ 	.word	0x00000000
        /*0c5c*/ 	.word	0x00000000
        /*0c60*/ 	.short	0x010a
        /*0c62*/ 	.byte	0xff
	.zero		1


	//   ....[180]....
        /*0c64*/ 	.word	0x0000b3a0
        /*0c68*/ 	.word	0x00000000
        /*0c6c*/ 	.word	0x00000000
        /*0c70*/ 	.short	0x010a
        /*0c72*/ 	.byte	0xff
	.zero		1


	//   ....[181]....
        /*0c74*/ 	.word	0x0000b400
        /*0c78*/ 	.word	0x00000000
        /*0c7c*/ 	.word	0x00000000
        /*0c80*/ 	.short	0x010a
        /*0c82*/ 	.byte	0xff
	.zero		1


	//   ....[182]....
        /*0c84*/ 	.word	0x0000b460
        /*0c88*/ 	.word	0x00000000
        /*0c8c*/ 	.word	0x000001d0
        /*0c90*/ 	.short	0x010a
        /*0c92*/ 	.byte	0xff
	.zero		1


	//   ....[183]....
        /*0c94*/ 	.word	0x0000b4b0
        /*0c98*/ 	.word	0x0000000c
        /*0c9c*/ 	.word	0x00000150
        /*0ca0*/ 	.short	0x010a
        /*0ca2*/ 	.byte	0xff
	.zero		1


	//   ....[184]....
        /*0ca4*/ 	.word	0x0000b510
        /*0ca8*/ 	.word	0x00000000
        /*0cac*/ 	.word	0x00000148
        /*0cb0*/ 	.short	0x010a
        /*0cb2*/ 	.byte	0xff
	.zero		1


	//   ....[185]....
        /*0cb4*/ 	.word	0x0000b570
        /*0cb8*/ 	.word	0x00000000
        /*0cbc*/ 	.word	0x00000120
        /*0cc0*/ 	.short	0x010a
        /*0cc2*/ 	.byte	0xff
	.zero		1


	//   ....[186]....
        /*0cc4*/ 	.word	0x0000b5d0
        /*0cc8*/ 	.word	0x00000000
        /*0ccc*/ 	.word	0x00000128
        /*0cd0*/ 	.short	0x010a
        /*0cd2*/ 	.byte	0xff
	.zero		1


	//   ....[187]....
        /*0cd4*/ 	.word	0x0000b630
        /*0cd8*/ 	.word	0x00000000
        /*0cdc*/ 	.word	0x00000130
        /*0ce0*/ 	.short	0x010a
        /*0ce2*/ 	.byte	0xff
	.zero		1


	//   ....[188]....
        /*0ce4*/ 	.word	0x0000b690
        /*0ce8*/ 	.word	0x00000000
        /*0cec*/ 	.word	0x00000138
        /*0cf0*/ 	.short	0x010a
        /*0cf2*/ 	.byte	0xff
	.zero		1


	//   ....[189]....
        /*0cf4*/ 	.word	0x0000b6f0
        /*0cf8*/ 	.word	0x00000000
        /*0cfc*/ 	.word	0x00000120
        /*0d00*/ 	.short	0x010a
        /*0d02*/ 	.byte	0xff
	.zero		1


	//   ....[190]....
        /*0d04*/ 	.word	0x0000b750
        /*0d08*/ 	.word	0x00000000
        /*0d0c*/ 	.word	0x00000128
        /*0d10*/ 	.short	0x010a
        /*0d12*/ 	.byte	0xff
	.zero		1


	//   ....[191]....
        /*0d14*/ 	.word	0x0000b7b0
        /*0d18*/ 	.word	0x00000000
        /*0d1c*/ 	.word	0x00000130
        /*0d20*/ 	.short	0x010a
        /*0d22*/ 	.byte	0xff
	.zero		1


	//   ....[192]....
        /*0d24*/ 	.word	0x0000b800
        /*0d28*/ 	.word	0x00000003
        /*0d2c*/ 	.word	0x00000150
        /*0d30*/ 	.short	0x010a
        /*0d32*/ 	.byte	0xff
	.zero		1


	//   ....[193]....
        /*0d34*/ 	.word	0x0000b860
        /*0d38*/ 	.word	0x00000002
        /*0d3c*/ 	.word	0x00000100
        /*0d40*/ 	.short	0x010a
        /*0d42*/ 	.byte	0xff
	.zero		1


	//   ....[194]....
        /*0d44*/ 	.word	0x0000b8b0
        /*0d48*/ 	.word	0x00000065
        /*0d4c*/ 	.word	0x00000170
        /*0d50*/ 	.short	0x010a
        /*0d52*/ 	.byte	0xff
	.zero		1


	//   ....[195]....
        /*0d54*/ 	.word	0x0000b900
        /*0d58*/ 	.word	0x00000003
        /*0d5c*/ 	.word	0x00000100
        /*0d60*/ 	.short	0x010a
        /*0d62*/ 	.byte	0xff
	.zero		1


	//   ....[196]....
        /*0d64*/ 	.word	0x0000b950
        /*0d68*/ 	.word	0x0000003e
        /*0d6c*/ 	.word	0x00000100
        /*0d70*/ 	.short	0x010a
        /*0d72*/ 	.byte	0xff
	.zero		1


	//   ....[197]....
        /*0d74*/ 	.word	0x0000b9a0
        /*0d78*/ 	.word	0x0000003e
        /*0d7c*/ 	.word	0x00000100
        /*0d80*/ 	.short	0x010a
        /*0d82*/ 	.byte	0xff
	.zero		1


	//----- nvinfo : EIATTR_NUM_MBARRIERS
	.align		4
.L_47:
        /*0d84*/ 	.byte	0x03, 0x38
        /*0d86*/ 	.short	0x003b


	//----- nvinfo : EIATTR_EXIT_INSTR_OFFSETS
	.align		4
        /*0d88*/ 	.byte	0x04, 0x1c
        /*0d8a*/ 	.short	(.L_49 - .L_48)


	//   ....[0]....
.L_48:
        /*0d8c*/ 	.word	0x00003740


	//   ....[1]....
        /*0d90*/ 	.word	0x00003c50


	//   ....[2]....
        /*0d94*/ 	.word	0x00003cb0


	//   ....[3]....
        /*0d98*/ 	.word	0x00004f60


	//   ....[4]....
        /*0d9c*/ 	.word	0x00006290


	//   ....[5]....
        /*0da0*/ 	.word	0x000062d0


	//   ....[6]....
        /*0da4*/ 	.word	0x0000a740


	//   ....[7]....
        /*0da8*/ 	.word	0x0000a7b0


	//   ....[8]....
        /*0dac*/ 	.word	0x0000a7e0


	//   ....[9]....
        /*0db0*/ 	.word	0x0000a860


	//----- nvinfo : EIATTR_MAX_THREADS
	.align		4
.L_49:
        /*0db4*/ 	.byte	0x04, 0x05
        /*0db6*/ 	.short	(.L_51 - .L_50)
.L_50:
        /*0db8*/ 	.word	0x00000100
        /*0dbc*/ 	.word	0x00000001
        /*0dc0*/ 	.word	0x00000001


	//----- nvinfo : EIATTR_CRS_STACK_SIZE
	.align		4
.L_51:
        /*0dc4*/ 	.byte	0x04, 0x1e
        /*0dc6*/ 	.short	(.L_53 - .L_52)
.L_52:
        /*0dc8*/ 	.word	0x00000000


	//----- nvinfo : EIATTR_CBANK_PARAM_SIZE
	.align		4
.L_53:
        /*0dcc*/ 	.byte	0x03, 0x19
        /*0dce*/ 	.short	0x0800


	//----- nvinfo : EIATTR_PARAM_CBANK
	.align		4
        /*0dd0*/ 	.byte	0x04, 0x0a
        /*0dd2*/ 	.short	(.L_55 - .L_54)
	.align		4
.L_54:
        /*0dd4*/ 	.word	index@(.nv.constant0._ZN7cutlass13device_kernelINS_4gemm6kernel13GemmUniversalIN4cute5tupleIJiiiiEEENS1_10collective13CollectiveMmaINS1_35MainloopSm100TmaUmmaWarpSpecializedILi16ELi2ELi4ENS5_IJNS4_1CILi4EEESB_NSA_ILi1EEEEEEEENS5_IJNSA_ILi128EEENSA_ILi256EEENSA_ILi32EEEEEENS_10bfloat16_tENS5_IJlSC_lEEESJ_SK_NS4_8TiledMMAINS4_8MMA_AtomIJNS4_26SM100_MMA_F16BF16_2x1SM_SSISJ_SJ_fLi128ELi256ELNS4_4UMMA5MajorE0ELSP_0ELNSO_7ScaleInE0ELSQ_0EEEEEENS4_6LayoutINS5_IJSC_SC_SC_EEENS5_IJNSA_ILi0EEESV_SV_EEEEENS5_IJNS4_10UnderscoreESY_SY_EEEEENS4_28SM100_TMA_2SM_LOAD_MULTICASTENS4_14ComposedLayoutINS4_7SwizzleILi2ELi4ELi3EEENS4_18smem_ptr_flag_bitsILi16EEENST_INS5_IJNSA_ILi8EEESH_EEENS5_IJSH_SC_EEEEEEEvNS4_8identityES11_S1B_vS1C_EENS_8epilogue10collective18CollectiveEpilogueINS1E_23Sm100TmaWarpSpecializedILi4ELi2ELi32ELb1ELb0EEEJNS5_IJNSA_ILi64EEESG_SH_EEENS5_IJNST_IS1J_SC_EENST_INS5_IJSH_NSA_ILi2EEEEEENS5_IJSC_SF_EEEEEEEESJ_SK_SJ_SK_NS1E_6fusion15FusionCallbacksIS1I_NS1R_17LinearCombinationISJ_fSJ_fLNS_15FloatRoundStyleE2EEES1K_S1Q_JEEENS4_5SM1004TMEM4LOAD26SM100_TMEM_LOAD_32dp32b32xENS4_13SM90_TMA_LOADES1B_NS4_39AutoVectorizingCopyWithAssumedAlignmentILi128EEENS4_14SM90_TMA_STOREES1B_S23_S23_EEEvvEEEEvNT_6ParamsE)
        /*0dd8*/ 	.short	0x0380
        /*0dda*/ 	.short	0x0800


	//----- nvinfo : EIATTR_SW_WAR
	.align		4
.L_55:
        /*0ddc*/ 	.byte	0x04, 0x36
        /*0dde*/ 	.short	(.L_57 - .L_56)
.L_56:
        /*0de0*/ 	.word	0x00000008
.L_57:


//--------------------- .nv.callgraph             --------------------------
	.section	.nv.callgraph,"",@"SHT_CUDA_CALLGRAPH"
	.align	4
	.sectionentsize	8
	.align		4
        /*0000*/ 	.word	0x00000000
	.align		4
        /*0004*/ 	.word	0xffffffff
	.align		4
        /*0008*/ 	.word	index@(_ZN7cutlass13device_kernelINS_4gemm6kernel13GemmUniversalIN4cute5tupleIJiiiiEEENS1_10collective13CollectiveMmaINS1_35MainloopSm100TmaUmmaWarpSpecializedILi16ELi2ELi4ENS5_IJNS4_1CILi4EEESB_NSA_ILi1EEEEEEEENS5_IJNSA_ILi128EEENSA_ILi256EEENSA_ILi32EEEEEENS_10bfloat16_tENS5_IJlSC_lEEESJ_SK_NS4_8TiledMMAINS4_8MMA_AtomIJNS4_26SM100_MMA_F16BF16_2x1SM_SSISJ_SJ_fLi128ELi256ELNS4_4UMMA5MajorE0ELSP_0ELNSO_7ScaleInE0ELSQ_0EEEEEENS4_6LayoutINS5_IJSC_SC_SC_EEENS5_IJNSA_ILi0EEESV_SV_EEEEENS5_IJNS4_10UnderscoreESY_SY_EEEEENS4_28SM100_TMA_2SM_LOAD_MULTICASTENS4_14ComposedLayoutINS4_7SwizzleILi2ELi4ELi3EEENS4_18smem_ptr_flag_bitsILi16EEENST_INS5_IJNSA_ILi8EEESH_EEENS5_IJSH_SC_EEEEEEEvNS4_8identityES11_S1B_vS1C_EENS_8epilogue10collective18CollectiveEpilogueINS1E_23Sm100TmaWarpSpecializedILi4ELi2ELi32ELb1ELb0EEEJNS5_IJNSA_ILi64EEESG_SH_EEENS5_IJNST_IS1J_SC_EENST_INS5_IJSH_NSA_ILi2EEEEEENS5_IJSC_SF_EEEEEEEESJ_SK_SJ_SK_NS1E_6fusion15FusionCallbacksIS1I_NS1R_17LinearCombinationISJ_fSJ_fLNS_15FloatRoundStyleE2EEES1K_S1Q_JEEENS4_5SM1004TMEM4LOAD26SM100_TMEM_LOAD_32dp32b32xENS4_13SM90_TMA_LOADES1B_NS4_39AutoVectorizingCopyWithAssumedAlignmentILi128EEENS4_14SM90_TMA_STOREES1B_S23_S23_EEEvvEEEEvNT_6ParamsE)
	.align		4
        /*000c*/ 	.word	index@(__assertfail)
	.align		4
        /*0010*/ 	.word	0x00000000
	.align		4
        /*0014*/ 	.word	0xfffffffe
	.align		4
        /*0018*/ 	.word	0x00000000
	.align		4
        /*001c*/ 	.word	0xfffffffd
	.align		4
        /*0020*/ 	.word	0x00000000
	.align		4
        /*0024*/ 	.word	0xfffffffc


//--------------------- .nv.constant4             --------------------------
	.section	.nv.constant4,"a",@progbits
	.align	8
	.align		8
.nv.constant4:
        /*0000*/ 	.dword	__assertfail
	.align		8
        /*0008*/ 	.dword	__unnamed_1
	.align		8
        /*0010*/ 	.dword	__unnamed_2
	.align		8
        /*0018*/ 	.dword	_ZN40_INTERNAL_0f2bdb18_4_k_cu_b449ee8a_229524cuda3std3__45__cpo5beginE
	.align		8
        /*0020*/ 	.dword	_ZN40_INTERNAL_0f2bdb18_4_k_cu_b449ee8a_229524cuda3std3__45__cpo3endE
	.align		8
        /*0028*/ 	.dword	_ZN40_INTERNAL_0f2bdb18_4_k_cu_b449ee8a_229524cuda3std3__45__cpo6cbeginE
	.align		8
        /*0030*/ 	.dword	_ZN40_INTERNAL_0f2bdb18_4_k_cu_b449ee8a_229524cuda3std3__45__cpo4cendE
	.align		8
        /*0038*/ 	.dword	_ZN40_INTERNAL_0f2bdb18_4_k_cu_b449ee8a_229524cuda3std3__442_GLOBAL__N__0f2bdb18_4_k_cu_b449ee8a_229526ignoreE
	.align		8
        /*0040*/ 	.dword	_ZN40_INTERNAL_0f2bdb18_4_k_cu_b449ee8a_229524cuda3std3__419piecewise_constructE
	.align		8
        /*0048*/ 	.dword	_ZN40_INTERNAL_0f2bdb18_4_k_cu_b449ee8a_229524cuda3std3__48in_placeE
	.align		8
        /*0050*/ 	.dword	_ZN40_INTERNAL_0f2bdb18_4_k_cu_b449ee8a_229524cuda3std6ranges3__45__cpo4swapE
	.align		8
        /*0058*/ 	.dword	_ZN40_INTERNAL_0f2bdb18_4_k_cu_b449ee8a_229524cuda3std6ranges3__45__cpo9iter_moveE
	.align		8
        /*0060*/ 	.dword	_ZN40_INTERNAL_0f2bdb18_4_k_cu_b449ee8a_229524cute7productE
	.align		8
        /*0068*/ 	.dword	_ZN40_INTERNAL_0f2bdb18_4_k_cu_b449ee8a_229524cute1_E
	.align		8
        /*0070*/ 	.dword	$str$25
	.align		8
        /*0078*/ 	.dword	$str$26
	.align		8
        /*0080*/ 	.dword	$str$27
	.align		8
        /*0088*/ 	.dword	$str$28


//--------------------- .text._ZN7cutlass13device_kernelINS_4gemm6kernel13GemmUniversalIN4cute5tupleIJiiiiEEENS1_10collective13CollectiveMmaINS1_35MainloopSm100TmaUmmaWarpSpecializedILi16ELi2ELi4ENS5_IJNS4_1CILi4EEESB_NSA_ILi1EEEEEEEENS5_IJNSA_ILi128EEENSA_ILi256EEENSA_ILi32EEEEEENS_10bfloat16_tENS5_IJlSC_lEEESJ_SK_NS4_8TiledMMAINS4_8MMA_AtomIJNS4_26SM100_MMA_F16BF16_2x1SM_SSISJ_SJ_fLi128ELi256ELNS4_4UMMA5MajorE0ELSP_0ELNSO_7ScaleInE0ELSQ_0EEEEEENS4_6LayoutINS5_IJSC_SC_SC_EEENS5_IJNSA_ILi0EEESV_SV_EEEEENS5_IJNS4_10UnderscoreESY_SY_EEEEENS4_28SM100_TMA_2SM_LOAD_MULTICASTENS4_14ComposedLayoutINS4_7SwizzleILi2ELi4ELi3EEENS4_18smem_ptr_flag_bitsILi16EEENST_INS5_IJNSA_ILi8EEESH_EEENS5_IJSH_SC_EEEEEEEvNS4_8identityES11_S1B_vS1C_EENS_8epilogue10collective18CollectiveEpilogueINS1E_23Sm100TmaWarpSpecializedILi4ELi2ELi32ELb1ELb0EEEJNS5_IJNSA_ILi64EEESG_SH_EEENS5_IJNST_IS1J_SC_EENST_INS5_IJSH_NSA_ILi2EEEEEENS5_IJSC_SF_EEEEEEEESJ_SK_SJ_SK_NS1E_6fusion15FusionCallbacksIS1I_NS1R_17LinearCombinationISJ_fSJ_fLNS_15FloatRoundStyleE2EEES1K_S1Q_JEEENS4_5SM1004TMEM4LOAD26SM100_TMEM_LOAD_32dp32b32xENS4_13SM90_TMA_LOADES1B_NS4_39AutoVectorizingCopyWithAssumedAlignmentILi128EEENS4_14SM90_TMA_STOREES1B_S23_S23_EEEvvEEEEvNT_6ParamsE --------------------------
	.section	.text._ZN7cutlass13device_kernelINS_4gemm6kernel13GemmUniversalIN4cute5tupleIJiiiiEEENS1_10collective13CollectiveMmaINS1_35MainloopSm100TmaUmmaWarpSpecializedILi16ELi2ELi4ENS5_IJNS4_1CILi4EEESB_NSA_ILi1EEEEEEEENS5_IJNSA_ILi128EEENSA_ILi256EEENSA_ILi32EEEEEENS_10bfloat16_tENS5_IJlSC_lEEESJ_SK_NS4_8TiledMMAINS4_8MMA_AtomIJNS4_26SM100_MMA_F16BF16_2x1SM_SSISJ_SJ_fLi128ELi256ELNS4_4UMMA5MajorE0ELSP_0ELNSO_7ScaleInE0ELSQ_0EEEEEENS4_6LayoutINS5_IJSC_SC_SC_EEENS5_IJNSA_ILi0EEESV_SV_EEEEENS5_IJNS4_10UnderscoreESY_SY_EEEEENS4_28SM100_TMA_2SM_LOAD_MULTICASTENS4_14ComposedLayoutINS4_7SwizzleILi2ELi4ELi3EEENS4_18smem_ptr_flag_bitsILi16EEENST_INS5_IJNSA_ILi8EEESH_EEENS5_IJSH_SC_EEEEEEEvNS4_8identityES11_S1B_vS1C_EENS_8epilogue10collective18CollectiveEpilogueINS1E_23Sm100TmaWarpSpecializedILi4ELi2ELi32ELb1ELb0EEEJNS5_IJNSA_ILi64EEESG_SH_EEENS5_IJNST_IS1J_SC_EENST_INS5_IJSH_NSA_ILi2EEEEEENS5_IJSC_SF_EEEEEEEESJ_SK_SJ_SK_NS1E_6fusion15FusionCallbacksIS1I_NS1R_17LinearCombinationISJ_fSJ_fLNS_15FloatRoundStyleE2EEES1K_S1Q_JEEENS4_5SM1004TMEM4LOAD26SM100_TMEM_LOAD_32dp32b32xENS4_13SM90_TMA_LOADES1B_NS4_39AutoVectorizingCopyWithAssumedAlignmentILi128EEENS4_14SM90_TMA_STOREES1B_S23_S23_EEEvvEEEEvNT_6ParamsE,"ax",@progbits
	.align	128
.text._ZN7cutlass13device_kernelINS_4gemm6kernel13GemmUniversalIN4cute5tupleIJiiiiEEENS1_10collective13CollectiveMmaINS1_35MainloopSm100TmaUmmaWarpSpecializedILi16ELi2ELi4ENS5_IJNS4_1CILi4EEESB_NSA_ILi1EEEEEEEENS5_IJNSA_ILi128EEENSA_ILi256EEENSA_ILi32EEEEEENS_10bfloat16_tENS5_IJlSC_lEEESJ_SK_NS4_8TiledMMAINS4_8MMA_AtomIJNS4_26SM100_MMA_F16BF16_2x1SM_SSISJ_SJ_fLi128ELi256ELNS4_4UMMA5MajorE0ELSP_0ELNSO_7ScaleInE0ELSQ_0EEEEEENS4_6LayoutINS5_IJSC_SC_SC_EEENS5_IJNSA_ILi0EEESV_SV_EEEEENS5_IJNS4_10UnderscoreESY_SY_EEEEENS4_28SM100_TMA_2SM_LOAD_MULTICASTENS4_14ComposedLayoutINS4_7SwizzleILi2ELi4ELi3EEENS4_18smem_ptr_flag_bitsILi16EEENST_INS5_IJNSA_ILi8EEESH_EEENS5_IJSH_SC_EEEEEEEvNS4_8identityES11_S1B_vS1C_EENS_8epilogue10collective18CollectiveEpilogueINS1E_23Sm100TmaWarpSpecializedILi4ELi2ELi32ELb1ELb0EEEJNS5_IJNSA_ILi64EEESG_SH_EEENS5_IJNST_IS1J_SC_EENST_INS5_IJSH_NSA_ILi2EEEEEENS5_IJSC_SF_EEEEEEEESJ_SK_SJ_SK_NS1E_6fusion15FusionCallbacksIS1I_NS1R_17LinearCombinationISJ_fSJ_fLNS_15FloatRoundStyleE2EEES1K_S1Q_JEEENS4_5SM1004TMEM4LOAD26SM100_TMEM_LOAD_32dp32b32xENS4_13SM90_TMA_LOADES1B_NS4_39AutoVectorizingCopyWithAssumedAlignmentILi128EEENS4_14SM90_TMA_STOREES1B_S23_S23_EEEvvEEEEvNT_6ParamsE:
        .type           _ZN7cutlass13device_kernelINS_4gemm6kernel13GemmUniversalIN4cute5tupleIJiiiiEEENS1_10collective13CollectiveMmaINS1_35MainloopSm100TmaUmmaWarpSpecializedILi16ELi2ELi4ENS5_IJNS4_1CILi4EEESB_NSA_ILi1EEEEEEEENS5_IJNSA_ILi128EEENSA_ILi256EEENSA_ILi32EEEEEENS_10bfloat16_tENS5_IJlSC_lEEESJ_SK_NS4_8TiledMMAINS4_8MMA_AtomIJNS4_26SM100_MMA_F16BF16_2x1SM_SSISJ_SJ_fLi128ELi256ELNS4_4UMMA5MajorE0ELSP_0ELNSO_7ScaleInE0ELSQ_0EEEEEENS4_6LayoutINS5_IJSC_SC_SC_EEENS5_IJNSA_ILi0EEESV_SV_EEEEENS5_IJNS4_10UnderscoreESY_SY_EEEEENS4_28SM100_TMA_2SM_LOAD_MULTICASTENS4_14ComposedLayoutINS4_7SwizzleILi2ELi4ELi3EEENS4_18smem_ptr_flag_bitsILi16EEENST_INS5_IJNSA_ILi8EEESH_EEENS5_IJSH_SC_EEEEEEEvNS4_8identityES11_S1B_vS1C_EENS_8epilogue10collective18CollectiveEpilogueINS1E_23Sm100TmaWarpSpecializedILi4ELi2ELi32ELb1ELb0EEEJNS5_IJNSA_ILi64EEESG_SH_EEENS5_IJNST_IS1J_SC_EENST_INS5_IJSH_NSA_ILi2EEEEEENS5_IJSC_SF_EEEEEEEESJ_SK_SJ_SK_NS1E_6fusion15FusionCallbacksIS1I_NS1R_17LinearCombinationISJ_fSJ_fLNS_15FloatRoundStyleE2EEES1K_S1Q_JEEENS4_5SM1004TMEM4LOAD26SM100_TMEM_LOAD_32dp32b32xENS4_13SM90_TMA_LOADES1B_NS4_39AutoVectorizingCopyWithAssumedAlignmentILi128EEENS4_14SM90_TMA_STOREES1B_S23_S23_EEEvvEEEEvNT_6ParamsE,@function
        .size           _ZN7cutlass13device_kernelINS_4gemm6kernel13GemmUniversalIN4cute5tupleIJiiiiEEENS1_10collective13CollectiveMmaINS1_35MainloopSm100TmaUmmaWarpSpecializedILi16ELi2ELi4ENS5_IJNS4_1CILi4EEESB_NSA_ILi1EEEEEEEENS5_IJNSA_ILi128EEENSA_ILi256EEENSA_ILi32EEEEEENS_10bfloat16_tENS5_IJlSC_lEEESJ_SK_NS4_8TiledMMAINS4_8MMA_AtomIJNS4_26SM100_MMA_F16BF16_2x1SM_SSISJ_SJ_fLi128ELi256ELNS4_4UMMA5MajorE0ELSP_0ELNSO_7ScaleInE0ELSQ_0EEEEEENS4_6LayoutINS5_IJSC_SC_SC_EEENS5_IJNSA_ILi0EEESV_SV_EEEEENS5_IJNS4_10UnderscoreESY_SY_EEEEENS4_28SM100_TMA_2SM_LOAD_MULTICASTENS4_14ComposedLayoutINS4_7SwizzleILi2ELi4ELi3EEENS4_18smem_ptr_flag_bitsILi16EEENST_INS5_IJNSA_ILi8EEESH_EEENS5_IJSH_SC_EEEEEEEvNS4_8identityES11_S1B_vS1C_EENS_8epilogue10collective18CollectiveEpilogueINS1E_23Sm100TmaWarpSpecializedILi4ELi2ELi32ELb1ELb0EEEJNS5_IJNSA_ILi64EEESG_SH_EEENS5_IJNST_IS1J_SC_EENST_INS5_IJSH_NSA_ILi2EEEEEENS5_IJSC_SF_EEEEEEEESJ_SK_SJ_SK_NS1E_6fusion15FusionCallbacksIS1I_NS1R_17LinearCombinationISJ_fSJ_fLNS_15FloatRoundStyleE2EEES1K_S1Q_JEEENS4_5SM1004TMEM4LOAD26SM100_TMEM_LOAD_32dp32b32xENS4_13SM90_TMA_LOADES1B_NS4_39AutoVectorizingCopyWithAssumedAlignmentILi128EEENS4_14SM90_TMA_STOREES1B_S23_S23_EEEvvEEEEvNT_6ParamsE,(.L_x_234 - _ZN7cutlass13device_kernelINS_4gemm6kernel13GemmUniversalIN4cute5tupleIJiiiiEEENS1_10collective13CollectiveMmaINS1_35MainloopSm100TmaUmmaWarpSpecializedILi16ELi2ELi4ENS5_IJNS4_1CILi4EEESB_NSA_ILi1EEEEEEEENS5_IJNSA_ILi128EEENSA_ILi256EEENSA_ILi32EEEEEENS_10bfloat16_tENS5_IJlSC_lEEESJ_SK_NS4_8TiledMMAINS4_8MMA_AtomIJNS4_26SM100_MMA_F16BF16_2x1SM_SSISJ_SJ_fLi128ELi256ELNS4_4UMMA5MajorE0ELSP_0ELNSO_7ScaleInE0ELSQ_0EEEEEENS4_6LayoutINS5_IJSC_SC_SC_EEENS5_IJNSA_ILi0EEESV_SV_EEEEENS5_IJNS4_10UnderscoreESY_SY_EEEEENS4_28SM100_TMA_2SM_LOAD_MULTICASTENS4_14ComposedLayoutINS4_7SwizzleILi2ELi4ELi3EEENS4_18smem_ptr_flag_bitsILi16EEENST_INS5_IJNSA_ILi8EEESH_EEENS5_IJSH_SC_EEEEEEEvNS4_8identityES11_S1B_vS1C_EENS_8epilogue10collective18CollectiveEpilogueINS1E_23Sm100TmaWarpSpecializedILi4ELi2ELi32ELb1ELb0EEEJNS5_IJNSA_ILi64EEESG_SH_EEENS5_IJNST_IS1J_SC_EENST_INS5_IJSH_NSA_ILi2EEEEEENS5_IJSC_SF_EEEEEEEESJ_SK_SJ_SK_NS1E_6fusion15FusionCallbacksIS1I_NS1R_17LinearCombinationISJ_fSJ_fLNS_15FloatRoundStyleE2EEES1K_S1Q_JEEENS4_5SM1004TMEM4LOAD26SM100_TMEM_LOAD_32dp32b32xENS4_13SM90_TMA_LOADES1B_NS4_39AutoVectorizingCopyWithAssumedAlignmentILi128EEENS4_14SM90_TMA_STOREES1B_S23_S23_EEEvvEEEEvNT_6ParamsE)
        .other          _ZN7cutlass13device_kernelINS_4gemm6kernel13GemmUniversalIN4cute5tupleIJiiiiEEENS1_10collective13CollectiveMmaINS1_35MainloopSm100TmaUmmaWarpSpecializedILi16ELi2ELi4ENS5_IJNS4_1CILi4EEESB_NSA_ILi1EEEEEEEENS5_IJNSA_ILi128EEENSA_ILi256EEENSA_ILi32EEEEEENS_10bfloat16_tENS5_IJlSC_lEEESJ_SK_NS4_8TiledMMAINS4_8MMA_AtomIJNS4_26SM100_MMA_F16BF16_2x1SM_SSISJ_SJ_fLi128ELi256ELNS4_4UMMA5MajorE0ELSP_0ELNSO_7ScaleInE0ELSQ_0EEEEEENS4_6LayoutINS5_IJSC_SC_SC_EEENS5_IJNSA_ILi0EEESV_SV_EEEEENS5_IJNS4_10UnderscoreESY_SY_EEEEENS4_28SM100_TMA_2SM_LOAD_MULTICASTENS4_14ComposedLayoutINS4_7SwizzleILi2ELi4ELi3EEENS4_18smem_ptr_flag_bitsILi16EEENST_INS5_IJNSA_ILi8EEESH_EEENS5_IJSH_SC_EEEEEEEvNS4_8identityES11_S1B_vS1C_EENS_8epilogue10collective18CollectiveEpilogueINS1E_23Sm100TmaWarpSpecializedILi4ELi2ELi32ELb1ELb0EEEJNS5_IJNSA_ILi64EEESG_SH_EEENS5_IJNST_IS1J_SC_EENST_INS5_IJSH_NSA_ILi2EEEEEENS5_IJSC_SF_EEEEEEEESJ_SK_SJ_SK_NS1E_6fusion15FusionCallbacksIS1I_NS1R_17LinearCombinationISJ_fSJ_fLNS_15FloatRoundStyleE2EEES1K_S1Q_JEEENS4_5SM1004TMEM4LOAD26SM100_TMEM_LOAD_32dp32b32xENS4_13SM90_TMA_LOADES1B_NS4_39AutoVectorizingCopyWithAssumedAlignmentILi128EEENS4_14SM90_TMA_STOREES1B_S23_S23_EEEvvEEEEvNT_6ParamsE,@"STO_CUDA_ENTRY STV_DEFAULT"
_ZN7cutlass13device_kernelINS_4gemm6kernel13GemmUniversalIN4cute5tupleIJiiiiEEENS1_10collective13CollectiveMmaINS1_35MainloopSm100TmaUmmaWarpSpecializedILi16ELi2ELi4ENS5_IJNS4_1CILi4EEESB_NSA_ILi1EEEEEEEENS5_IJNSA_ILi128EEENSA_ILi256EEENSA_ILi32EEEEEENS_10bfloat16_tENS5_IJlSC_lEEESJ_SK_NS4_8TiledMMAINS4_8MMA_AtomIJNS4_26SM100_MMA_F16BF16_2x1SM_SSISJ_SJ_fLi128ELi256ELNS4_4UMMA5MajorE0ELSP_0ELNSO_7ScaleInE0ELSQ_0EEEEEENS4_6LayoutINS5_IJSC_SC_SC_EEENS5_IJNSA_ILi0EEESV_SV_EEEEENS5_IJNS4_10UnderscoreESY_SY_EEEEENS4_28SM100_TMA_2SM_LOAD_MULTICASTENS4_14ComposedLayoutINS4_7SwizzleILi2ELi4ELi3EEENS4_18smem_ptr_flag_bitsILi16EEENST_INS5_IJNSA_ILi8EEESH_EEENS5_IJSH_SC_EEEEEEEvNS4_8identityES11_S1B_vS1C_EENS_8epilogue10collective18CollectiveEpilogueINS1E_23Sm100TmaWarpSpecializedILi4ELi2ELi32ELb1ELb0EEEJNS5_IJNSA_ILi64EEESG_SH_EEENS5_IJNST_IS1J_SC_EENST_INS5_IJSH_NSA_ILi2EEEEEENS5_IJSC_SF_EEEEEEEESJ_SK_SJ_SK_NS1E_6fusion15FusionCallbacksIS1I_NS1R_17LinearCombinationISJ_fSJ_fLNS_15FloatRoundStyleE2EEES1K_S1Q_JEEENS4_5SM1004TMEM4LOAD26SM100_TMEM_LOAD_32dp32b32xENS4_13SM90_TMA_LOADES1B_NS4_39AutoVectorizingCopyWithAssumedAlignmentILi128EEENS4_14SM90_TMA_STOREES1B_S23_S23_EEEvvEEEEvNT_6ParamsE:
[----:B------:R-:W1:Y:S01]  /*0000*/  LDC R1, c[0x0][0x37c] ;  /* 0x0000df00ff017b82 */ /* 0x000e620000000800 */
[----:B------:R-:W2:Y:S01]  /*0010*/  S2R R98, SR_TID.X ;  /* 0x0000000000627919 */ /* 0x000ea20000002100 */
[----:B------:R-:W3:Y:S06]  /*0020*/  LDCU.64 UR8, c[0x0][0x890] ;  /* 0x00011200ff0877ac */ /* 0x000eec0008000a00 */
[----:B------:R-:W4:Y:S01]  /*0030*/  S2UR UR4, SR_CgaCtaId ;  /* 0x00000000000479c3 */ /* 0x000f220000008800 */
[----:B------:R-:W-:Y:S02]  /*0040*/  PRMT R84, RZ, 0x7610, R84 ;  /* 0x00007610ff547816 */ /* 0x000fe40000000054 */
[----:B------:R-:W-:-:S02]  /*0050*/  ELECT P0, URZ, PT ;  /* 0x0000000000ff782f */ /* 0x000fc40003800000 */
[----:B---3--:R-:W-:-:S04]  /*0060*/  ISETP.NE.U32.AND P1, PT, RZ, UR8, PT ;  /* 0x00000008ff007c0c */ /* 0x008fc8000bf25070 */
[----:B------:R-:W-:Y:S01]  /*0070*/  ISETP.NE.AND.EX P2, PT, RZ, UR9, PT, P1 ;  /* 0x00000009ff007c0c */ /* 0x000fe2000bf45310 */
[----:B----4-:R-:W-:Y:S02]  /*0080*/  ULOP3.LUT UR34, UR4, 0x1, URZ, 0xc0, !UPT ;  /* 0x0000000104227892 */ /* 0x010fe4000f8ec0ff */
[----:B------:R-:W-:Y:S01]  /*0090*/  ULOP3.LUT UR33, UR4, 0x1, URZ, 0x3c, !UPT ;  /* 0x0000000104217892 */ /* 0x000fe2000f8e3cff */
[----:B--2---:R-:W-:-:S05]  /*00a0*/  SHF.R.U32.HI R85, RZ, 0x5, R98 ;  /* 0x00000005ff557819 */ /* 0x004fca0000011662 */
[----:B------:R-:W2:Y:S02]  /*00b0*/  SHFL.IDX PT, R0, R85, RZ, 0x1f ;  /* 0x00001fff55007589 */ /* 0x000ea400000e0000 */
[----:B--2---:R-:W-:Y:S02]  /*00c0*/  R2UR UR22, R0 ;  /* 0x00000000001672ca */ /* 0x004fe400000e0000 */
[----:B-1----:R-:W-:-:S13]  /*00d0*/  @P2 BRA `(.L_x_0) ;  /* 0x0000000000302947 */ /* 0x002fda0003800000 */
[----:B------:R-:W1:Y:S02]  /*00e0*/  LDCU.64 UR4, c[0x0][0x888] ;  /* 0x00011100ff0477ac */ /* 0x000e640008000a00 */
[----:B-1----:R-:W-:-:S04]  /*00f0*/  UISETP.NE.U32.AND UP0, UPT, UR4, URZ, UPT ;  /* 0x000000ff0400728c */ /* 0x002fc8000bf05070 */
[----:B------:R-:W-:-:S09]  /*0100*/  UISETP.NE.AND.EX UP0, UPT, UR5, URZ, UPT, UP0 ;  /* 0x000000ff0500728c */ /* 0x000fd2000bf05300 */
[----:B------:R-:W-:Y:S05]  /*0110*/  BRA.U !UP0, `(.L_x_1) ;  /* 0x0000000108147547 */ /* 0x000fea000b800000 */
[----:B------:R-:W1:Y:S01]  /*0120*/  LDC.64 R2, c[0x0][0x888] ;  /* 0x00022200ff027b82 */ /* 0x000e620000000a00 */
[----:B------:R-:W1:Y:S02]  /*0130*/  LDCU.64 UR4, c[0x0][0x358] ;  /* 0x00006b00ff0477ac */ /* 0x000e640008000a00 */
[----:B-1----:R1:W5:Y:S01]  /*0140*/  LDG.E R41, desc[UR4][R2.64] ;  /* 0x0000000402297981 */ /* 0x002362000c1e1900 */
[----:B------:R-:W-:Y:S01]  /*0150*/  HFMA2 R84, -RZ, RZ, 0, 5.9604644775390625e-08 ;  /* 0x00000001ff547431 */ /* 0x000fe200000001ff */
[----:B------:R-:W-:Y:S05]  /*0160*/  BRA `(.L_x_0) ;  /* 0x00000000000c7947 */ /* 0x000fea0003800000 */
.L_x_1:
[----:B------:R-:W1:Y:S01]  /*0170*/  LDCU UR4, c[0x0][0x880] ;  /* 0x00011000ff0477ac */ /* 0x000e620008000800 */
[----:B------:R-:W-:Y:S01]  /*0180*/  HFMA2 R84, -RZ, RZ, 0, 5.9604644775390625e-08 ;  /* 0x00000001ff547431 */ /* 0x000fe200000001ff */
[----:B-1----:R-:W-:-:S07]  /*0190*/  MOV R41, UR4 ;  /* 0x0000000400297c02 */ /* 0x002fce0008000f00 */
.L_x_0:
[----:B------:R-:W2:Y:S02]  /*01a0*/  LDCU.64 UR4, c[0x0][0x8b0] ;  /* 0x00011600ff0477ac */ /* 0x000ea40008000a00 */
[----:B--2---:R-:W-:-:S04]  /*01b0*/  UISETP.NE.U32.AND UP0, UPT, UR4, URZ, UPT ;  /* 0x000000ff0400728c */ /* 0x004fc8000bf05070 */
[----:B------:R-:W-:-:S09]  /*01c0*/  UISETP.NE.AND.EX UP0, UPT, UR5, URZ, UPT, UP0 ;  /* 0x000000ff0500728c */ /* 0x000fd2000bf05300 */
[----:B------:R-:W-:Y:S05]  /*01d0*/  BRA.U UP0, `(.L_x_2) ;  /* 0x0000000100287547 */ /* 0x000fea000b800000 */
[----:B------:R-:W2:Y:S02]  /*01e0*/  LDCU.64 UR4, c[0x0][0x8a8] ;  /* 0x00011500ff0477ac */ /* 0x000ea40008000a00 */
[----:B--2---:R-:W-:-:S04]  /*01f0*/  UISETP.NE.U32.AND UP0, UPT, UR4, URZ, UPT ;  /* 0x000000ff0400728c */ /* 0x004fc8000bf05070 */
[----:B------:R-:W-:-:S09]  /*0200*/  UISETP.NE.AND.EX UP0, UPT, UR5, URZ, UPT, UP0 ;  /* 0x000000ff0500728c */ /* 0x000fd2000bf05300 */
[----:B------:R-:W-:Y:S05]  /*0210*/  BRA.U !UP0, `(.L_x_3) ;  /* 0x0000000108107547 */ /* 0x000fea000b800000 */
[----:B------:R-:W2:Y:S01]  /*0220*/  LDC.64 R38, c[0x0][0x8a8] ;  /* 0x00022a00ff267b82 */ /* 0x000ea20000000a00 */
[----:B------:R-:W2:Y:S02]  /*0230*/  LDCU.64 UR4, c[0x0][0x358] ;  /* 0x00006b00ff0477ac */ /* 0x000ea40008000a00 */
[----:B--2---:R2:W5:Y:S01]  /*0240*/  LDG.E R38, desc[UR4][R38.64] ;  /* 0x0000000426267981 */ /* 0x004562000c1e1900 */
[----:B------:R-:W-:Y:S05]  /*0250*/  BRA `(.L_x_2) ;  /* 0x0000000000087947 */ /* 0x000fea0003800000 */
.L_x_3:
[----:B------:R-:W2:Y:S02]  /*0260*/  LDCU UR4, c[0x0][0x8a0] ;  /* 0x00011400ff0477ac */ /* 0x000ea40008000800 */
[----:B--2---:R-:W-:Y:S02]  /*0270*/  MOV R38, UR4 ;  /* 0x0000000400267c02 */ /* 0x004fe40008000f00 */
.L_x_2:
[----:B------:R-:W-:Y:S01]  /*0280*/  IMAD.U32 R0, RZ, RZ, UR22 ;  /* 0x00000016ff007e24 */ /* 0x000fe2000f8e00ff */
[----:B------:R-:W-:Y:S04]  /*0290*/  BSSY.RECONVERGENT B0, `(.L_x_4) ;  /* 0x000000c000007945 */ /* 0x000fe80003800200 */
[C---:B------:R-:W-:Y:S02]  /*02a0*/  ISETP.NE.OR P3, PT, R0.reuse, 0x1, !P0 ;  /* 0x000000010000780c */ /* 0x040fe40004765670 */
[----:B------:R-:W-:-:S11]  /*02b0*/  ISETP.NE.OR P2, PT, R0, 0x3, !P0 ;  /* 0x000000030000780c */ /* 0x000fd60004745670 */
[----:B------:R-:W-:Y:S05]  /*02c0*/  @P3 BRA `(.L_x_5) ;  /* 0x0000000000203947 */ /* 0x000fea0003800000 */
[----:B------:R-:W3:Y:S02]  /*02d0*/  LDCU.64 UR4, c[0x0][0x348] ;  /* 0x00006900ff0477ac */ /* 0x000ee40008000a00 */
[----:B---3--:R-:W-:Y:S02]  /*02e0*/  UIADD3 UR6, UP1, UPT, UR4, 0x80, URZ ;  /* 0x0000008004067890 */ /* 0x008fe4000ff3e0ff */
[----:B------:R-:W-:Y:S02]  /*02f0*/  UIADD3 UR4, UP0, UPT, UR4, 0x180, URZ ;  /* 0x0000018004047890 */ /* 0x000fe4000ff1e0ff */
[----:B------:R-:W-:Y:S02]  /*0300*/  UIADD3.X UR7, UPT, UPT, URZ, UR5, URZ, UP1, !UPT ;  /* 0x00000005ff077290 */ /* 0x000fe40008ffe4ff */
[----:B------:R-:W-:-:S07]  /*0310*/  UIADD3.X UR5, UPT, UPT, URZ, UR5, URZ, UP0, !UPT ;  /* 0x00000005ff057290 */ /* 0x000fce00087fe4ff */
[----:B------:R3:W-:Y:S02]  /*0320*/  UTMACCTL.PF [UR6] ;  /* 0x00000000060079b9 */ /* 0x0007e40008040000 */
[----:B------:R3:W-:Y:S02]  /*0330*/  UTMACCTL.PF [UR4] ;  /* 0x00000000040079b9 */ /* 0x0007e40008040000 */
[----:B---3--:R-:W-:Y:S01]  /*0340*/  NOP ;  /* 0x0000000000007918 */ /* 0x008fe20000000000 */
.L_x_5:
[----:B------:R-:W-:Y:S05]  /*0350*/  BSYNC.RECONVERGENT B0 ;  /* 0x0000000000007941 */ /* 0x000fea0003800200 */
.L_x_4:
[----:B------:R-:W-:Y:S04]  /*0360*/  BSSY.RECONVERGENT B0, `(.L_x_6) ;  /* 0x000000a000007945 */ /* 0x000fe80003800200 */
        /* <DEDUP_REMOVED lines=9> */
.L_x_7:
[----:B------:R-:W-:Y:S05]  /*0400*/  BSYNC.RECONVERGENT B0 ;  /* 0x0000000000007941 */ /* 0x000fea0003800200 */
.L_x_6:
[----:B------:R-:W3:Y:S01]  /*0410*/  LDCU.64 UR4, c[0x0][0x888] ;  /* 0x00011100ff0477ac */ /* 0x000ee20008000a00 */
[----:B------:R-:W-:Y:S01]  /*0420*/  ISETP.NE.AND.EX P1, PT, RZ, UR9, PT, P1 ;  /* 0x00000009ff007c0c */ /* 0x000fe2000bf25310 */
[----:B------:R-:W-:Y:S01]  /*0430*/  UPLOP3.LUT UP3, UPT, UPT, UPT, UPT, 0x80, 0x8 ;  /* 0x000000000008789c */ /* 0x000fe20003f6f070 */
[----:B---3--:R-:W-:-:S04]  /*0440*/  ISETP.NE.U32.AND P2, PT, RZ, UR4, PT ;  /* 0x00000004ff007c0c */ /* 0x008fc8000bf45070 */
[----:B------:R-:W-:-:S13]  /*0450*/  ISETP.NE.AND.EX P2, PT, RZ, UR5, PT, P2 ;  /* 0x00000005ff007c0c */ /* 0x000fda000bf45320 */
[----:B------:R-:W-:Y:S05]  /*0460*/  @P2 BRA P1, `(.L_x_8) ;  /* 0x0000000000282947 */ /* 0x000fea0000800000 */
[----:B------:R-:W-:Y:S01]  /*0470*/  UISETP.NE.U32.AND UP0, UPT, UR8, URZ, UPT ;  /* 0x000000ff0800728c */ /* 0x000fe2000bf05070 */
[----:B-----5:R-:W-:Y:S01]  /*0480*/  FSETP.NEU.AND P1, PT, R41, RZ, PT ;  /* 0x000000ff2900720b */ /* 0x020fe20003f2d000 */
[----:B------:R-:W-:Y:S02]  /*0490*/  UISETP.NE.U32.AND UP2, UPT, UR4, URZ, UPT ;  /* 0x000000ff0400728c */ /* 0x000fe4000bf45070 */
[----:B------:R-:W-:Y:S02]  /*04a0*/  UISETP.NE.AND.EX UP1, UPT, UR9, URZ, UPT, UP0 ;  /* 0x000000ff0900728c */ /* 0x000fe4000bf25300 */
[----:B------:R-:W-:-:S04]  /*04b0*/  UISETP.NE.AND.EX UP0, UPT, UR5, URZ, UPT, UP2 ;  /* 0x000000ff0500728c */ /* 0x000fc8000bf05320 */
[----:B------:R-:W-:-:S04]  /*04c0*/  USEL UR4, URZ, 0xffffffff, UP0 ;  /* 0xffffffffff047887 */ /* 0x000fc80008000000 */
[----:B------:R-:W-:Y:S01]  /*04d0*/  VOTEU.ANY UP0, P1 ;  /* 0x0000000000ff7886 */ /* 0x000fe20000800100 */
[----:B------:R-:W-:-:S04]  /*04e0*/  @!UP1 USEL UR4, URZ, 0xffffffff, UP0 ;  /* 0xffffffffff049887 */ /* 0x000fc80008000000 */
[----:B------:R-:W-:-:S04]  /*04f0*/  ULOP3.LUT UR4, UR4, 0x1, URZ, 0xc0, !UPT ;  /* 0x0000000104047892 */ /* 0x000fc8000f8ec0ff */
[----:B------:R-:W-:-:S11]  /*0500*/  UISETP.NE.U32.AND UP3, UPT, UR4, 0x1, UPT ;  /* 0x000000010400788c */ /* 0x000fd6000bf65070 */
.L_x_8:
[----:B------:R-:W3:Y:S01]  /*0510*/  SHFL.IDX PT, R0, R85, RZ, 0x1f ;  /* 0x00001fff55007589 */ /* 0x000ee200000e0000 */
[----:B------:R-:W-:-:S04]  /*0520*/  UISETP.NE.AND UP0, UPT, UR22, 0x2, UPT ;  /* 0x000000021600788c */ /* 0x000fc8000bf05270 */
[----:B------:R-:W-:Y:S02]  /*0530*/  UISETP.EQ.AND UP1, UPT, UR34, URZ, !UP0 ;  /* 0x000000ff2200728c */ /* 0x000fe4000c722270 */
[----:B------:R-:W-:-:S04]  /*0540*/  USEL UR53, URZ, 0x1, UP0 ;  /* 0x00000001ff357887 */ /* 0x000fc80008000000 */
[----:B------:R-:W-:Y:S02]  /*0550*/  PLOP3.LUT P3, PT, P0, PT, UP1, 0x80, 0x8 ;  /* 0x000000000008781c */ /* 0x000fe4000076f018 */
[----:B---3--:R-:W-:-:S13]  /*0560*/  ISETP.NE.AND P1, PT, R0, RZ, PT ;  /* 0x000000ff0000720c */ /* 0x008fda0003f25270 */
[----:B------:R-:W-:Y:S05]  /*0570*/  @P1 BRA `(.L_x_9) ;  /* 0x0000000000c41947 */ /* 0x000fea0003800000 */
[----:B------:R-:W-:Y:S01]  /*0580*/  ELECT P1, URZ, PT ;  /* 0x0000000000ff782f */ /* 0x000fe20003820000 */
[----:B------:R-:W-:-:S12]  /*0590*/  BSSY.RECONVERGENT B0, `(.L_x_9) ;  /* 0x000002f000007945 */ /* 0x000fd80003800200 */
[----:B------:R-:W-:Y:S05]  /*05a0*/  @!P1 BRA `(.L_x_10) ;  /* 0x0000000000b49947 */ /* 0x000fea0003800000 */
[----:B------:R-:W3:Y:S01]  /*05b0*/  S2UR UR5, SR_CgaCtaId ;  /* 0x00000000000579c3 */ /* 0x000ee20000008800 */
[----:B------:R-:W-:Y:S01]  /*05c0*/  UMOV UR4, 0x400 ;  /* 0x0000040000047882 */ /* 0x000fe20000000000 */
[----:B------:R-:W-:Y:S01]  /*05d0*/  UMOV UR8, 0x1 ;  /* 0x0000000100087882 */ /* 0x000fe20000000000 */
[----:B------:R-:W-:Y:S01]  /*05e0*/  UMOV UR6, 0x5 ;  /* 0x0000000500067882 */ /* 0x000fe20000000000 */
[----:B------:R-:W-:-:S04]  /*05f0*/  UIADD3 UR8, UPT, UPT, -UR8, 0x100000, URZ ;  /* 0x0010000008087890 */ /* 0x000fc8000fffe1ff */
[----:B------:R-:W-:Y:S02]  /*0600*/  USHF.L.U32 UR9, UR8, 0xb, URZ ;  /* 0x0000000b08097899 */ /* 0x000fe400080006ff */
[----:B------:R-:W-:Y:S02]  /*0610*/  USHF.L.U32 UR8, UR8, 0x1, URZ ;  /* 0x0000000108087899 */ /* 0x000fe400080006ff */
[----:B------:R-:W-:-:S04]  /*0620*/  UIADD3 UR6, UPT, UPT, -UR6, 0x100000, URZ ;  /* 0x0010000006067890 */ /* 0x000fc8000fffe1ff */
[----:B------:R-:W-:Y:S02]  /*0630*/  USHF.L.U32 UR7, UR6, 0xb, URZ ;  /* 0x0000000b06077899 */ /* 0x000fe400080006ff */
[----:B------:R-:W-:Y:S02]  /*0640*/  USHF.L.U32 UR6, UR6, 0x1, URZ ;  /* 0x0000000106067899 */ /* 0x000fe400080006ff */
[----:B---3--:R-:W-:Y:S01]  /*0650*/  ULEA UR4, UR5, UR4, 0x18 ;  /* 0x0000000405047291 */ /* 0x008fe2000f8ec0ff */
[----:B------:R-:W3:Y:S11]  /*0660*/  FENCE.VIEW.ASYNC.S ;  /* 0x00000000000073c6 */ /* 0x000ef60000000000 */
[----:B---3--:R3:W4:Y:S01]  /*0670*/  SYNCS.EXCH.64 URZ, [UR4], UR8 ;  /* 0x0000000804ff75b2 */ /* 0x0087220008000100 */
[----:B------:R3:W1:Y:S01]  /*0680*/  SYNCS.EXCH.64 URZ, [UR4+0x80], UR6 ;  /* 0x0000800604ff75b2 */ /* 0x0006620008000100 */
        /* <DEDUP_REMOVED lines=29> */
[----:B------:R3:W1:Y:S02]  /*0860*/  SYNCS.EXCH.64 URZ, [UR4+0xf8], UR6 ;  /* 0x0000f80604ff75b2 */ /* 0x0006640008000100 */
[----:B---34-:R-:W-:Y:S01]  /*0870*/  NOP ;  /* 0x0000000000007918 */ /* 0x018fe20000000000 */
.L_x_10:
[----:B------:R-:W-:Y:S05]  /*0880*/  BSYNC.RECONVERGENT B0 ;  /* 0x0000000000007941 */ /* 0x000fea0003800200 */
.L_x_9:
[----:B------:R-:W3:Y:S01]  /*0890*/  SHFL.IDX PT, R0, R85, RZ, 0x1f ;  /* 0x00001fff55007589 */ /* 0x000ee200000e0000 */
[----:B------:R-:W-:Y:S01]  /*08a0*/  NOP ;  /* 0x0000000000007918 */ /* 0x000fe20000000000 */
[----:B---3--:R-:W-:-:S13]  /*08b0*/  ISETP.NE.AND P1, PT, R0, 0x1, PT ;  /* 0x000000010000780c */ /* 0x008fda0003f25270 */
[----:B------:R-:W-:Y:S05]  /*08c0*/  @P1 BRA `(.L_x_11) ;  /* 0x0000000000581947 */ /* 0x000fea0003800000 */
        /* <DEDUP_REMOVED lines=9> */
[----:B------:R-:W-:Y:S01]  /*0960*/  USHF.L.U32 UR6, UR6, 0x1, URZ ;  /* 0x0000000106067899 */ /* 0x000fe200080006ff */
[----:B------:R-:W-:Y:S01]  /*0970*/  ELECT P1, URZ, PT ;  /* 0x0000000000ff782f */ /* 0x000fe20003820000 */
[----:B---3--:R-:W-:Y:S01]  /*0980*/  ULEA UR4, UR5, UR4, 0x18 ;  /* 0x0000000405047291 */ /* 0x008fe2000f8ec0ff */
[----:B------:R-:W3:Y:S11]  /*0990*/  FENCE.VIEW.ASYNC.S ;  /* 0x00000000000073c6 */ /* 0x000ef60000000000 */
[----:B---3--:R3:W4:Y:S01]  /*09a0*/  SYNCS.EXCH.64 URZ, [UR4+0x100], UR8 ;  /* 0x0001000804ff75b2 */ /* 0x0087220008000100 */
[----:B------:R3:W1:Y:S01]  /*09b0*/  SYNCS.EXCH.64 URZ, [UR4+0x120], UR6 ;  /* 0x0001200604ff75b2 */ /* 0x0006620008000100 */
[----:B------:R3:W1:Y:S01]  /*09c0*/  SYNCS.EXCH.64 URZ, [UR4+0x108], UR8 ;  /* 0x0001080804ff75b2 */ /* 0x0006620008000100 */
[----:B------:R3:W1:Y:S01]  /*09d0*/  SYNCS.EXCH.64 URZ, [UR4+0x128], UR6 ;  /* 0x0001280604ff75b2 */ /* 0x0006620008000100 */
[----:B------:R3:W1:Y:S01]  /*09e0*/  SYNCS.EXCH.64 URZ, [UR4+0x110], UR8 ;  /* 0x0001100804ff75b2 */ /* 0x0006620008000100 */
[----:B------:R3:W1:Y:S01]  /*09f0*/  SYNCS.EXCH.64 URZ, [UR4+0x130], UR6 ;  /* 0x0001300604ff75b2 */ /* 0x0006620008000100 */
[----:B------:R3:W1:Y:S01]  /*0a00*/  SYNCS.EXCH.64 URZ, [UR4+0x118], UR8 ;  /* 0x0001180804ff75b2 */ /* 0x0006620008000100 */
[----:B------:R3:W1:Y:S01]  /*0a10*/  SYNCS.EXCH.64 URZ, [UR4+0x138], UR6 ;  /* 0x0001380604ff75b2 */ /* 0x0006620008000100 */
[----:B------:R-:W-:Y:S01]  /*0a20*/  NOP ;  /* 0x0000000000007918 */ /* 0x000fe20000000000 */
.L_x_11:
[----:B------:R-:W2:Y:S01]  /*0a30*/  SHFL.IDX PT, R0, R85, RZ, 0x1f ;  /* 0x00001fff55007589 */ /* 0x000ea200000e0000 */
[----:B------:R-:W-:Y:S01]  /*0a40*/  NOP ;  /* 0x0000000000007918 */ /* 0x000fe20000000000 */
[----:B--2---:R-:W-:-:S13]  /*0a50*/  ISETP.NE.AND P1, PT, R0, 0x3, PT ;  /* 0x000000030000780c */ /* 0x004fda0003f25270 */
[----:B------:R-:W-:Y:S05]  /*0a60*/  @P1 BRA `(.L_x_12) ;  /* 0x0000000000301947 */ /* 0x000fea0003800000 */
[----:B---3--:R-:W2:Y:S01]  /*0a70*/  S2UR UR6, SR_CgaCtaId ;  /* 0x00000000000679c3 */ /* 0x008ea20000008800 */
[----:B------:R-:W-:Y:S01]  /*0a80*/  UMOV UR4, 0x400 ;  /* 0x0000040000047882 */ /* 0x000fe20000000000 */
[----:B------:R-:W-:Y:S01]  /*0a90*/  UMOV UR5, 0x20 ;  /* 0x0000002000057882 */ /* 0x000fe20000000000 */
[----:B------:R-:W-:Y:S01]  /*0aa0*/  ELECT P1, URZ, PT ;  /* 0x0000000000ff782f */ /* 0x000fe20003820000 */
[----:B--2---:R-:W-:Y:S02]  /*0ab0*/  ULEA UR6, UR6, UR4, 0x18 ;  /* 0x0000000406067291 */ /* 0x004fe4000f8ec0ff */
[----:B------:R-:W-:-:S04]  /*0ac0*/  UIADD3 UR4, UPT, UPT, -UR5, 0x100000, URZ ;  /* 0x0010000005047890 */ /* 0x000fc8000fffe1ff */
[----:B------:R-:W-:Y:S02]  /*0ad0*/  USHF.L.U32 UR5, UR4, 0xb, URZ ;  /* 0x0000000b04057899 */ /* 0x000fe400080006ff */
[----:B------:R-:W-:Y:S01]  /*0ae0*/  USHF.L.U32 UR4, UR4, 0x1, URZ ;  /* 0x0000000104047899 */ /* 0x000fe200080006ff */
[----:B------:R-:W2:Y:S11]  /*0af0*/  FENCE.VIEW.ASYNC.S ;  /* 0x00000000000073c6 */ /* 0x000eb60000000000 */
[----:B--2---:R2:W3:Y:S01]  /*0b00*/  SYNCS.EXCH.64 URZ, [UR6+0x140], UR4 ;  /* 0x0001400406ff75b2 */ /* 0x0044e20008000100 */
[----:B------:R2:W1:Y:S01]  /*0b10*/  SYNCS.EXCH.64 URZ, [UR6+0x148], UR4 ;  /* 0x0001480406ff75b2 */ /* 0x0004620008000100 */
[----:B------:R-:W-:Y:S01]  /*0b20*/  NOP ;  /* 0x0000000000007918 */ /* 0x000fe20000000000 */
.L_x_12:
[----:B------:R-:W4:Y:S01]  /*0b30*/  SHFL.IDX PT, R0, R85, RZ, 0x1f ;  /* 0x00001fff55007589 */ /* 0x000f2200000e0000 */
[----:B------:R-:W-:Y:S01]  /*0b40*/  NOP ;  /* 0x0000000000007918 */ /* 0x000fe20000000000 */
[----:B----4-:R-:W-:-:S13]  /*0b50*/  ISETP.NE.AND P1, PT, R0, 0x4, PT ;  /* 0x000000040000780c */ /* 0x010fda0003f25270 */
[----:B------:R-:W-:Y:S05]  /*0b60*/  @P1 BRA `(.L_x_13) ;  /* 0x00000000004c1947 */ /* 0x000fea0003800000 */
[----:B--2---:R-:W2:Y:S01]  /*0b70*/  S2UR UR5, SR_CgaCtaId ;  /* 0x00000000000579c3 */ /* 0x004ea20000008800 */
[----:B---3--:R-:W-:Y:S01]  /*0b80*/  UMOV UR4, 0xe20 ;  /* 0x00000e2000047882 */ /* 0x008fe20000000000 */
[----:B------:R-:W-:Y:S01]  /*0b90*/  UMOV UR6, 0x400 ;  /* 0x0000040000067882 */ /* 0x000fe20000000000 */
[----:B------:R-:W-:Y:S01]  /*0ba0*/  USEL UR4, UR4, 0xc20, UP3 ;  /* 0x00000c2004047887 */ /* 0x000fe20009800000 */
[----:B------:R-:W-:Y:S01]  /*0bb0*/  UMOV UR8, 0x1 ;  /* 0x0000000100087882 */ /* 0x000fe20000000000 */
[----:B------:R-:W-:Y:S01]  /*0bc0*/  ELECT P1, URZ, PT ;  /* 0x0000000000ff782f */ /* 0x000fe20003820000 */
[----:B------:R-:W-:-:S04]  /*0bd0*/  UIADD3 UR8, UPT, UPT, -UR8, 0x100000, URZ ;  /* 0x0010000008087890 */ /* 0x000fc8000fffe1ff */
[----:B------:R-:W-:Y:S02]  /*0be0*/  USHF.L.U32 UR9, UR8, 0xb, URZ ;  /* 0x0000000b08097899 */ /* 0x000fe400080006ff */
[----:B------:R-:W-:Y:S02]  /*0bf0*/  USHF.L.U32 UR8, UR8, 0x1, URZ ;  /* 0x0000000108087899 */ /* 0x000fe400080006ff */
[----:B--2---:R-:W-:Y:S02]  /*0c00*/  ULEA UR6, UR5, UR6, 0x18 ;  /* 0x0000000605067291 */ /* 0x004fe4000f8ec0ff */
[----:B------:R-:W-:-:S04]  /*0c10*/  UIADD3 UR4, UPT, UPT, -UR4, 0x100000, URZ ;  /* 0x0010000004047890 */ /* 0x000fc8000fffe1ff */
[----:B------:R-:W-:Y:S02]  /*0c20*/  USHF.L.U32 UR5, UR4, 0xb, URZ ;  /* 0x0000000b04057899 */ /* 0x000fe400080006ff */
[----:B------:R-:W-:Y:S01]  /*0c30*/  USHF.L.U32 UR4, UR4, 0x1, URZ ;  /* 0x0000000104047899 */ /* 0x000fe200080006ff */
[----:B------:R-:W2:Y:S03]  /*0c40*/  FENCE.VIEW.ASYNC.S ;  /* 0x00000000000073c6 */ /* 0x000ea60000000000 */
[----:B--2---:R4:W2:Y:S08]  /*0c50*/  SYNCS.EXCH.64 URZ, [UR6+0x150], UR8 ;  /* 0x0001500806ff75b2 */ /* 0x0048b00008000100 */
[----:B------:R4:W3:Y:S01]  /*0c60*/  SYNCS.EXCH.64 URZ, [UR6+0x160], UR4 ;  /* 0x0001600406ff75b2 */ /* 0x0008e20008000100 */
[----:B------:R4:W1:Y:S01]  /*0c70*/  SYNCS.EXCH.64 URZ, [UR6+0x158], UR8 ;  /* 0x0001580806ff75b2 */ /* 0x0008620008000100 */
[----:B------:R4:W1:Y:S02]  /*0c80*/  SYNCS.EXCH.64 URZ, [UR6+0x168], UR4 ;  /* 0x0001680406ff75b2 */ /* 0x0008640008000100 */
[----:B----4-:R-:W-:Y:S01]  /*0c90*/  NOP ;  /* 0x0000000000007918 */ /* 0x010fe20000000000 */
.L_x_13:
[----:B------:R-:W4:Y:S01]  /*0ca0*/  SHFL.IDX PT, R0, R85, RZ, 0x1f ;  /* 0x00001fff55007589 */ /* 0x000f2200000e0000 */
[----:B------:R-:W-:Y:S01]  /*0cb0*/  NOP ;  /* 0x0000000000007918 */ /* 0x000fe20000000000 */
[----:B----4-:R-:W-:-:S13]  /*0cc0*/  ISETP.NE.AND P1, PT, R0, 0x5, PT ;  /* 0x000000050000780c */ /* 0x010fda0003f25270 */
[----:B------:R-:W-:Y:S05]  /*0cd0*/  @P1 BRA `(.L_x_14) ;  /* 0x0000000000581947 */ /* 0x000fea0003800000 */
[----:B--2---:R-:W2:Y:S01]  /*0ce0*/  S2UR UR5, SR_CgaCtaId ;  /* 0x00000000000579c3 */ /* 0x004ea20000008800 */
[----:B---3--:R-:W-:Y:S01]  /*0cf0*/  UMOV UR4, 0x400 ;  /* 0x0000040000047882 */ /* 0x008fe20000000000 */
        /* <DEDUP_REMOVED lines=9> */
[----:B--2---:R-:W-:Y:S01]  /*0d90*/  ULEA UR4, UR5, UR4, 0x18 ;  /* 0x0000000405047291 */ /* 0x004fe2000f8ec0ff */
[----:B------:R-:W2:Y:S11]  /*0da0*/  FENCE.VIEW.ASYNC.S ;  /* 0x00000000000073c6 */ /* 0x000eb60000000000 */
[----:B--2---:R4:W2:Y:S01]  /*0db0*/  SYNCS.EXCH.64 URZ, [UR4+0x170], UR6 ;  /* 0x0001700604ff75b2 */ /* 0x0048a20008000100 */
[----:B------:R4:W3:Y:S01]  /*0dc0*/  SYNCS.EXCH.64 URZ, [UR4+0x190], UR8 ;  /* 0x0001900804ff75b2 */ /* 0x0008e20008000100 */
[----:B------:R4:W1:Y:S01]  /*0dd0*/  SYNCS.EXCH.64 URZ, [UR4+0x178], UR6 ;  /* 0x0001780604ff75b2 */ /* 0x0008620008000100 */
[----:B------:R4:W1:Y:S01]  /*0de0*/  SYNCS.EXCH.64 URZ, [UR4+0x198], UR8 ;  /* 0x0001980804ff75b2 */ /* 0x0008620008000100 */
[----:B------:R4:W1:Y:S01]  /*0df0*/  SYNCS.EXCH.64 URZ, [UR4+0x180], UR6 ;  /* 0x0001800604ff75b2 */ /* 0x0008620008000100 */
[----:B------:R4:W1:Y:S01]  /*0e00*/  SYNCS.EXCH.64 URZ, [UR4+0x1a0], UR8 ;  /* 0x0001a00804ff75b2 */ /* 0x0008620008000100 */
[----:B------:R4:W1:Y:S01]  /*0e10*/  SYNCS.EXCH.64 URZ, [UR4+0x188], UR6 ;  /* 0x0001880604ff75b2 */ /* 0x0008620008000100 */
[----:B------:R4:W1:Y:S02]  /*0e20*/  SYNCS.EXCH.64 URZ, [UR4+0x1a8], UR8 ;  /* 0x0001a80804ff75b2 */ /* 0x0008640008000100 */
[----:B----4-:R-:W-:Y:S01]  /*0e30*/  NOP ;  /* 0x0000000000007918 */ /* 0x010fe20000000000 */
.L_x_14:
[----:B------:R-:W4:Y:S01]  /*0e40*/  SHFL.IDX PT, R0, R85, RZ, 0x1f ;  /* 0x00001fff55007589 */ /* 0x000f2200000e0000 */
[----:B------:R-:W-:Y:S01]  /*0e50*/  ISETP.NE.OR P0, PT, RZ, UR22, !P0 ;  /* 0x00000016ff007c0c */ /* 0x000fe2000c705670 */
[----:B------:R-:W-:Y:S01]  /*0e60*/  NOP ;  /* 0x0000000000007918 */ /* 0x000fe20000000000 */
[----:B----4-:R-:W-:-:S13]  /*0e70*/  ISETP.NE.AND P1, PT, R0, 0x3, PT ;  /* 0x000000030000780c */ /* 0x010fda0003f25270 */
[----:B------:R-:W-:Y:S05]  /*0e80*/  @P1 BRA `(.L_x_15) ;  /* 0x0000000000381947 */ /* 0x000fea0003800000 */
[----:B--2---:R-:W2:Y:S01]  /*0e90*/  S2UR UR5, SR_CgaCtaId ;  /* 0x00000000000579c3 */ /* 0x004ea20000008800 */
[----:B---3--:R-:W-:Y:S01]  /*0ea0*/  UMOV UR4, 0x400 ;  /* 0x0000040000047882 */ /* 0x008fe20000000000 */
[----:B------:R-:W-:Y:S01]  /*0eb0*/  UMOV UR6, 0x20 ;  /* 0x0000002000067882 */ /* 0x000fe20000000000 */
[----:B------:R-:W-:Y:S01]  /*0ec0*/  ELECT P1, URZ, PT ;  /* 0x0000000000ff782f */ /* 0x000fe20003820000 */
[----:B------:R-:W-:-:S04]  /*0ed0*/  UIADD3 UR6, UPT, UPT, -UR6, 0x100000, URZ ;  /* 0x0010000006067890 */ /* 0x000fc8000fffe1ff */
[----:B------:R-:W-:Y:S02]  /*0ee0*/  USHF.L.U32 UR7, UR6, 0xb, URZ ;  /* 0x0000000b06077899 */ /* 0x000fe400080006ff */
[----:B------:R-:W-:Y:S02]  /*0ef0*/  USHF.L.U32 UR6, UR6, 0x1, URZ ;  /* 0x0000000106067899 */ /* 0x000fe400080006ff */
[----:B--2---:R-:W-:Y:S01]  /*0f00*/  ULEA UR4, UR5, UR4, 0x18 ;  /* 0x0000000405047291 */ /* 0x004fe2000f8ec0ff */
[----:B------:R-:W2:Y:S11]  /*0f10*/  FENCE.VIEW.ASYNC.S ;  /* 0x00000000000073c6 */ /* 0x000eb60000000000 */
[----:B--2---:R4:W2:Y:S01]  /*0f20*/  SYNCS.EXCH.64 URZ, [UR4+0x1b0], UR6 ;  /* 0x0001b00604ff75b2 */ /* 0x0048a20008000100 */
[----:B------:R4:W3:Y:S01]  /*0f30*/  SYNCS.EXCH.64 URZ, [UR4+0x1c0], UR6 ;  /* 0x0001c00604ff75b2 */ /* 0x0008e20008000100 */
[----:B------:R4:W1:Y:S01]  /*0f40*/  SYNCS.EXCH.64 URZ, [UR4+0x1b8], UR6 ;  /* 0x0001b80604ff75b2 */ /* 0x0008620008000100 */
[----:B------:R4:W1:Y:S02]  /*0f50*/  SYNCS.EXCH.64 URZ, [UR4+0x1c8], UR6 ;  /* 0x0001c80604ff75b2 */ /* 0x0008640008000100 */
[----:B----4-:R-:W-:Y:S01]  /*0f60*/  NOP ;  /* 0x0000000000007918 */ /* 0x010fe20000000000 */
.L_x_15:
[----:B---3--:R-:W3:Y:S01]  /*0f70*/  S2UR UR7, SR_CgaCtaId ;  /* 0x00000000000779c3 */ /* 0x008ee20000008800 */
[----:B------:R-:W-:Y:S01]  /*0f80*/  VOTEU.ALL UP0, P0 ;  /* 0x0000000000ff7886 */ /* 0x000fe20000000000 */
[----:B--2---:R-:W-:Y:S01]  /*0f90*/  UMOV UR4, 0x20 ;  /* 0x0000002000047882 */ /* 0x004fe20000000000 */
[----:B------:R-:W2:Y:S01]  /*0fa0*/  LDCU UR35, c[0x0][0x36c] ;  /* 0x00006d80ff2377ac */ /* 0x000ea20008000800 */
[----:B------:R-:W-:Y:S01]  /*0fb0*/  NOP ;  /* 0x0000000000007918 */ /* 0x000fe20000000000 */
[----:B------:R-:W-:Y:S01]  /*0fc0*/  LOP3.LUT R0, R98, 0x1f, RZ, 0xc0, !PT ;  /* 0x0000001f62007812 */ /* 0x000fe200078ec0ff */
[----:B------:R-:W-:Y:S01]  /*0fd0*/  @!UP0 UMOV UR6, 0x400 ;  /* 0x0000040000068882 */ /* 0x000fe20000000000 */
[----:B------:R-:W-:-:S04]  /*0fe0*/  @!UP0 UIADD3 UR4, UPT, UPT, -UR4, 0x100000, URZ ;  /* 0x0010000004048890 */ /* 0x000fc8000fffe1ff */
[----:B------:R-:W-:Y:S02]  /*0ff0*/  @!UP0 USHF.L.U32 UR5, UR4, 0xb, URZ ;  /* 0x0000000b04058899 */ /* 0x000fe400080006ff */
[----:B------:R-:W-:Y:S02]  /*1000*/  @!UP0 USHF.L.U32 UR4, UR4, 0x1, URZ ;  /* 0x0000000104048899 */ /* 0x000fe400080006ff */
[----:B------:R-:W-:Y:S02]  /*1010*/  UISETP.NE.AND UP4, UPT, UR22, URZ, UPT ;  /* 0x000000ff1600728c */ /* 0x000fe4000bf85270 */
[----:B--2---:R-:W-:Y:S02]  /*1020*/  UISETP.EQ.U32.AND UP1, UPT, UR35, 0x1, UPT ;  /* 0x000000012300788c */ /* 0x004fe4000bf22070 */
[----:B---3--:R-:W-:Y:S01]  /*1030*/  @!UP0 ULEA UR6, UR7, UR6, 0x18 ;  /* 0x0000000607068291 */ /* 0x008fe2000f8ec0ff */
[----:B------:R-:W-:Y:S01]  /*1040*/  VOTEU.ALL UP0, P0 ;  /* 0x0000000000ff7886 */ /* 0x000fe20000000000 */
[----:B------:R-:W2:Y:S10]  /*1050*/  FENCE.VIEW.ASYNC.S ;  /* 0x00000000000073c6 */ /* 0x000eb40000000000 */
[----:B--2---:R2:W3:Y:S01]  /*1060*/  @!UP0 SYNCS.EXCH.64 URZ, [UR6+0x1d0], UR4 ;  /* 0x0001d00406ff85b2 */ /* 0x0044e20008000100 */
[----:B------:R-:W-:Y:S05]  /*1070*/  BRA.U !UP1, `(.L_x_16) ;  /* 0x0000000109087547 */ /* 0x000fea000b800000 */
[----:B-1-3--:R-:W-:Y:S01]  /*1080*/  UCGABAR_ARV ;  /* 0x00000000000079c7 */ /* 0x00afe20008000000 */
[----:B------:R-:W-:Y:S05]  /*1090*/  BRA `(.L_x_17) ;  /* 0x0000000000047947 */ /* 0x000fea0003800000 */
.L_x_16:
[----:B-1-3--:R-:W-:Y:S01]  /*10a0*/  NOP ;  /* 0x0000000000007918 */ /* 0x00afe20000000000 */
.L_x_17:
[----:B------:R-:W1:Y:S01]  /*10b0*/  S2UR UR31, SR_CTAID.X ;  /* 0x00000000001f79c3 */ /* 0x000e620000002500 */
[----:B------:R-:W-:-:S05]  /*10c0*/  CS2R.32 R87, SR_CgaSize ;  /* 0x0000000000577805 */ /* 0x000fca0000008a00 */
[----:B------:R-:W-:-:S05]  /*10d0*/  IMAD R87, R87, -0xa0, RZ ;  /* 0xffffff6057577824 */ /* 0x000fca00078e02ff */
[----:B------:R-:W-:-:S14]  /*10e0*/  R2UR UR7, R87 ;  /* 0x00000000570772ca */ /* 0x000fdc00000e0000 */
[----:B------:R-:W3:Y:S01]  /*10f0*/  LDCU UR7, c[0x0][UR7+0x2b0] ;  /* 0x00005600070777ac */ /* 0x000ee20008000800 */
[----:B------:R-:W-:-:S05]  /*1100*/  CS2R.32 R87, SR_CgaSize ;  /* 0x0000000000577805 */ /* 0x000fca0000008a00 */
[----:B------:R-:W-:-:S05]  /*1110*/  IMAD R87, R87, -0xa0, RZ ;  /* 0xffffff6057577824 */ /* 0x000fca00078e02ff */
[----:B------:R-:W-:-:S14]  /*1120*/  R2UR UR10, R87 ;  /* 0x00000000570a72ca */ /* 0x000fdc00000e0000 */
[----:B------:R-:W4:Y:S01]  /*1130*/  LDCU UR10, c[0x0][UR10+0x2b4] ;  /* 0x000056800a0a77ac */ /* 0x000f220008000800 */
[----:B------:R-:W2:Y:S01]  /*1140*/  S2UR UR9, SR_CTAID.Y ;  /* 0x00000000000979c3 */ /* 0x000ea20000002600 */
[----:B------:R-:W-:-:S05]  /*1150*/  CS2R.32 R87, SR_CgaSize ;  /* 0x0000000000577805 */ /* 0x000fca0000008a00 */
[----:B------:R-:W-:-:S05]  /*1160*/  IMAD R87, R87, -0xa0, RZ ;  /* 0xffffff6057577824 */ /* 0x000fca00078e02ff */
[----:B------:R-:W-:-:S14]  /*1170*/  R2UR UR11, R87 ;  /* 0x00000000570b72ca */ /* 0x000fdc00000e0000 */
[----:B------:R-:W4:Y:S01]  /*1180*/  LDCU UR11, c[0x0][UR11+0x2a0] ;  /* 0x000054000b0b77ac */ /* 0x000f220008000800 */
[----:B------:R-:W-:-:S05]  /*1190*/  CS2R.32 R87, SR_CgaSize ;  /* 0x0000000000577805 */ /* 0x000fca0000008a00 */
[----:B------:R-:W-:-:S05]  /*11a0*/  IMAD R87, R87, -0xa0, RZ ;  /* 0xffffff6057577824 */ /* 0x000fca00078e02ff */
[----:B------:R-:W-:-:S14]  /*11b0*/  R2UR UR12, R87 ;  /* 0x00000000570c72ca */ /* 0x000fdc00000e0000 */
[----:B------:R-:W4:Y:S01]  /*11c0*/  LDCU UR12, c[0x0][UR12+0x2a4] ;  /* 0x000054800c0c77ac */ /* 0x000f220008000800 */
[----:B------:R-:W4:Y:S01]  /*11d0*/  S2UR UR13, SR_CgaCtaId ;  /* 0x00000000000d79c3 */ /* 0x000f220000008800 */
[----:B------:R-:W4:Y:S01]  /*11e0*/  LDCU UR23, c[0x0][0xb24] ;  /* 0x00016480ff1777ac */ /* 0x000f220008000800 */
[----:B------:R-:W-:Y:S01]  /*11f0*/  UMOV UR25, 0x1111 ;  /* 0x0000111100197882 */ /* 0x000fe20000000000 */
[----:B------:R-:W-:Y:S01]  /*1200*/  UMOV UR24, 0x5 ;  /* 0x0000000500187882 */ /* 0x000fe20000000000 */
[----:B------:R-:W4:Y:S01]  /*1210*/  LDCU UR45, c[0x0][0xb24] ;  /* 0x00016480ff2d77ac */ /* 0x000f220008000800 */
[----:B-1----:R-:W-:-:S03]  /*1220*/  I2FP.F32.U32 R3, UR31 ;  /* 0x0000001f00037c45 */ /* 0x002fc60008201000 */
[----:B------:R-:W1:Y:S01]  /*1230*/  S2UR UR36, SR_CTAID.Z ;  /* 0x00000000002479c3 */ /* 0x000e620000002700 */
[----:B------:R-:W1:Y:S01]  /*1240*/  LDCU UR29, c[0x0][0xb30] ;  /* 0x00016600ff1d77ac */ /* 0x000e620008000800 */
[----:B---3--:R-:W-:Y:S01]  /*1250*/  FMUL R3, R3, UR7 ;  /* 0x0000000703037c20 */ /* 0x008fe20008400000 */
[----:B------:R-:W-:Y:S01]  /*1260*/  UISETP.NE.AND UP5, UPT, UR22, 0x2, UPT ;  /* 0x000000021600788c */ /* 0x000fe2000bfa5270 */
[----:B--2---:R-:W-:Y:S01]  /*1270*/  I2FP.F32.U32 R2, UR9 ;  /* 0x0000000900027c45 */ /* 0x004fe20008201000 */
[----:B------:R-:W-:Y:S01]  /*1280*/  UMOV UR26, UR9 ;  /* 0x00000009001a7c82 */ /* 0x000fe20008000000 */
[----:B------:R-:W-:Y:S02]  /*1290*/  UMOV UR20, UR31 ;  /* 0x0000001f00147c82 */ /* 0x000fe40008000000 */
[----:B------:R-:W2:Y:S01]  /*12a0*/  F2I.U32.TRUNC.NTZ R3, R3 ;  /* 0x0000000300037305 */ /* 0x000ea2000020f000 */
[----:B----4-:R-:W-:Y:S01]  /*12b0*/  UISETP.GE.AND UP6, UPT, UR23, 0x1, UPT ;  /* 0x000000011700788c */ /* 0x010fe2000bfc6270 */
[----:B------:R-:W-:Y:S01]  /*12c0*/  FMUL R2, R2, UR10 ;  /* 0x0000000a02027c20 */ /* 0x000fe20008400000 */
[----:B------:R-:W-:-:S02]  /*12d0*/  USHF.R.U32.HI UR4, URZ, 0x2, UR13 ;  /* 0x00000002ff047899 */ /* 0x000fc4000801160d */
[----:B------:R-:W-:-:S03]  /*12e0*/  ULOP3.LUT UR6, UR13, 0xc, URZ, 0xc0, !UPT ;  /* 0x0000000c0d067892 */ /* 0x000fc6000f8ec0ff */
[----:B------:R-:W3:Y:S01]  /*12f0*/  F2I.U32.TRUNC.NTZ R2, R2 ;  /* 0x0000000200027305 */ /* 0x000ee2000020f000 */
[----:B------:R-:W-:Y:S02]  /*1300*/  ULOP3.LUT UR32, UR4, 0x3, URZ, 0xc0, !UPT ;  /* 0x0000000304207892 */ /* 0x000fe4000f8ec0ff */
[----:B------:R-:W-:Y:S02]  /*1310*/  ULOP3.LUT UR8, UR13, 0x3, URZ, 0xc0, !UPT ;  /* 0x000000030d087892 */ /* 0x000fe4000f8ec0ff */
[----:B------:R-:W-:Y:S02]  /*1320*/  ULOP3.LUT UR4, UR6, 0x1, UR13, 0xf8, !UPT ;  /* 0x0000000106047892 */ /* 0x000fe4000f8ef80d */
[----:B------:R-:W-:Y:S01]  /*1330*/  USHF.R.U32.HI UR5, URZ, 0x1, UR13 ;  /* 0x00000001ff057899 */ /* 0x000fe2000801160d */
[----:B--2---:R-:W-:Y:S01]  /*1340*/  R2UR UR6, R3 ;  /* 0x00000000030672ca */ /* 0x004fe200000e0000 */
[----:B------:R-:W-:Y:S01]  /*1350*/  UISETP.GT.U32.AND UP1, UPT, UR8, 0xffff, UPT ;  /* 0x0000ffff0800788c */ /* 0x000fe2000bf24070 */
[----:B------:R-:W-:Y:S01]  /*1360*/  PRMT R3, RZ, 0x7610, R3 ;  /* 0x00007610ff037816 */ /* 0x000fe20000000003 */
[----:B------:R-:W-:-:S02]  /*1370*/  UISETP.GT.U32.AND UP0, UPT, UR4, 0xffff, UPT ;  /* 0x0000ffff0400788c */ /* 0x000fc4000bf04070 */
[----:B------:R-:W-:Y:S01]  /*1380*/  ULOP3.LUT UR48, UR5, 0x1, URZ, 0xc0, !UPT ;  /* 0x0000000105307892 */ /* 0x000fe2000f8ec0ff */
[----:B---3--:R-:W-:Y:S01]  /*1390*/  R2UR UR7, R2 ;  /* 0x00000000020772ca */ /* 0x008fe200000e0000 */
[----:B------:R-:W-:Y:S01]  /*13a0*/  USEL UR5, UR8, 0xffff, !UP1 ;  /* 0x0000ffff08057887 */ /* 0x000fe2000c800000 */
[----:B------:R-:W-:Y:S01]  /*13b0*/  PRMT R2, RZ, 0x7610, R2 ;  /* 0x00007610ff027816 */ /* 0x000fe20000000002 */
[----:B------:R-:W-:Y:S02]  /*13c0*/  USEL UR4, UR4, 0xffff, !UP0 ;  /* 0x0000ffff04047887 */ /* 0x000fe4000c000000 */
[----:B------:R-:W-:Y:S02]  /*13d0*/  ULOP3.LUT UR5, UR5, 0xffff, URZ, 0xc0, !UPT ;  /* 0x0000ffff05057892 */ /* 0x000fe4000f8ec0ff */
[----:B------:R-:W-:Y:S02]  /*13e0*/  ULOP3.LUT UR4, UR4, 0xffff, URZ, 0xc0, !UPT ;  /* 0x0000ffff04047892 */ /* 0x000fe4000f8ec0ff */
[----:B------:R-:W-:-:S02]  /*13f0*/  USHF.L.U32 UR25, UR25, UR5, URZ ;  /* 0x0000000519197299 */ /* 0x000fc400080006ff */
[----:B------:R-:W-:Y:S02]  /*1400*/  USHF.L.U32 UR24, UR24, UR4, URZ ;  /* 0x0000000418187299 */ /* 0x000fe400080006ff */
[----:B------:R-:W-:Y:S02]  /*1410*/  UIADD3 UR5, UPT, UPT, -UR6, URZ, URZ ;  /* 0x000000ff06057290 */ /* 0x000fe4000fffe1ff */
[----:B------:R-:W-:Y:S02]  /*1420*/  UIADD3 UR4, UPT, UPT, -UR7, URZ, URZ ;  /* 0x000000ff07047290 */ /* 0x000fe4000fffe1ff */
[----:B------:R-:W-:Y:S02]  /*1430*/  UIMAD UR5, UR11, UR5, UR31 ;  /* 0x000000050b0572a4 */ /* 0x000fe4000f8e021f */
[----:B------:R-:W-:Y:S02]  /*1440*/  UIMAD UR4, UR12, UR4, UR9 ;  /* 0x000000040c0472a4 */ /* 0x000fe4000f8e0209 */
[----:B------:R-:W-:-:S02]  /*1450*/  USHF.L.U32 UR30, UR13, 0x7, URZ ;  /* 0x000000070d1e7899 */ /* 0x000fc400080006ff */
[----:B------:R-:W-:Y:S01]  /*1460*/  USHF.L.U32 UR27, UR13, 0xa, URZ ;  /* 0x0000000a0d1b7899 */ /* 0x000fe200080006ff */
[----:B------:R-:W-:Y:S01]  /*1470*/  IMAD.U32 R87, RZ, RZ, UR5 ;  /* 0x00000005ff577e24 */ /* 0x000fe2000f8e00ff */
[----:B------:R-:W-:Y:S01]  /*1480*/  ULOP3.LUT UR30, UR30, 0x600, URZ, 0xc0, !UPT ;  /* 0x000006001e1e7892 */ /* 0x000fe2000f8ec0ff */
[----:B------:R-:W-:Y:S01]  /*1490*/  IMAD.U32 R86, RZ, RZ, UR4 ;  /* 0x00000004ff567e24 */ /* 0x000fe2000f8e00ff */
[----:B------:R-:W-:Y:S01]  /*14a0*/  ULOP3.LUT UR27, UR27, 0x800, URZ, 0xc0, !UPT ;  /* 0x000008001b1b7892 */ /* 0x000fe2000f8ec0ff */
[----:B-1----:R-:W-:Y:S11]  /*14b0*/  BRA.U UP4, `(.L_x_18) ;  /* 0x0000000104b47547 */ /* 0x002ff6000b800000 */
[----:B------:R-:W-:Y:S02]  /*14c0*/  R2UR UR17, R86 ;  /* 0x00000000561172ca */ /* 0x000fe400000e0000 */
[----:B------:R-:W-:-:S11]  /*14d0*/  R2UR UR18, R87 ;  /* 0x00000000571272ca */ /* 0x000fd600000e0000 */
[----:B------:R-:W-:Y:S02]  /*14e0*/  UISETP.NE.AND UP0, UPT, UR17, URZ, UPT ;  /* 0x000000ff1100728c */ /* 0x000fe4000bf05270 */
[----:B------:R-:W-:Y:S02]  /*14f0*/  ULOP3.LUT UR4, UR18, 0x2, URZ, 0x3c, !UPT ;  /* 0x0000000212047892 */ /* 0x000fe4000f8e3cff */
[----:B------:R-:W-:Y:S02]  /*1500*/  UISETP.GT.U32.AND UP1, UPT, UR18, 0x1, UP0 ;  /* 0x000000011200788c */ /* 0x000fe40008724070 */
[----:B------:R-:W-:Y:S02]  /*1510*/  UISETP.NE.AND UP2, UPT, UR17, 0x1, UPT ;  /* 0x000000011100788c */ /* 0x000fe4000bf45270 */
[----:B------:R-:W-:Y:S02]  /*1520*/  UISETP.GT.U32.AND UP0, UPT, UR4, 0x1, UP0 ;  /* 0x000000010400788c */ /* 0x000fe40008704070 */
[----:B------:R-:W-:-:S02]  /*1530*/  USEL UR7, URZ, 0x1, UP1 ;  /* 0x00000001ff077887 */ /* 0x000fc40008800000 */
[----:B------:R-:W-:Y:S02]  /*1540*/  USEL UR8, URZ, 0x2, UP1 ;  /* 0x00000002ff087887 */ /* 0x000fe40008800000 */
[----:B------:R-:W-:Y:S02]  /*1550*/  UISETP.GT.U32.AND UP1, UPT, UR18, 0x1, UP2 ;  /* 0x000000011200788c */ /* 0x000fe40009724070 */
[----:B------:R-:W-:Y:S02]  /*1560*/  USEL UR12, URZ, 0x4, UP0 ;  /* 0x00000004ff0c7887 */ /* 0x000fe40008000000 */
[----:B------:R-:W-:Y:S02]  /*1570*/  USEL UR15, URZ, 0x8, UP0 ;  /* 0x00000008ff0f7887 */ /* 0x000fe40008000000 */
[----:B------:R-:W-:Y:S02]  /*1580*/  UISETP.GT.U32.AND UP0, UPT, UR4, 0x1, UP2 ;  /* 0x000000010400788c */ /* 0x000fe40009704070 */
[----:B------:R-:W-:-:S02]  /*1590*/  USEL UR6, URZ, 0x10, UP1 ;  /* 0x00000010ff067887 */ /* 0x000fc40008800000 */
[----:B------:R-:W-:Y:S02]  /*15a0*/  USEL UR11, URZ, 0x20, UP1 ;  /* 0x00000020ff0b7887 */ /* 0x000fe40008800000 */
[----:B------:R-:W-:Y:S02]  /*15b0*/  UISETP.NE.AND UP1, UPT, UR17, 0x2, UPT ;  /* 0x000000021100788c */ /* 0x000fe4000bf25270 */
[----:B------:R-:W-:Y:S02]  /*15c0*/  USEL UR14, URZ, 0x40, UP0 ;  /* 0x00000040ff0e7887 */ /* 0x000fe40008000000 */
[----:B------:R-:W-:Y:S02]  /*15d0*/  USEL UR16, URZ, 0x80, UP0 ;  /* 0x00000080ff107887 */ /* 0x000fe40008000000 */
[----:B------:R-:W-:Y:S02]  /*15e0*/  UISETP.GT.U32.AND UP0, UPT, UR18, 0x1, UP1 ;  /* 0x000000011200788c */ /* 0x000fe40008f04070 */
[----:B------:R-:W-:-:S02]  /*15f0*/  UISETP.NE.AND UP2, UPT, UR17, 0x3, UPT ;  /* 0x000000031100788c */ /* 0x000fc4000bf45270 */
[----:B------:R-:W-:Y:S02]  /*1600*/  USEL UR5, URZ, 0x100, UP0 ;  /* 0x00000100ff057887 */ /* 0x000fe40008000000 */
[----:B------:R-:W-:Y:S02]  /*1610*/  USEL UR10, URZ, 0x200, UP0 ;  /* 0x00000200ff0a7887 */ /* 0x000fe40008000000 */
[----:B------:R-:W-:Y:S02]  /*1620*/  UISETP.GT.U32.AND UP0, UPT, UR18, 0x1, UP2 ;  /* 0x000000011200788c */ /* 0x000fe40009704070 */
[----:B------:R-:W-:Y:S02]  /*1630*/  UIADD3 UR5, UPT, UPT, UR5, UR6, UR7 ;  /* 0x0000000605057290 */ /* 0x000fe4000fffe007 */
[----:B------:R-:W-:Y:S02]  /*1640*/  USEL UR9, URZ, 0x1000, UP0 ;  /* 0x00001000ff097887 */ /* 0x000fe40008000000 */
[----:B------:R-:W-:-:S02]  /*1650*/  USEL UR13, URZ, 0x2000, UP0 ;  /* 0x00002000ff0d7887 */ /* 0x000fc40008000000 */
[----:B------:R-:W-:Y:S02]  /*1660*/  UIADD3 UR5, UPT, UPT, UR8, UR9, UR5 ;  /* 0x0000000908057290 */ /* 0x000fe4000fffe005 */
[----:B------:R-:W-:Y:S02]  /*1670*/  UISETP.GT.U32.AND UP1, UPT, UR4, 0x1, UP1 ;  /* 0x000000010400788c */ /* 0x000fe40008f24070 */
[----:B------:R-:W-:Y:S02]  /*1680*/  UIADD3 UR5, UPT, UPT, UR10, UR11, UR5 ;  /* 0x0000000b0a057290 */ /* 0x000fe4000fffe005 */
[----:B------:R-:W-:Y:S02]  /*1690*/  UISETP.GT.U32.AND UP0, UPT, UR4, 0x1, UP2 ;  /* 0x000000010400788c */ /* 0x000fe40009704070 */
[----:B------:R-:W-:Y:S02]  /*16a0*/  USEL UR4, URZ, 0x400, UP1 ;  /* 0x00000400ff047887 */ /* 0x000fe40008800000 */
[----:B------:R-:W-:-:S02]  /*16b0*/  UIADD3 UR5, UPT, UPT, UR12, UR13, UR5 ;  /* 0x0000000d0c057290 */ /* 0x000fc4000fffe005 */
[----:B------:R-:W-:Y:S02]  /*16c0*/  USEL UR6, URZ, 0x4000, UP0 ;  /* 0x00004000ff067887 */ /* 0x000fe40008000000 */
[----:B------:R-:W-:Y:S02]  /*16d0*/  UIADD3 UR5, UPT, UPT, UR4, UR14, UR5 ;  /* 0x0000000e04057290 */ /* 0x000fe4000fffe005 */
[----:B------:R-:W-:Y:S02]  /*16e0*/  USEL UR7, URZ, 0x800, UP1 ;  /* 0x00000800ff077887 */ /* 0x000fe40008800000 */
[----:B------:R-:W-:Y:S02]  /*16f0*/  ULOP3.LUT UR4, UR18, 0xfffffffe, URZ, 0xc0, !UPT ;  /* 0xfffffffe12047892 */ /* 0x000fe4000f8ec0ff */
[----:B------:R-:W-:Y:S02]  /*1700*/  UIADD3 UR5, UPT, UPT, UR15, UR6, UR5 ;  /* 0x000000060f057290 */ /* 0x000fe4000fffe005 */
[----:B------:R-:W-:-:S02]  /*1710*/  ULEA UR4, UR17, UR4, 0x2 ;  /* 0x0000000411047291 */ /* 0x000fc4000f8e10ff */
[----:B------:R-:W-:Y:S02]  /*1720*/  USEL UR6, URZ, 0x8000, UP0 ;  /* 0x00008000ff067887 */ /* 0x000fe40008000000 */
[----:B------:R-:W-:-:S03]  /*1730*/  UIADD3 UR5, UPT, UPT, UR7, UR16, UR5 ;  /* 0x0000001007057290 */ /* 0x000fc6000fffe005 */
[----:B------:R-:W-:Y:S01]  /*1740*/  UMOV UR7, 0x3 ;  /* 0x0000000300077882 */ /* 0x000fe20000000000 */
[----:B------:R-:W-:Y:S02]  /*1750*/  UIADD3 UR5, UPT, UPT, UR5, UR6, URZ ;  /* 0x0000000605057290 */ /* 0x000fe4000fffe0ff */
[----:B------:R-:W-:-:S04]  /*1760*/  USHF.L.U32 UR4, UR7, UR4, URZ ;  /* 0x0000000407047299 */ /* 0x000fc800080006ff */
[----:B------:R-:W-:Y:S02]  /*1770*/  IMAD.U32 R3, RZ, RZ, UR5 ;  /* 0x00000005ff037e24 */ /* 0x000fe4000f8e00ff */
[----:B------:R-:W-:Y:S02]  /*1780*/  IMAD.U32 R2, RZ, RZ, UR4 ;  /* 0x00000004ff027e24 */ /* 0x000fe4000f8e00ff */
.L_x_18:
[----:B------:R-:W-:Y:S05]  /*1790*/  BRA.U !UP6, `(.L_x_19) ;  /* 0x000000010ed47547 */ /* 0x000fea000b800000 */
[----:B------:R-:W1:Y:S01]  /*17a0*/  LDCU.128 UR12, c[0x0][0xb10] ;  /* 0x00016200ff0c77ac */ /* 0x000e620008000c00 */
[----:B------:R-:W2:Y:S01]  /*17b0*/  LDCU UR6, c[0x0][0x370] ;  /* 0x00006e00ff0677ac */ /* 0x000ea20008000800 */
[----:B------:R-:W3:Y:S01]  /*17c0*/  LDCU UR5, c[0x0][0x374] ;  /* 0x00006e80ff0577ac */ /* 0x000ee20008000800 */
[----:B------:R-:W4:Y:S01]  /*17d0*/  LDCU UR28, c[0x0][0xb0c] ;  /* 0x00016180ff1c77ac */ /* 0x000f220008000800 */
[----:B------:R-:W4:Y:S01]  /*17e0*/  LDCU UR4, c[0x0][0xb20] ;  /* 0x00016400ff0477ac */ /* 0x000f220008000800 */
[----:B------:R-:W4:Y:S01]  /*17f0*/  LDCU.64 UR8, c[0x0][0xb28] ;  /* 0x00016500ff0877ac */ /* 0x000f220008000a00 */
[----:B-1----:R-:W-:Y:S02]  /*1800*/  UISETP.NE.AND UP0, UPT, UR14, 0x1, UPT ;  /* 0x000000010e00788c */ /* 0x002fe4000bf05270 */
[----:B---3--:R-:W-:Y:S02]  /*1810*/  UIMAD.WIDE.U32 UR10, UR5, UR15, URZ ;  /* 0x0000000f050a72a5 */ /* 0x008fe4000f8e00ff */
[----:B--2---:R-:W-:-:S02]  /*1820*/  UIMAD.WIDE.U32 UR18, UR6, UR12, URZ ;  /* 0x0000000c061272a5 */ /* 0x004fc4000f8e00ff */
[----:B----4-:R-:W-:Y:S02]  /*1830*/  UISETP.NE.AND UP1, UPT, UR28, 0x1, UPT ;  /* 0x000000011c00788c */ /* 0x010fe4000bf25270 */
[----:B------:R-:W-:Y:S01]  /*1840*/  UISETP.NE.AND UP2, UPT, UR23, 0x1, UPT ;  /* 0x000000011700788c */ /* 0x000fe2000bf45270 */
[----:B------:R-:W-:Y:S02]  /*1850*/  UMOV UR10, UR11 ;  /* 0x0000000b000a7c82 */ /* 0x000fe40008000000 */
[----:B------:R-:W-:Y:S01]  /*1860*/  UMOV UR18, UR19 ;  /* 0x0000001300127c82 */ /* 0x000fe20008000000 */
[----:B------:R-:W-:Y:S02]  /*1870*/  @UP0 USHF.R.U32.HI UR5, URZ, UR4, UR10 ;  /* 0x00000004ff050299 */ /* 0x000fe4000801160a */
[----:B------:R-:W-:Y:S02]  /*1880*/  UIMAD.WIDE.U32 UR20, UR26, UR15, URZ ;  /* 0x0000000f1a1472a5 */ /* 0x000fe4000f8e00ff */
[----:B------:R-:W-:-:S02]  /*1890*/  UIMAD.WIDE.U32 UR10, UR5, UR8, URZ ;  /* 0x00000008050a72a5 */ /* 0x000fc4000f8e00ff */
[----:B------:R-:W-:Y:S02]  /*18a0*/  @UP1 USHF.R.U32.HI UR6, URZ, UR13, UR18 ;  /* 0x0000000dff061299 */ /* 0x000fe40008011612 */
[----:B------:R-:W-:Y:S02]  /*18b0*/  UIMAD.WIDE.U32 UR16, UR31, UR12, URZ ;  /* 0x0000000c1f1072a5 */ /* 0x000fe4000f8e00ff */
[----:B------:R-:W-:Y:S01]  /*18c0*/  UIMAD.WIDE.U32 UR18, UR6, UR8, URZ ;  /* 0x00000008061272a5 */ /* 0x000fe2000f8e00ff */
[----:B------:R-:W-:Y:S01]  /*18d0*/  UMOV UR20, UR21 ;  /* 0x0000001500147c82 */ /* 0x000fe20008000000 */
[----:B------:R-:W-:Y:S01]  /*18e0*/  UMOV UR10, UR11 ;  /* 0x0000000b000a7c82 */ /* 0x000fe20008000000 */
[----:B------:R-:W-:Y:S02]  /*18f0*/  USHF.R.U32.HI UR20, URZ, UR4, UR20 ;  /* 0x00000004ff147299 */ /* 0x000fe40008011614 */
[----:B------:R-:W-:Y:S02]  /*1900*/  @UP2 USHF.R.U32.HI UR5, URZ, UR9, UR10 ;  /* 0x00000009ff052299 */ /* 0x000fe4000801160a */
[----:B------:R-:W-:Y:S01]  /*1910*/  UMOV UR7, UR19 ;  /* 0x0000001300077c82 */ /* 0x000fe20008000000 */
[----:B------:R-:W-:Y:S01]  /*1920*/  UMOV UR16, UR17 ;  /* 0x0000001100107c82 */ /* 0x000fe20008000000 */
[----:B------:R-:W-:-:S02]  /*1930*/  @UP2 USHF.R.U32.HI UR6, URZ, UR9, UR7 ;  /* 0x00000009ff062299 */ /* 0x000fc40008011607 */
[----:B------:R-:W-:Y:S02]  /*1940*/  USHF.R.U32.HI UR16, URZ, UR13, UR16 ;  /* 0x0000000dff107299 */ /* 0x000fe40008011610 */
[----:B------:R-:W-:Y:S02]  /*1950*/  USEL UR4, UR26, UR20, !UP0 ;  /* 0x000000141a047287 */ /* 0x000fe4000c000000 */
[----:B------:R-:W-:Y:S02]  /*1960*/  UIMAD UR7, UR5, UR23, URZ ;  /* 0x00000017050772a4 */ /* 0x000fe4000f8e02ff */
[----:B------:R-:W-:Y:S02]  /*1970*/  USEL UR5, UR31, UR16, !UP1 ;  /* 0x000000101f057287 */ /* 0x000fe4000c800000 */
[----:B------:R-:W-:Y:S02]  /*1980*/  UIMAD UR12, UR6, UR23, URZ ;  /* 0x00000017060c72a4 */ /* 0x000fe4000f8e02ff */
[----:B------:R-:W-:-:S02]  /*1990*/  UISETP.GE.AND UP0, UPT, UR4, UR7, UPT ;  /* 0x000000070400728c */ /* 0x000fc4000bf06270 */
[----:B------:R-:W-:Y:S02]  /*19a0*/  UIMAD.WIDE.U32 UR10, UR4, UR8, URZ ;  /* 0x00000008040a72a5 */ /* 0x000fe4000f8e00ff */
[----:B------:R-:W-:Y:S02]  /*19b0*/  UISETP.GE.OR UP0, UPT, UR5, UR12, UP0 ;  /* 0x0000000c0500728c */ /* 0x000fe40008706670 */
[----:B------:R-:W-:Y:S02]  /*19c0*/  UIMAD.WIDE.U32 UR12, UR5, UR8, URZ ;  /* 0x00000008050c72a5 */ /* 0x000fe4000f8e00ff */
[----:B------:R-:W-:Y:S01]  /*19d0*/  UIADD3 UR10, UPT, UPT, -UR4, URZ, URZ ;  /* 0x000000ff040a7290 */ /* 0x000fe2000fffe1ff */
[----:B------:R-:W-:Y:S01]  /*19e0*/  UMOV UR8, UR11 ;  /* 0x0000000b00087c82 */ /* 0x000fe20008000000 */
[----:B------:R-:W-:Y:S02]  /*19f0*/  UIADD3 UR20, UPT, UPT, -UR5, URZ, URZ ;  /* 0x000000ff05147290 */ /* 0x000fe4000fffe1ff */
[----:B------:R-:W-:-:S03]  /*1a00*/  USHF.R.U32.HI UR8, URZ, UR9, UR8 ;  /* 0x00000009ff087299 */ /* 0x000fc60008011608 */
[----:B------:R-:W-:Y:S01]  /*1a10*/  @!UP0 UMOV UR7, UR13 ;  /* 0x0000000d00078c82 */ /* 0x000fe20008000000 */
[----:B------:R-:W-:Y:S02]  /*1a20*/  UIMAD UR26, UR14, UR10, UR26 ;  /* 0x0000000a0e1a72a4 */ /* 0x000fe4000f8e021a */
[----:B------:R-:W-:Y:S02]  /*1a30*/  USEL UR8, UR4, UR8, !UP2 ;  /* 0x0000000804087287 */ /* 0x000fe4000d000000 */
[----:B------:R-:W-:Y:S02]  /*1a40*/  @!UP0 USHF.R.U32.HI UR7, URZ, UR9, UR7 ;  /* 0x00000009ff078299 */ /* 0x000fe40008011607 */
[----:B------:R-:W-:Y:S02]  /*1a50*/  UIADD3 UR9, UPT, UPT, -UR8, URZ, URZ ;  /* 0x000000ff08097290 */ /* 0x000fe4000fffe1ff */
[----:B------:R-:W-:Y:S02]  /*1a60*/  @!UP0 USEL UR7, UR5, UR7, !UP2 ;  /* 0x0000000705078287 */ /* 0x000fe4000d000000 */
[----:B------:R-:W-:-:S02]  /*1a70*/  UIMAD UR9, UR23, UR9, UR4 ;  /* 0x00000009170972a4 */ /* 0x000fc4000f8e0204 */
[----:B------:R-:W-:Y:S02]  /*1a80*/  @!UP0 UIADD3 UR8, UPT, UPT, UR8, -UR7, URZ ;  /* 0x8000000708088290 */ /* 0x000fe4000fffe0ff */
[----:B------:R-:W-:Y:S02]  /*1a90*/  @!UP0 UIMAD UR6, UR9, UR6, UR7 ;  /* 0x00000006090682a4 */ /* 0x000fe4000f8e0207 */
[----:B------:R-:W-:Y:S02]  /*1aa0*/  @!UP0 UIMAD UR4, UR8, UR23, UR5 ;  /* 0x00000017080482a4 */ /* 0x000fe4000f8e0205 */
[----:B------:R-:W-:Y:S02]  /*1ab0*/  UIMAD UR20, UR28, UR20, UR31 ;  /* 0x000000141c1472a4 */ /* 0x000fe4000f8e021f */
[----:B------:R-:W-:Y:S01]  /*1ac0*/  UIMAD UR26, UR4, UR14, UR26 ;  /* 0x0000000e041a72a4 */ /* 0x000fe2000f8e021a */
[----:B------:R-:W-:Y:S02]  /*1ad0*/  @!UP0 UMOV UR5, UR6 ;  /* 0x0000000600058c82 */ /* 0x000fe40008000000 */
[----:B------:R-:W-:-:S12]  /*1ae0*/  UIMAD UR20, UR5, UR28, UR20 ;  /* 0x0000001c051472a4 */ /* 0x000fd8000f8e0214 */
.L_x_19:
[----:B------:R-:W-:-:S09]  /*1af0*/  UISETP.NE.AND UP0, UPT, UR29, 0x1, UPT ;  /* 0x000000011d00788c */ /* 0x000fd2000bf05270 */
[----:B------:R-:W-:Y:S05]  /*1b00*/  BRA.U UP0, `(.L_x_20) ;  /* 0x0000000100447547 */ /* 0x000fea000b800000 */
[----:B------:R-:W1:Y:S01]  /*1b10*/  LDCU.128 UR8, c[0x0][0xb10] ;  /* 0x00016200ff0877ac */ /* 0x000e620008000c00 */
[----:B------:R-:W2:Y:S01]  /*1b20*/  LDCU UR12, c[0x0][0xb0c] ;  /* 0x00016180ff0c77ac */ /* 0x000ea20008000800 */
[----:B------:R-:W3:Y:S01]  /*1b30*/  LDCU UR13, c[0x0][0xb20] ;  /* 0x00016400ff0d77ac */ /* 0x000ee20008000800 */
[----:B-1----:R-:W-:Y:S02]  /*1b40*/  UIMAD.WIDE.U32 UR6, UR20, UR8, URZ ;  /* 0x00000008140672a5 */ /* 0x002fe4000f8e00ff */
[----:B------:R-:W-:Y:S02]  /*1b50*/  UIMAD.WIDE.U32 UR4, UR26, UR11, URZ ;  /* 0x0000000b1a0472a5 */ /* 0x000fe4000f8e00ff */
[----:B--2---:R-:W-:Y:S02]  /*1b60*/  UISETP.NE.AND UP1, UPT, UR12, 0x1, UPT ;  /* 0x000000010c00788c */ /* 0x004fe4000bf25270 */
[----:B------:R-:W-:Y:S01]  /*1b70*/  UISETP.NE.AND UP0, UPT, UR10, 0x1, UPT ;  /* 0x000000010a00788c */ /* 0x000fe2000bf05270 */
[----:B------:R-:W-:-:S02]  /*1b80*/  UMOV UR6, UR7 ;  /* 0x0000000700067c82 */ /* 0x000fc40008000000 */
[----:B------:R-:W-:Y:S01]  /*1b90*/  UMOV UR4, UR5 ;  /* 0x0000000500047c82 */ /* 0x000fe20008000000 */
[----:B------:R-:W-:Y:S02]  /*1ba0*/  USHF.R.U32.HI UR6, URZ, UR9, UR6 ;  /* 0x00000009ff067299 */ /* 0x000fe40008011606 */
[----:B---3--:R-:W-:Y:S02]  /*1bb0*/  USHF.R.U32.HI UR4, URZ, UR13, UR4 ;  /* 0x0000000dff047299 */ /* 0x008fe40008011604 */
[----:B------:R-:W-:Y:S02]  /*1bc0*/  USEL UR5, UR20, UR6, !UP1 ;  /* 0x0000000614057287 */ /* 0x000fe4000c800000 */
[----:B------:R-:W-:-:S04]  /*1bd0*/  USEL UR4, UR26, UR4, !UP0 ;  /* 0x000000041a047287 */ /* 0x000fc8000c000000 */
[----:B------:R-:W-:Y:S02]  /*1be0*/  UIADD3 UR6, UPT, UPT, -UR4, UR5, URZ ;  /* 0x0000000504067290 */ /* 0x000fe4000fffe1ff */
[----:B------:R-:W-:Y:S02]  /*1bf0*/  UIADD3 UR4, UPT, UPT, UR4, -UR5, URZ ;  /* 0x8000000504047290 */ /* 0x000fe4000fffe0ff */
[----:B------:R-:W-:Y:S02]  /*1c00*/  UIMAD UR26, UR6, UR10, UR26 ;  /* 0x0000000a061a72a4 */ /* 0x000fe4000f8e021a */
[----:B------:R-:W-:-:S12]  /*1c10*/  UIMAD UR20, UR4, UR12, UR20 ;  /* 0x0000000c041472a4 */ /* 0x000fd8000f8e0214 */
.L_x_20:
[----:B------:R-:W-:-:S09]  /*1c20*/  UISETP.EQ.U32.AND UP0, UPT, UR35, 0x1, UPT ;  /* 0x000000012300788c */ /* 0x000fd2000bf02070 */
[----:B------:R-:W-:Y:S05]  /*1c30*/  BRA.U !UP0, `(.L_x_21) ;  /* 0x00000001080c7547 */ /* 0x000fea000b800000 */
[----:B------:R-:W-:Y:S01]  /*1c40*/  UCGABAR_WAIT ;  /* 0x0000000000007dc7 */ /* 0x000fe20008000000 */
[----:B------:R-:W-:Y:S01]  /*1c50*/  CCTL.IVALL ;  /* 0x00000000ff00798f */ /* 0x000fe20002000000 */
[----:B------:R-:W-:Y:S05]  /*1c60*/  BRA `(.L_x_22) ;  /* 0x0000000000047947 */ /* 0x000fea0003800000 */
.L_x_21:
[----:B------:R-:W-:Y:S06]  /*1c70*/  BAR.SYNC.DEFER_BLOCKING 0x0 ;  /* 0x0000000000007b1d */ /* 0x000fec0000010000 */
.L_x_22:
[----:B------:R-:W-:Y:S05]  /*1c80*/  BRA.U UP5, `(.L_x_23) ;  /* 0x0000001905b47547 */ /* 0x000fea000b800000 */
[----:B------:R-:W1:Y:S01]  /*1c90*/  S2UR UR4, SR_CgaCtaId ;  /* 0x00000000000479c3 */ /* 0x000e620000008800 */
[----:B------:R-:W2:Y:S01]  /*1ca0*/  LDCU UR7, c[0x0][0x38c] ;  /* 0x00007180ff0777ac */ /* 0x000ea20008000800 */
[----:B------:R-:W-:Y:S01]  /*1cb0*/  PLOP3.LUT P1, PT, PT, PT, UP3, 0x80, 0x8 ;  /* 0x000000000008781c */ /* 0x000fe20003f2f038 */
[----:B------:R-:W-:Y:S01]  /*1cc0*/  IMAD.MOV.U32 R12, RZ, RZ, 0x1 ;  /* 0x00000001ff0c7424 */ /* 0x000fe200078e00ff */
[----:B------:R-:W-:Y:S01]  /*1cd0*/  ISETP.NE.AND P2, PT, R0, RZ, P3 ;  /* 0x000000ff0000720c */ /* 0x000fe20001f45270 */
[----:B------:R-:W-:Y:S01]  /*1ce0*/  UMOV UR13, 0x400 ;  /* 0x00000400000d7882 */ /* 0x000fe20000000000 */
[----:B------:R-:W-:Y:S01]  /*1cf0*/  UISETP.NE.AND UP0, UPT, UR22, URZ, UPT ;  /* 0x000000ff1600728c */ /* 0x000fe2000bf05270 */
[----:B------:R-:W-:Y:S01]  /*1d00*/  PLOP3.LUT P1, PT, P1, PT, PT, 0x8, 0x80 ;  /* 0x000000000080781c */ /* 0x000fe20000f2e170 */
[----:B------:R-:W-:Y:S01]  /*1d10*/  USHF.L.U32 UR6, UR31, 0x7, URZ ;  /* 0x000000071f067899 */ /* 0x000fe200080006ff */
[----:B------:R-:W-:Y:S01]  /*1d20*/  CS2R R10, SRZ ;  /* 0x00000000000a7805 */ /* 0x000fe2000001ff00 */
[----:B------:R-:W-:Y:S01]  /*1d30*/  USEL UR21, UR53, 0x2, UP0 ;  /* 0x0000000235157887 */ /* 0x000fe20008000000 */
[----:B------:R-:W-:Y:S01]  /*1d40*/  IMAD.MOV.U32 R9, RZ, RZ, RZ ;  /* 0x000000ffff097224 */ /* 0x000fe200078e00ff */
[----:B------:R-:W-:Y:S01]  /*1d50*/  USHF.L.U32 UR47, UR31, 0x6, URZ ;  /* 0x000000061f2f7899 */ /* 0x000fe200080006ff */
[----:B------:R-:W-:Y:S01]  /*1d60*/  IMAD.MOV.U32 R8, RZ, RZ, 0x1 ;  /* 0x00000001ff087424 */ /* 0x000fe200078e00ff */
[----:B------:R-:W3:Y:S02]  /*1d70*/  LDCU UR42, c[0x0][0x370] ;  /* 0x00006e00ff2a77ac */ /* 0x000ee40008000800 */
[----:B------:R-:W-:-:S02]  /*1d80*/  ULOP3.LUT UR47, UR47, 0x40, URZ, 0xc0, !UPT ;  /* 0x000000402f2f7892 */ /* 0x000fc4000f8ec0ff */
[----:B--2---:R-:W-:Y:S02]  /*1d90*/  UIADD3 UR5, UPT, UPT, UR7, 0x1f, URZ ;  /* 0x0000001f07057890 */ /* 0x004fe4000fffe0ff */
[----:B------:R-:W-:Y:S02]  /*1da0*/  UIADD3 UR50, UPT, UPT, UR7, 0x3e, URZ ;  /* 0x0000003e07327890 */ /* 0x000fe4000fffe0ff */
[----:B-1----:R-:W-:Y:S02]  /*1db0*/  ULEA UR13, UR4, UR13, 0x18 ;  /* 0x0000000d040d7291 */ /* 0x002fe4000f8ec0ff */
[----:B------:R-:W-:Y:S02]  /*1dc0*/  USHF.R.S32.HI UR4, URZ, 0x1f, UR5 ;  /* 0x0000001fff047899 */ /* 0x000fe40008011405 */
[----:B------:R-:W-:Y:S02]  /*1dd0*/  UIADD3 UR7, UPT, UPT, UR7, -0x1, URZ ;  /* 0xffffffff07077890 */ /* 0x000fe4000fffe0ff */
[----:B------:R-:W-:-:S02]  /*1de0*/  ULEA.HI UR4, UR4, UR5, URZ, 0x5 ;  /* 0x0000000504047291 */ /* 0x000fc4000f8f28ff */
[----:B------:R-:W-:Y:S02]  /*1df0*/  UISETP.GE.U32.AND UP1, UPT, UR7, -0x3f, UPT ;  /* 0xffffffc10700788c */ /* 0x000fe4000bf26070 */
[----:B------:R-:W-:Y:S02]  /*1e00*/  USHF.R.S32.HI UR44, URZ, 0x5, UR4 ;  /* 0x00000005ff2c7899 */ /* 0x000fe40008011404 */
[----:B------:R-:W-:Y:S02]  /*1e10*/  ULOP3.LUT UR5, UR6, 0x80, URZ, 0xc0, !UPT ;  /* 0x0000008006057892 */ /* 0x000fe4000f8ec0ff */
[----:B------:R-:W-:Y:S02]  /*1e20*/  UISETP.LT.U32.AND UP0, UPT, UR44, 0x10, UPT ;  /* 0x000000102c00788c */ /* 0x000fe4000bf01070 */
[----:B------:R-:W-:Y:S02]  /*1e30*/  ULEA UR38, UR30, UR13, 0x1 ;  /* 0x0000000d1e267291 */ /* 0x000fe4000f8e08ff */
[----:B------:R-:W-:-:S02]  /*1e40*/  USEL UR43, UR44, 0x10, UP0 ;  /* 0x000000102c2b7887 */ /* 0x000fc40008000000 */
[----:B------:R-:W-:Y:S02]  /*1e50*/  ULEA UR37, UR27, UR13, 0x1 ;  /* 0x0000000d1b257291 */ /* 0x000fe4000f8e08ff */
[----:B------:R-:W-:Y:S02]  /*1e60*/  UIADD3 UR4, UPT, UPT, UR43, -0x1, URZ ;  /* 0xffffffff2b047890 */ /* 0x000fe4000fffe0ff */
[----:B------:R-:W-:Y:S01]  /*1e70*/  @UP1 UIADD3 UR4, UPT, UPT, UR43, URZ, URZ ;  /* 0x000000ff2b041290 */ /* 0x000fe2000fffe0ff */
[----:B------:R-:W1:Y:S01]  /*1e80*/  LDCU.64 UR28, c[0x0][0x348] ;  /* 0x00006900ff1c77ac */ /* 0x000e620008000a00 */
[----:B------:R-:W2:Y:S01]  /*1e90*/  LDCU UR41, c[0x0][0x374] ;  /* 0x00006e80ff2977ac */ /* 0x000ea20008000800 */
[----:B------:R-:W-:Y:S02]  /*1ea0*/  ULEA UR48, UR48, UR5, 0x6 ;  /* 0x0000000530307291 */ /* 0x000fe4000f8e30ff */
[----:B------:R-:W-:Y:S02]  /*1eb0*/  ULEA UR47, UR32, UR47, 0x4 ;  /* 0x0000002f202f7291 */ /* 0x000fe4000f8e20ff */
[----:B------:R-:W-:-:S02]  /*1ec0*/  UIADD3 UR38, UPT, UPT, UR38, 0x8600, URZ ;  /* 0x0000860026267890 */ /* 0x000fc4000fffe0ff */
[----:B------:R-:W-:Y:S02]  /*1ed0*/  UIADD3 UR37, UPT, UPT, UR37, 0x18600, URZ ;  /* 0x0001860025257890 */ /* 0x000fe4000fffe0ff */
[----:B------:R-:W-:Y:S02]  /*1ee0*/  UIADD3 UR49, UPT, UPT, UR44, -UR43, URZ ;  /* 0x8000002b2c317290 */ /* 0x000fe4000fffe0ff */
[----:B------:R-:W-:Y:S02]  /*1ef0*/  UIADD3 UR31, UPT, UPT, UR4, 0x1, URZ ;  /* 0x00000001041f7890 */ /* 0x000fe4000fffe0ff */
[----:B------:R-:W-:Y:S01]  /*1f00*/  UIADD3 UR46, UPT, UPT, -UR4, URZ, URZ ;  /* 0x000000ff042e7290 */ /* 0x000fe2000fffe1ff */
[----:B---3--:R-:W-:-:S11]  /*1f10*/  UMOV UR6, URZ ;  /* 0x000000ff00067c82 */ /* 0x008fd60008000000 */
.L_x_43:
[----:B------:R-:W3:Y:S02]  /*1f20*/  S2UR UR4, SR_CgaCtaId ;  /* 0x00000000000479c3 */ /* 0x000ee40000008800 */
[----:B---3--:R-:W-:-:S09]  /*1f30*/  UISETP.NE.AND UP0, UPT, UR4, URZ, UPT ;  /* 0x000000ff0400728c */ /* 0x008fd2000bf05270 */
[----:B-1----:R-:W-:Y:S05]  /*1f40*/  BRA.U UP0, `(.L_x_24) ;  /* 0x0000000100287547 */ /* 0x002fea000b800000 */
[----:B------:R-:W-:Y:S02]  /*1f50*/  LEA R0, R9, UR13, 0x3 ;  /* 0x0000000d09007c11 */ /* 0x000fe4000f8e18ff */
[----:B------:R-:W-:-:S04]  /*1f60*/  SHF.L.U32 R3, R8, 0x1f, RZ ;  /* 0x0000001f08037819 */ /* 0x000fc800000006ff */
[----:B------:R-:W3:Y:S02]  /*1f70*/  SYNCS.PHASECHK.TRANS64.TRYWAIT P0, [R0+URZ+0x1c0], R3 ;  /* 0x0001c003000075a7 */ /* 0x000ee400080011ff */
[----:B---3--:R-:W-:Y:S05]  /*1f80*/  @!P0 BRA `(.L_x_25) ;  /* 0x0000008800388947 */ /* 0x008fea0003800000 */
.L_x_162:
[----:B------:R4:W-:Y:S01]  /*1f90*/  SYNCS.ARRIVE.TRANS64.A1T0 RZ, [R0+URZ+0x1b0], RZ ;  /* 0x0001b0ff00ff79a7 */ /* 0x0009e200081000ff */
[----:B------:R-:W-:-:S05]  /*1fa0*/  VIADD R9, R9, 0x1 ;  /* 0x0000000109097836 */ /* 0x000fca0000000000 */
[----:B------:R-:W-:-:S04]  /*1fb0*/  ISETP.NE.AND P0, PT, R9, 0x2, PT ;  /* 0x000000020900780c */ /* 0x000fc80003f05270 */
[----:B---3--:R-:W-:Y:S02]  /*1fc0*/  SEL R3, RZ, 0x1, P0 ;  /* 0x00000001ff037807 */ /* 0x008fe40000000000 */
[----:B------:R-:W-:Y:S02]  /*1fd0*/  SEL R9, R9, RZ, P0 ;  /* 0x000000ff09097207 */ /* 0x000fe40000000000 */
[----:B------:R-:W-:-:S07]  /*1fe0*/  LOP3.LUT R8, R8, R3, RZ, 0x3c, !PT ;  /* 0x0000000308087212 */ /* 0x000fce00078e3cff */
.L_x_24:
[----:B------:R-:W-:Y:S01]  /*1ff0*/  ULEA UR4, UR6, UR13, 0x3 ;  /* 0x0000000d06047291 */ /* 0x000fe2000f8e18ff */
[----:B----4-:R-:W-:Y:S01]  /*2000*/  SHF.L.U32 R0, R12, 0x1f, RZ ;  /* 0x0000001f0c007819 */ /* 0x010fe200000006ff */
[----:B------:R-:W-:Y:S02]  /*2010*/  UISETP.GE.U32.AND UP0, UPT, UR50, 0x3f, UPT ;  /* 0x0000003f3200788c */ /* 0x000fe4000bf06070 */
[----:B------:R-:W-:Y:S01]  /*2020*/  ULEA UR11, UR26, UR48, 0x8 ;  /* 0x000000301a0b7291 */ /* 0x000fe2000f8e40ff */
[----:B------:R-:W-:-:S04]  /*2030*/  UMOV UR7, URZ ;  /* 0x000000ff00077c82 */ /* 0x000fc80008000000 */
[----:B------:R3:W4:Y:S01]  /*2040*/  SYNCS.PHASECHK.TRANS64.TRYWAIT P0, [UR4+0x80], R0 ;  /* 0x00008000ff0075a7 */ /* 0x0007220008001104 */
[----:B------:R-:W-:-:S04]  /*2050*/  ULEA.HI UR4, UR20, UR20, URZ, 0x1 ;  /* 0x0000001414047291 */ /* 0x000fc8000f8f08ff */
[----:B------:R-:W-:-:S04]  /*2060*/  USHF.L.U32 UR4, UR4, 0x6, URZ ;  /* 0x0000000604047899 */ /* 0x000fc800080006ff */
[----:B------:R-:W-:-:S04]  /*2070*/  ULOP3.LUT UR35, UR4, 0xffffff80, URZ, 0xc0, !UPT ;  /* 0xffffff8004237892 */ /* 0x000fc8000f8ec0ff */
[----:B------:R-:W-:Y:S01]  /*2080*/  UIADD3 UR35, UPT, UPT, UR47, UR35, URZ ;  /* 0x000000232f237290 */ /* 0x000fe2000fffe0ff */
[----:B------:R-:W-:Y:S11]  /*2090*/  BRA.U !UP0, `(.L_x_26) ;  /* 0x0000000108d07547 */ /* 0x000ff6000b800000 */
[----:B------:R-:W-:Y:S01]  /*20a0*/  UMOV UR17, UR46 ;  /* 0x0000002e00117c82 */ /* 0x000fe20008000000 */
[----:B------:R-:W-:Y:S01]  /*20b0*/  UMOV UR4, UR6 ;  /* 0x0000000600047c82 */ /* 0x000fe20008000000 */
[----:B------:R-:W-:-:S05]  /*20c0*/  UMOV UR34, URZ ;  /* 0x000000ff00227c82 */ /* 0x000fca0008000000 */
.L_x_32:
[----:B------:R-:W-:Y:S01]  /*20d0*/  ULEA UR33, UR4, UR13, 0x3 ;  /* 0x0000000d04217291 */ /* 0x000fe2000f8e18ff */
[----:B------:R-:W-:Y:S01]  /*20e0*/  @P3 MOV R2, 0x6000 ;  /* 0x0000600000023802 */ /* 0x000fe20000000f00 */
[----:B--2-4-:R-:W-:Y:S10]  /*20f0*/  @P0 BRA `(.L_x_27) ;  /* 0x00000000000c0947 */ /* 0x014ff40003800000 */
[----:B------:R-:W-:-:S04]  /*2100*/  SHF.L.U32 R3, R12, 0x1f, RZ ;  /* 0x0000001f0c037819 */ /* 0x000fc800000006ff */
[----:B------:R-:W4:Y:S02]  /*2110*/  SYNCS.PHASECHK.TRANS64.TRYWAIT P0, [UR33+0x80], R3 ;  /* 0x00008003ff0075a7 */ /* 0x000f240008001121 */
[----:B----4-:R-:W-:Y:S05]  /*2120*/  @!P0 BRA `(.L_x_28) ;  /* 0x0000008400e48947 */ /* 0x010fea0003800000 */
.L_x_27:
[----:B------:R4:W-:Y:S01]  /*2130*/  @P3 SYNCS.ARRIVE.TRANS64 RZ, [UR33], R2 ;  /* 0x00000002ffff39a7 */ /* 0x0009e20008000021 */
[----:B------:R-:W-:Y:S02]  /*2140*/  ULOP3.LUT UR5, UR21, 0x2, URZ, 0xfc, !UPT ;  /* 0x0000000215057892 */ /* 0x000fe4000f8efcff */
[----:B------:R-:W-:Y:S02]  /*2150*/  UIADD3 UR17, UPT, UPT, UR17, 0x1, URZ ;  /* 0x0000000111117890 */ /* 0x000fe4000fffe0ff */
[----:B------:R-:W-:Y:S02]  /*2160*/  UISETP.NE.AND UP0, UPT, UR5, 0x2, UPT ;  /* 0x000000020500788c */ /* 0x000fe4000bf05270 */
[----:B------:R-:W-:-:S07]  /*2170*/  UISETP.NE.AND UP2, UPT, UR17, 0x1, UPT ;  /* 0x000000011100788c */ /* 0x000fce000bf45270 */
[----:B------:R-:W-:Y:S05]  /*2180*/  BRA.U UP0, `(.L_x_29) ;  /* 0x0000000100047547 */ /* 0x000fea000b800000 */
[----:B-12---:R-:W-:Y:S05]  /*2190*/  BPT.TRAP 0x1 ;  /* 0x000000040000795c */ /* 0x006fea0000300000 */
.L_x_29:
[----:B------:R-:W-:Y:S04]  /*21a0*/  BSSY.RECONVERGENT B0, `(.L_x_30) ;  /* 0x0000003000007945 */ /* 0x000fe80003800200 */
[----:B------:R-:W-:Y:S05]  /*21b0*/  @!P2 BRA `(.L_x_31) ;  /* 0x000000000004a947 */ /* 0x000fea0003800000 */
[----:B-12---:R-:W-:Y:S05]  /*21c0*/  BPT.TRAP 0x1 ;  /* 0x000000040000795c */ /* 0x006fea0000300000 */
.L_x_31:
[----:B-12---:R-:W-:Y:S05]  /*21d0*/  BSYNC.RECONVERGENT B0 ;  /* 0x0000000000007941 */ /* 0x006fea0003800200 */
.L_x_30:
[----:B------:R-:W-:Y:S02]  /*21e0*/  UIADD3 UR5, UPT, UPT, UR4, 0x1, URZ ;  /* 0x0000000104057890 */ /* 0x000fe4000fffe0ff */
[----:B------:R-:W-:Y:S02]  /*21f0*/  ULEA UR32, UR4, UR30, 0xb ;  /* 0x0000001e04207291 */ /* 0x000fe4000f8e58ff */
[----:B------:R-:W-:Y:S02]  /*2200*/  UISETP.NE.AND UP0, UPT, UR5, 0x10, UPT ;  /* 0x000000100500788c */ /* 0x000fe4000bf05270 */
[----:B------:R-:W-:Y:S02]  /*2210*/  UIADD3 UR14, UP1, UPT, UR28, 0x80, URZ ;  /* 0x000000801c0e7890 */ /* 0x000fe4000ff3e0ff */
[----:B------:R-:W-:Y:S02]  /*2220*/  USEL UR7, URZ, 0x1, UP0 ;  /* 0x00000001ff077887 */ /* 0x000fe40008000000 */
[----:B------:R-:W-:-:S02]  /*2230*/  USEL UR6, UR5, URZ, UP0 ;  /* 0x000000ff05067287 */ /* 0x000fc40008000000 */
[----:B------:R-:W-:Y:S02]  /*2240*/  ULEA UR32, UR32, UR13, 0x1 ;  /* 0x0000000d20207291 */ /* 0x000fe4000f8e08ff */
[----:B------:R-:W-:Y:S01]  /*2250*/  ULEA UR5, UR6, UR13, 0x3 ;  /* 0x0000000d06057291 */ /* 0x000fe2000f8e18ff */
[----:B------:R-:W-:Y:S01]  /*2260*/  LOP3.LUT R12, R12, UR7, RZ, 0x3c, !PT ;  /* 0x000000070c0c7c12 */ /* 0x000fe2000f8e3cff */
[----:B------:R-:W-:Y:S02]  /*2270*/  ULOP3.LUT UR33, UR33, 0xfefffff8, URZ, 0xc0, !UPT ;  /* 0xfefffff821217892 */ /* 0x000fe4000f8ec0ff */
[----:B------:R-:W-:Y:S01]  /*2280*/  UIADD3.X UR15, UPT, UPT, URZ, UR29, URZ, UP1, !UPT ;  /* 0x0000001dff0f7290 */ /* 0x000fe20008ffe4ff */
[----:B---3--:R-:W-:Y:S01]  /*2290*/  SHF.L.U32 R0, R12, 0x1f, RZ ;  /* 0x0000001f0c007819 */ /* 0x008fe200000006ff */
[----:B------:R-:W-:Y:S02]  /*22a0*/  UIADD3 UR32, UPT, UPT, UR32, 0x8600, URZ ;  /* 0x0000860020207890 */ /* 0x000fe4000fffe0ff */
[----:B------:R-:W-:Y:S01]  /*22b0*/  UPRMT UR16, URZ, 0x5410, UR25 ;  /* 0x00005410ff107896 */ /* 0x000fe20008000019 */
[----:B------:R1:W2:Y:S01]  /*22c0*/  SYNCS.PHASECHK.TRANS64.TRYWAIT P0, [UR5+0x80], R0 ;  /* 0x00008000ff0075a7 */ /* 0x0002a20008001105 */
[----:B------:R-:W-:-:S02]  /*22d0*/  ULEA UR5, UR4, UR27, 0xc ;  /* 0x0000001b04057291 */ /* 0x000fc4000f8e60ff */
[----:B------:R-:W-:Y:S02]  /*22e0*/  UIADD3 UR4, UP0, UPT, UR28, 0x180, URZ ;  /* 0x000001801c047890 */ /* 0x000fe4000ff1e0ff */
[----:B------:R-:W-:Y:S02]  /*22f0*/  ULEA UR5, UR5, UR13, 0x1 ;  /* 0x0000000d05057291 */ /* 0x000fe4000f8e08ff */
[----:B------:R-:W-:Y:S02]  /*2300*/  UPRMT UR7, URZ, 0x5410, UR24 ;  /* 0x00005410ff077896 */ /* 0x000fe40008000018 */
[----:B------:R-:W-:Y:S02]  /*2310*/  UIADD3 UR8, UPT, UPT, UR5, 0x18600, URZ ;  /* 0x0001860005087890 */ /* 0x000fe4000fffe0ff */
[----:B------:R-:W-:Y:S01]  /*2320*/  UIADD3.X UR5, UPT, UPT, URZ, UR29, URZ, UP0, !UPT ;  /* 0x0000001dff057290 */ /* 0x000fe200087fe4ff */
[----:B------:R-:W-:Y:S01]  /*2330*/  UMOV UR18, 0x0 ;  /* 0x0000000000127882 */ /* 0x000fe20000000000 */
[----:B------:R-:W-:Y:S01]  /*2340*/  UMOV UR19, 0x10000000 ;  /* 0x1000000000137882 */ /* 0x000fe20000000000 */
[----:B------:R-:W-:Y:S01]  /*2350*/  UMOV UR10, UR34 ;  /* 0x00000022000a7c82 */ /* 0x000fe20008000000 */
[----:B------:R-:W-:Y:S01]  /*2360*/  UMOV UR12, UR36 ;  /* 0x00000024000c7c82 */ /* 0x000fe20008000000 */
[----:B------:R-:W-:Y:S01]  /*2370*/  UMOV UR9, UR33 ;  /* 0x0000002100097c82 */ /* 0x000fe20008000000 */
[----:B------:R3:W-:Y:S03]  /*2380*/  UTMALDG.3D.MULTICAST.2CTA [UR32], [UR14], UR16, desc[UR18] ;  /* 0x000012200e0073b4 */ /* 0x0007e60008211810 */
[----:B------:R4:W-:Y:S01]  /*2390*/  UTMALDG.3D.MULTICAST.2CTA [UR8], [UR4], UR7, desc[UR18] ;  /* 0x00001208040073b4 */ /* 0x0009e20008211807 */
[----:B---3--:R-:W-:Y:S01]  /*23a0*/  UIADD3 UR34, UPT, UPT, UR34, 0x20, URZ ;  /* 0x0000002022227890 */ /* 0x008fe2000fffe0ff */
[----:B----4-:R-:W-:Y:S01]  /*23b0*/  UMOV UR7, UR31 ;  /* 0x0000001f00077c82 */ /* 0x010fe20008000000 */
[----:B------:R-:W-:Y:S01]  /*23c0*/  UMOV UR4, UR6 ;  /* 0x0000000600047c82 */ /* 0x000fe20008000000 */
[----:B-1----:R-:W-:Y:S09]  /*23d0*/  BRA.U UP2, `(.L_x_32) ;  /* 0xfffffffd023c7547 */ /* 0x002ff2000b83ffff */
.L_x_26:
[----:B------:R-:W-:Y:S01]  /*23e0*/  ULEA UR4, UR6, UR13, 0x3 ;  /* 0x0000000d06047291 */ /* 0x000fe2000f8e18ff */
[----:B---3--:R-:W-:Y:S01]  /*23f0*/  SHF.L.U32 R0, R12, 0x1f, RZ ;  /* 0x0000001f0c007819 */ /* 0x008fe200000006ff */
[----:B------:R-:W-:Y:S01]  /*2400*/  @!P1 SYNCS.ARRIVE.TRANS64.A1T0 RZ, [UR13+0x148], RZ ;  /* 0x000148ffffff99a7 */ /* 0x000fe2000810000d */
[----:B------:R-:W-:-:S06]  /*2410*/  UISETP.GT.AND UP0, UPT, UR44, UR43, UPT ;  /* 0x0000002b2c00728c */ /* 0x000fcc000bf04270 */
[----:B--2-4-:R2:W3:Y:S03]  /*2420*/  SYNCS.PHASECHK.TRANS64.TRYWAIT P0, [UR4+0x80], R0 ;  /* 0x00008000ff0075a7 */ /* 0x0144e60008001104 */
[----:B------:R-:W-:Y:S05]  /*2430*/  BRA.U !UP0, `(.L_x_33) ;  /* 0x0000000108c07547 */ /* 0x000fea000b800000 */
[----:B------:R-:W-:Y:S01]  /*2440*/  UIADD3 UR26, UPT, UPT, UR49, UR7, URZ ;  /* 0x00000007311a7290 */ /* 0x000fe2000fffe0ff */
[----:B------:R-:W-:-:S11]  /*2450*/  UMOV UR4, UR6 ;  /* 0x0000000600047c82 */ /* 0x000fd60008000000 */
.L_x_39:
[----:B------:R-:W-:Y:S01]  /*2460*/  ULEA UR17, UR4, UR13, 0x3 ;  /* 0x0000000d04117291 */ /* 0x000fe2000f8e18ff */
[----:B---3--:R-:W-:Y:S01]  /*2470*/  @P3 MOV R2, 0x6000 ;  /* 0x0000600000023802 */ /* 0x008fe20000000f00 */
[----:B-1-3--:R-:W-:Y:S10]  /*2480*/  @P0 BRA `(.L_x_34) ;  /* 0x00000000000c0947 */ /* 0x00aff40003800000 */
[----:B------:R-:W-:-:S04]  /*2490*/  SHF.L.U32 R3, R12, 0x1f, RZ ;  /* 0x0000001f0c037819 */ /* 0x000fc800000006ff */
[----:B------:R-:W3:Y:S02]  /*24a0*/  SYNCS.PHASECHK.TRANS64.TRYWAIT P0, [UR17+0x80], R3 ;  /* 0x00008003ff0075a7 */ /* 0x000ee40008001111 */
[----:B---3--:R-:W-:Y:S05]  /*24b0*/  @!P0 BRA `(.L_x_35) ;  /* 0x0000008400188947 */ /* 0x008fea0003800000 */
.L_x_34:
[----:B------:R3:W-:Y:S01]  /*24c0*/  @P3 SYNCS.ARRIVE.TRANS64 RZ, [UR17], R2 ;  /* 0x00000002ffff39a7 */ /* 0x0007e20008000011 */
[----:B------:R-:W-:-:S04]  /*24d0*/  ULOP3.LUT UR5, UR21, 0x2, URZ, 0xfc, !UPT ;  /* 0x0000000215057892 */ /* 0x000fc8000f8efcff */
[----:B------:R-:W-:-:S09]  /*24e0*/  UISETP.NE.AND UP0, UPT, UR5, 0x2, UPT ;  /* 0x000000020500788c */ /* 0x000fd2000bf05270 */
[----:B------:R-:W-:Y:S05]  /*24f0*/  BRA.U UP0, `(.L_x_36) ;  /* 0x0000000100047547 */ /* 0x000fea000b800000 */
[----:B-1----:R-:W-:Y:S05]  /*2500*/  BPT.TRAP 0x1 ;  /* 0x000000040000795c */ /* 0x002fea0000300000 */
.L_x_36:
[----:B------:R-:W-:Y:S04]  /*2510*/  BSSY.RECONVERGENT B0, `(.L_x_37) ;  /* 0x0000003000007945 */ /* 0x000fe80003800200 */
[----:B------:R-:W-:Y:S05]  /*2520*/  @!P2 BRA `(.L_x_38) ;  /* 0x000000000004a947 */ /* 0x000fea0003800000 */
[----:B-1----:R-:W-:Y:S05]  /*2530*/  BPT.TRAP 0x1 ;  /* 0x000000040000795c */ /* 0x002fea0000300000 */
.L_x_38:
[----:B-1----:R-:W-:Y:S05]  /*2540*/  BSYNC.RECONVERGENT B0 ;  /* 0x0000000000007941 */ /* 0x002fea0003800200 */
.L_x_37:
[----:B------:R-:W-:Y:S02]  /*2550*/  UIADD3 UR5, UPT, UPT, UR4, 0x1, URZ ;  /* 0x0000000104057890 */ /* 0x000fe4000fffe0ff */
[----:B------:R-:W-:Y:S02]  /*2560*/  UIADD3 UR14, UP1, UPT, UR28, 0x80, URZ ;  /* 0x000000801c0e7890 */ /* 0x000fe4000ff3e0ff */
[----:B------:R-:W-:Y:S02]  /*2570*/  UISETP.NE.AND UP0, UPT, UR5, 0x10, UPT ;  /* 0x000000100500788c */ /* 0x000fe4000bf05270 */
[----:B------:R-:W-:Y:S02]  /*2580*/  ULEA UR16, UR4, UR38, 0xc ;  /* 0x0000002604107291 */ /* 0x000fe4000f8e60ff */
[----:B------:R-:W-:Y:S02]  /*2590*/  USEL UR8, URZ, 0x1, UP0 ;  /* 0x00000001ff087887 */ /* 0x000fe40008000000 */
[----:B------:R-:W-:-:S02]  /*25a0*/  USEL UR6, UR5, URZ, UP0 ;  /* 0x000000ff05067287 */ /* 0x000fc40008000000 */
[----:B------:R-:W-:Y:S02]  /*25b0*/  UIADD3 UR22, UP0, UPT, UR28, 0x180, URZ ;  /* 0x000001801c167890 */ /* 0x000fe4000ff1e0ff */
[----:B------:R-:W-:Y:S01]  /*25c0*/  ULEA UR5, UR6, UR13, 0x3 ;  /* 0x0000000d06057291 */ /* 0x000fe2000f8e18ff */
[----:B------:R-:W-:Y:S01]  /*25d0*/  LOP3.LUT R12, R12, UR8, RZ, 0x3c, !PT ;  /* 0x000000080c0c7c12 */ /* 0x000fe2000f8e3cff */
[----:B------:R-:W-:Y:S02]  /*25e0*/  ULEA UR8, UR4, UR37, 0xd ;  /* 0x0000002504087291 */ /* 0x000fe4000f8e68ff */
[----:B------:R-:W-:Y:S01]  /*25f0*/  USHF.L.U32 UR18, UR7, 0x5, URZ ;  /* 0x0000000507127899 */ /* 0x000fe200080006ff */
[----:B--2---:R-:W-:Y:S01]  /*2600*/  SHF.L.U32 R0, R12, 0x1f, RZ ;  /* 0x0000001f0c007819 */ /* 0x004fe200000006ff */
[----:B------:R-:W-:Y:S02]  /*2610*/  ULOP3.LUT UR17, UR17, 0xfefffff8, URZ, 0xc0, !UPT ;  /* 0xfefffff811117892 */ /* 0x000fe4000f8ec0ff */
[----:B------:R-:W-:Y:S01]  /*2620*/  UPRMT UR4, URZ, 0x5410, UR25 ;  /* 0x00005410ff047896 */ /* 0x000fe20008000019 */
[----:B------:R4:W1:Y:S01]  /*2630*/  SYNCS.PHASECHK.TRANS64.TRYWAIT P0, [UR5+0x80], R0 ;  /* 0x00008000ff0075a7 */ /* 0x0008620008001105 */
[----:B------:R-:W-:-:S02]  /*2640*/  UIADD3.X UR15, UPT, UPT, URZ, UR29, URZ, UP1, !UPT ;  /* 0x0000001dff0f7290 */ /* 0x000fc40008ffe4ff */
[----:B------:R-:W-:Y:S02]  /*2650*/  UPRMT UR5, URZ, 0x5410, UR24 ;  /* 0x00005410ff057896 */ /* 0x000fe40008000018 */
[----:B------:R-:W-:Y:S01]  /*2660*/  UIADD3.X UR23, UPT, UPT, URZ, UR29, URZ, UP0, !UPT ;  /* 0x0000001dff177290 */ /* 0x000fe200087fe4ff */
[----:B------:R-:W-:Y:S01]  /*2670*/  UMOV UR32, 0x0 ;  /* 0x0000000000207882 */ /* 0x000fe20000000000 */
[----:B------:R-:W-:Y:S01]  /*2680*/  UMOV UR33, 0x10000000 ;  /* 0x1000000000217882 */ /* 0x000fe20000000000 */
[----:B------:R-:W-:Y:S01]  /*2690*/  UMOV UR19, UR35 ;  /* 0x0000002300137c82 */ /* 0x000fe20008000000 */
[----:B------:R-:W-:Y:S01]  /*26a0*/  UMOV UR20, UR36 ;  /* 0x0000002400147c82 */ /* 0x000fe20008000000 */
[----:B------:R-:W-:Y:S01]  /*26b0*/  UMOV UR12, UR36 ;  /* 0x00000024000c7c82 */ /* 0x000fe20008000000 */
[----:B------:R-:W-:Y:S01]  /*26c0*/  UMOV UR9, UR17 ;  /* 0x0000001100097c82 */ /* 0x000fe20008000000 */
[----:B------:R-:W-:Y:S01]  /*26d0*/  UMOV UR10, UR18 ;  /* 0x00000012000a7c82 */ /* 0x000fe20008000000 */
[----:B------:R2:W-:Y:S01]  /*26e0*/  UTMALDG.3D.MULTICAST.2CTA [UR16], [UR14], UR4, desc[UR32] ;  /* 0x000020100e0073b4 */ /* 0x0005e20008211804 */
[----:B------:R-:W-:-:S04]  /*26f0*/  UIADD3 UR7, UPT, UPT, UR7, 0x1, URZ ;  /* 0x0000000107077890 */ /* 0x000fc8000fffe0ff */
[----:B------:R-:W-:Y:S01]  /*2700*/  UISETP.NE.AND UP0, UPT, UR7, UR26, UPT ;  /* 0x0000001a0700728c */ /* 0x000fe2000bf05270 */
[----:B------:R4:W-:Y:S01]  /*2710*/  UTMALDG.3D.MULTICAST.2CTA [UR8], [UR22], UR5, desc[UR32] ;  /* 0x00002008160073b4 */ /* 0x0009e20008211805 */
[----:B--2---:R-:W-:-:S07]  /*2720*/  UMOV UR4, UR6 ;  /* 0x0000000600047c82 */ /* 0x004fce0008000000 */
[----:B----4-:R-:W-:Y:S05]  /*2730*/  BRA.U UP0, `(.L_x_39) ;  /* 0xfffffffd00487547 */ /* 0x010fea000b83ffff */
.L_x_33:
[C---:B------:R-:W-:Y:S01]  /*2740*/  LEA R3, R11.reuse, UR13, 0x3 ;  /* 0x0000000d0b037c11 */ /* 0x040fe2000f8e18ff */
[----:B------:R-:W-:Y:S01]  /*2750*/  NOP ;  /* 0x0000000000007918 */ /* 0x000fe20000000000 */
[----:B--2---:R-:W-:Y:S02]  /*2760*/  SHF.L.U32 R0, R10, 0x1f, RZ ;  /* 0x0000001f0a007819 */ /* 0x004fe400000006ff */
[----:B------:R-:W-:Y:S02]  /*2770*/  LEA R5, R11, UR13, 0x4 ;  /* 0x0000000d0b057c11 */ /* 0x000fe4000f8e20ff */
[----:B-1-3--:R-:W1:Y:S02]  /*2780*/  SYNCS.PHASECHK.TRANS64.TRYWAIT P0, [R3+URZ+0x150], R0 ;  /* 0x00015000030075a7 */ /* 0x00ae6400080011ff */
[----:B-1----:R-:W-:Y:S05]  /*2790*/  @!P0 BRA `(.L_x_40) ;  /* 0x0000008000788947 */ /* 0x002fea0003800000 */
.L_x_165:
[----:B------:R-:W2:Y:S01]  /*27a0*/  LDS.128 R4, [R5+0x1e0] ;  /* 0x0001e00005047984 */ /* 0x000ea20000000c00 */
[----:B------:R-:W-:Y:S01]  /*27b0*/  UISETP.GE.AND UP0, UPT, UR45, 0x1, UPT ;  /* 0x000000012d00788c */ /* 0x000fe2000bf06270 */
[----:B------:R-:W-:Y:S01]  /*27c0*/  @!PT LDS RZ, [RZ] ;  /* 0x00000000fffff984 */ /* 0x000fe20000000800 */
[----:B------:R-:W-:Y:S01]  /*27d0*/  @!PT LDS RZ, [RZ] ;  /* 0x00000000fffff984 */ /* 0x000fe20000000800 */
[----:B------:R-:W-:Y:S01]  /*27e0*/  @!PT LDS RZ, [RZ] ;  /* 0x00000000fffff984 */ /* 0x000fe20000000800 */
[----:B------:R-:W-:Y:S01]  /*27f0*/  @!PT LDS RZ, [RZ] ;  /* 0x00000000fffff984 */ /* 0x000fe20000000800 */
[----:B------:R3:W-:Y:S06]  /*2800*/  MEMBAR.ALL.CTA ;  /* 0x0000000000007992 */ /* 0x0007ec0000008000 */
[----:B---3--:R-:W3:Y:S01]  /*2810*/  FENCE.VIEW.ASYNC.S ;  /* 0x00000000000073c6 */ /* 0x008ee20000000000 */
[----:B--2---:R-:W-:-:S13]  /*2820*/  LOP3.LUT P0, RZ, R6, 0x1, RZ, 0xc0, !PT ;  /* 0x0000000106ff7812 */ /* 0x004fda000780c0ff */
[----:B---3--:R-:W-:Y:S01]  /*2830*/  VOTEU.ANY UP1, P0 ;  /* 0x0000000000ff7886 */ /* 0x008fe20000020100 */
[----:B------:R-:W-:-:S13]  /*2840*/  PLOP3.LUT P0, PT, PT, PT, UP1, 0x80, 0x8 ;  /* 0x000000000008781c */ /* 0x000fda0003f0f018 */
[----:B-1----:R-:W-:Y:S02]  /*2850*/  @P0 LOP3.LUT R0, R5, 0xffff, RZ, 0xc0, !PT ;  /* 0x0000ffff05000812 */ /* 0x002fe400078ec0ff */
[----:B------:R-:W-:Y:S02]  /*2860*/  @P0 MOV R2, R4 ;  /* 0x0000000400020202 */ /* 0x000fe40000000f00 */
[----:B------:R-:W-:Y:S01]  /*2870*/  @P0 R2UR UR5, R0 ;  /* 0x00000000000502ca */ /* 0x000fe200000e0000 */
[----:B------:R-:W-:Y:S01]  /*2880*/  VIADD R0, R3, 0x160 ;  /* 0x0000016003007836 */ /* 0x000fe20000000000 */
[----:B------:R-:W-:Y:S02]  /*2890*/  @P0 SHF.R.U32.HI R4, RZ, 0x10, R5 ;  /* 0x00000010ff040819 */ /* 0x000fe40000011605 */
[----:B------:R-:W-:Y:S02]  /*28a0*/  @P0 R2UR UR7, R2 ;  /* 0x00000000020702ca */ /* 0x000fe400000e0000 */
[----:B------:R-:W-:-:S02]  /*28b0*/  PRMT R0, RZ, 0x654, R0 ;  /* 0x00000654ff007816 */ /* 0x000fc40000000000 */
[----:B------:R-:W-:Y:S02]  /*28c0*/  @P0 R2UR UR4, R4 ;  /* 0x00000000040402ca */ /* 0x000fe400000e0000 */
[----:B------:R1:W-:Y:S03]  /*28d0*/  SYNCS.ARRIVE.TRANS64.RED.A1T0 RZ, [R0+URZ], RZ ;  /* 0x000000ff00ff79a7 */ /* 0x0003e600081004ff */
[----:B------:R-:W-:-:S04]  /*28e0*/  @UP1 UMOV UR39, UR5 ;  /* 0x0000000500271c82 */ /* 0x000fc80008000000 */
[----:B------:R-:W-:-:S04]  /*28f0*/  @UP1 UMOV UR40, UR7 ;  /* 0x0000000700281c82 */ /* 0x000fc80008000000 */
[----:B------:R-:W-:Y:S01]  /*2900*/  @UP1 UMOV UR36, UR4 ;  /* 0x0000000400241c82 */ /* 0x000fe20008000000 */
[----:B------:R-:W-:Y:S05]  /*2910*/  BRA.U !UP0, `(.L_x_41) ;  /* 0x0000000108d47547 */ /* 0x000fea000b800000 */
[----:B------:R-:W2:Y:S01]  /*2920*/  LDCU.128 UR16, c[0x0][0xb10] ;  /* 0x00016200ff1077ac */ /* 0x000ea20008000c00 */
[----:B------:R-:W3:Y:S01]  /*2930*/  LDCU UR12, c[0x0][0xb20] ;  /* 0x00016400ff0c77ac */ /* 0x000ee20008000800 */
[----:B------:R-:W4:Y:S01]  /*2940*/  LDCU UR20, c[0x0][0xb0c] ;  /* 0x00016180ff1477ac */ /* 0x000f220008000800 */
[----:B------:R-:W1:Y:S01]  /*2950*/  LDCU.64 UR8, c[0x0][0xb28] ;  /* 0x00016500ff0877ac */ /* 0x000e620008000a00 */
[----:B------:R-:W-:Y:S02]  /*2960*/  UISETP.NE.AND UP3, UPT, UR45, 0x1, UPT ;  /* 0x000000012d00788c */ /* 0x000fe4000bf65270 */
[----:B--2---:R-:W-:Y:S02]  /*2970*/  UIMAD.WIDE.U32 UR10, UR41, UR19, URZ ;  /* 0x00000013290a72a5 */ /* 0x004fe4000f8e00ff */
[----:B------:R-:W-:Y:S02]  /*2980*/  UIMAD.WIDE.U32 UR4, UR42, UR16, URZ ;  /* 0x000000102a0472a5 */ /* 0x000fe4000f8e00ff */
[----:B------:R-:W-:-:S02]  /*2990*/  UISETP.NE.AND UP0, UPT, UR18, 0x1, UPT ;  /* 0x000000011200788c */ /* 0x000fc4000bf05270 */
[----:B------:R-:W-:Y:S01]  /*29a0*/  UIMAD.WIDE.U32 UR22, UR39, UR19, URZ ;  /* 0x00000013271672a5 */ /* 0x000fe2000f8e00ff */
[----:B------:R-:W-:Y:S02]  /*29b0*/  UMOV UR10, UR11 ;  /* 0x0000000b000a7c82 */ /* 0x000fe40008000000 */
[----:B------:R-:W-:Y:S01]  /*29c0*/  UMOV UR4, UR5 ;  /* 0x0000000500047c82 */ /* 0x000fe20008000000 */
[----:B---3--:R-:W-:Y:S02]  /*29d0*/  USHF.R.U32.HI UR10, URZ, UR12, UR10 ;  /* 0x0000000cff0a7299 */ /* 0x008fe4000801160a */
[----:B----4-:R-:W-:Y:S02]  /*29e0*/  UISETP.NE.AND UP2, UPT, UR20, 0x1, UPT ;  /* 0x000000011400788c */ /* 0x010fe4000bf45270 */
[----:B------:R-:W-:Y:S02]  /*29f0*/  USHF.R.U32.HI UR4, URZ, UR17, UR4 ;  /* 0x00000011ff047299 */ /* 0x000fe40008011604 */
[----:B------:R-:W-:-:S02]  /*2a00*/  USEL UR5, UR41, UR10, !UP0 ;  /* 0x0000000a29057287 */ /* 0x000fc4000c000000 */
[----:B------:R-:W-:Y:S02]  /*2a10*/  USEL UR7, UR42, UR4, !UP2 ;  /* 0x000000042a077287 */ /* 0x000fe4000d000000 */
[----:B-1----:R-:W-:Y:S01]  /*2a20*/  UIMAD.WIDE.U32 UR10, UR5, UR8, URZ ;  /* 0x00000008050a72a5 */ /* 0x002fe2000f8e00ff */
[----:B------:R-:W-:Y:S01]  /*2a30*/  UMOV UR4, UR23 ;  /* 0x0000001700047c82 */ /* 0x000fe20008000000 */
[----:B------:R-:W-:Y:S02]  /*2a40*/  UIMAD.WIDE.U32 UR14, UR40, UR16, URZ ;  /* 0x00000010280e72a5 */ /* 0x000fe4000f8e00ff */
[----:B------:R-:W-:-:S03]  /*2a50*/  UIMAD.WIDE.U32 UR22, UR7, UR8, URZ ;  /* 0x00000008071672a5 */ /* 0x000fc6000f8e00ff */
[----:B------:R-:W-:Y:S01]  /*2a60*/  UMOV UR10, UR11 ;  /* 0x0000000b000a7c82 */ /* 0x000fe20008000000 */
[----:B------:R-:W-:Y:S02]  /*2a70*/  USHF.R.U32.HI UR4, URZ, UR12, UR4 ;  /* 0x0000000cff047299 */ /* 0x000fe40008011604 */
[----:B------:R-:W-:Y:S01]  /*2a80*/  @UP3 USHF.R.U32.HI UR5, URZ, UR9, UR10 ;  /* 0x00000009ff053299 */ /* 0x000fe2000801160a */
[----:B------:R-:W-:Y:S01]  /*2a90*/  UMOV UR14, UR15 ;  /* 0x0000000f000e7c82 */ /* 0x000fe20008000000 */
[----:B------:R-:W-:Y:S01]  /*2aa0*/  UMOV UR22, UR23 ;  /* 0x0000001700167c82 */ /* 0x000fe20008000000 */
[----:B------:R-:W-:Y:S02]  /*2ab0*/  USHF.R.U32.HI UR17, URZ, UR17, UR14 ;  /* 0x00000011ff117299 */ /* 0x000fe4000801160e */
[----:B------:R-:W-:Y:S02]  /*2ac0*/  USEL UR4, UR39, UR4, !UP0 ;  /* 0x0000000427047287 */ /* 0x000fe4000c000000 */
[----:B------:R-:W-:-:S02]  /*2ad0*/  @UP3 USHF.R.U32.HI UR7, URZ, UR9, UR22 ;  /* 0x00000009ff073299 */ /* 0x000fc40008011616 */
[----:B------:R-:W-:Y:S02]  /*2ae0*/  UIMAD UR10, UR45, UR5, URZ ;  /* 0x000000052d0a72a4 */ /* 0x000fe4000f8e02ff */
[----:B------:R-:W-:Y:S02]  /*2af0*/  USEL UR5, UR40, UR17, !UP2 ;  /* 0x0000001128057287 */ /* 0x000fe4000d000000 */
[----:B------:R-:W-:Y:S02]  /*2b00*/  UIMAD UR12, UR45, UR7, URZ ;  /* 0x000000072d0c72a4 */ /* 0x000fe4000f8e02ff */
[----:B------:R-:W-:Y:S02]  /*2b10*/  UISETP.GE.AND UP0, UPT, UR4, UR10, UPT ;  /* 0x0000000a0400728c */ /* 0x000fe4000bf06270 */
[----:B------:R-:W-:Y:S02]  /*2b20*/  UIMAD.WIDE.U32 UR10, UR4, UR8, URZ ;  /* 0x00000008040a72a5 */ /* 0x000fe4000f8e00ff */
[----:B------:R-:W-:-:S02]  /*2b30*/  UISETP.GE.OR UP0, UPT, UR5, UR12, UP0 ;  /* 0x0000000c0500728c */ /* 0x000fc40008706670 */
        /* <DEDUP_REMOVED lines=19> */
.L_x_41:
[----:B------:R-:W2:Y:S02]  /*2c70*/  LDCU UR4, c[0x0][0xb30] ;  /* 0x00016600ff0477ac */ /* 0x000ea40008000800 */
[----:B--2---:R-:W-:-:S09]  /*2c80*/  UISETP.NE.AND UP0, UPT, UR4, 0x1, UPT ;  /* 0x000000010400788c */ /* 0x004fd2000bf05270 */
[----:B------:R-:W-:Y:S05]  /*2c90*/  BRA.U UP0, `(.L_x_42) ;  /* 0x0000000100447547 */ /* 0x000fea000b800000 */
[----:B------:R-:W2:Y:S01]  /*2ca0*/  LDCU.128 UR16, c[0x0][0xb10] ;  /* 0x00016200ff1077ac */ /* 0x000ea20008000c00 */
[----:B------:R-:W3:Y:S01]  /*2cb0*/  LDCU UR10, c[0x0][0xb0c] ;  /* 0x00016180ff0a77ac */ /* 0x000ee20008000800 */
[----:B------:R-:W4:Y:S01]  /*2cc0*/  LDCU UR7, c[0x0][0xb20] ;  /* 0x00016400ff0777ac */ /* 0x000f220008000800 */
[----:B--2---:R-:W-:Y:S02]  /*2cd0*/  UIMAD.WIDE.U32 UR8, UR40, UR16, URZ ;  /* 0x00000010280872a5 */ /* 0x004fe4000f8e00ff */
[----:B------:R-:W-:Y:S02]  /*2ce0*/  UIMAD.WIDE.U32 UR4, UR39, UR19, URZ ;  /* 0x00000013270472a5 */ /* 0x000fe4000f8e00ff */
[----:B---3--:R-:W-:Y:S02]  /*2cf0*/  UISETP.NE.AND UP2, UPT, UR10, 0x1, UPT ;  /* 0x000000010a00788c */ /* 0x008fe4000bf45270 */
[----:B------:R-:W-:Y:S01]  /*2d00*/  UISETP.NE.AND UP0, UPT, UR18, 0x1, UPT ;  /* 0x000000011200788c */ /* 0x000fe2000bf05270 */
[----:B------:R-:W-:-:S02]  /*2d10*/  UMOV UR8, UR9 ;  /* 0x0000000900087c82 */ /* 0x000fc40008000000 */
[----:B------:R-:W-:Y:S01]  /*2d20*/  UMOV UR4, UR5 ;  /* 0x0000000500047c82 */ /* 0x000fe20008000000 */
[----:B------:R-:W-:Y:S02]  /*2d30*/  USHF.R.U32.HI UR17, URZ, UR17, UR8 ;  /* 0x00000011ff117299 */ /* 0x000fe40008011608 */
[----:B----4-:R-:W-:Y:S02]  /*2d40*/  USHF.R.U32.HI UR4, URZ, UR7, UR4 ;  /* 0x00000007ff047299 */ /* 0x010fe40008011604 */
[----:B------:R-:W-:Y:S02]  /*2d50*/  USEL UR5, UR40, UR17, !UP2 ;  /* 0x0000001128057287 */ /* 0x000fe4000d000000 */
[----:B------:R-:W-:-:S04]  /*2d60*/  USEL UR4, UR39, UR4, !UP0 ;  /* 0x0000000427047287 */ /* 0x000fc8000c000000 */
[----:B------:R-:W-:Y:S02]  /*2d70*/  UIADD3 UR7, UPT, UPT, UR5, -UR4, URZ ;  /* 0x8000000405077290 */ /* 0x000fe4000fffe0ff */
[----:B------:R-:W-:Y:S02]  /*2d80*/  UIADD3 UR4, UPT, UPT, -UR5, UR4, URZ ;  /* 0x0000000405047290 */ /* 0x000fe4000fffe1ff */
[----:B------:R-:W-:Y:S02]  /*2d90*/  UIMAD UR39, UR7, UR18, UR39 ;  /* 0x00000012072772a4 */ /* 0x000fe4000f8e0227 */
[----:B------:R-:W-:-:S12]  /*2da0*/  UIMAD UR40, UR4, UR10, UR40 ;  /* 0x0000000a042872a4 */ /* 0x000fd8000f8e0228 */
.L_x_42:
[----:B------:R-:W-:Y:S01]  /*2db0*/  VIADD R11, R11, 0x1 ;  /* 0x000000010b0b7836 */ /* 0x000fe20000000000 */
[----:B------:R-:W-:Y:S02]  /*2dc0*/  R2UR UR5, R87 ;  /* 0x00000000570572ca */ /* 0x000fe400000e0000 */
[----:B------:R-:W-:Y:S02]  /*2dd0*/  R2UR UR4, R86 ;  /* 0x00000000560472ca */ /* 0x000fe400000e0000 */
[C---:B------:R-:W-:Y:S02]  /*2de0*/  ISETP.NE.AND P0, PT, R11.reuse, 0x2, PT ;  /* 0x000000020b00780c */ /* 0x040fe40003f05270 */
[----:B------:R-:W-:Y:S02]  /*2df0*/  PLOP3.LUT P1, PT, PT, PT, PT, 0x80, 0x8 ;  /* 0x000000000008781c */ /* 0x000fe40003f2f070 */
[----:B------:R-:W-:Y:S02]  /*2e00*/  SEL R3, RZ, 0x1, P0 ;  /* 0x00000001ff037807 */ /* 0x000fe40000000000 */
[----:B------:R-:W-:-:S02]  /*2e10*/  SEL R11, R11, RZ, P0 ;  /* 0x000000ff0b0b7207 */ /* 0x000fc40000000000 */
[----:B------:R-:W-:Y:S01]  /*2e20*/  LOP3.LUT R10, R10, R3, RZ, 0x3c, !PT ;  /* 0x000000030a0a7212 */ /* 0x000fe200078e3cff */
[----:B------:R-:W-:Y:S02]  /*2e30*/  UIADD3 UR20, UPT, UPT, UR40, UR5, URZ ;  /* 0x0000000528147290 */ /* 0x000fe4000fffe0ff */
[----:B------:R-:W-:Y:S01]  /*2e40*/  UIADD3 UR26, UPT, UPT, UR39, UR4, URZ ;  /* 0x00000004271a7290 */ /* 0x000fe2000fffe0ff */
[----:B------:R-:W-:Y:S11]  /*2e50*/  BRA.U UP1, `(.L_x_43) ;  /* 0xfffffff101307547 */ /* 0x000ff6000b83ffff */
[----:B------:R-:W-:Y:S01]  /*2e60*/  UIADD3 UR13, UPT, UPT, UR13, 0x80, URZ ;  /* 0x000000800d0d7890 */ /* 0x000fe2000fffe0ff */
[----:B------:R-:W-:-:S03]  /*2e70*/  SHF.L.U32 R3, R12, 0x1f, RZ ;  /* 0x0000001f0c037819 */ /* 0x000fc600000006ff */
[----:B------:R-:W-:-:S09]  /*2e80*/  ULEA UR4, UR6, UR13, 0x3 ;  /* 0x0000000d06047291 */ /* 0x000fd2000f8e18ff */
[----:B------:R-:W2:Y:S02]  /*2e90*/  SYNCS.PHASECHK.TRANS64.TRYWAIT P0, [UR4], R3 ;  /* 0x00000003ff0075a7 */ /* 0x000ea40008001104 */
[----:B--2---:R-:W-:Y:S05]  /*2ea0*/  @!P0 BRA `(.L_x_44) ;  /* 0x0000007800c88947 */ /* 0x004fea0003800000 */
.L_x_167:
[----:B------:R-:W-:-:S04]  /*2eb0*/  UIADD3 UR4, UPT, UPT, UR6, 0x1, URZ ;  /* 0x0000000106047890 */ /* 0x000fc8000fffe0ff */
[----:B------:R-:W-:-:S04]  /*2ec0*/  UISETP.NE.AND UP0, UPT, UR4, 0x10, UPT ;  /* 0x000000100400788c */ /* 0x000fc8000bf05270 */
[----:B------:R-:W-:Y:S02]  /*2ed0*/  USEL UR6, URZ, 0x1, UP0 ;  /* 0x00000001ff067887 */ /* 0x000fe40008000000 */
[----:B------:R-:W-:-:S04]  /*2ee0*/  USEL UR4, UR4, URZ, UP0 ;  /* 0x000000ff04047287 */ /* 0x000fc80008000000 */
[----:B------:R-:W-:Y:S01]  /*2ef0*/  ULEA UR5, UR4, UR13, 0x3 ;  /* 0x0000000d04057291 */ /* 0x000fe2000f8e18ff */
[----:B------:R-:W-:-:S04]  /*2f00*/  LOP3.LUT R2, R12, UR6, RZ, 0x3c, !PT ;  /* 0x000000060c027c12 */ /* 0x000fc8000f8e3cff */
[----:B-1----:R-:W-:-:S04]  /*2f10*/  SHF.L.U32 R3, R2, 0x1f, RZ ;  /* 0x0000001f02037819 */ /* 0x002fc800000006ff */
[----:B------:R-:W1:Y:S02]  /*2f20*/  SYNCS.PHASECHK.TRANS64.TRYWAIT P0, [UR5], R3 ;  /* 0x00000003ff0075a7 */ /* 0x000e640008001105 */
[----:B-1----:R-:W-:Y:S05]  /*2f30*/  @!P0 BRA `(.L_x_45) ;  /* 0x0000007800bc8947 */ /* 0x002fea0003800000 */
.L_x_169:
        /* <DEDUP_REMOVED lines=9> */
.L_x_171:
        /* <DEDUP_REMOVED lines=9> */
.L_x_173:
        /* <DEDUP_REMOVED lines=9> */
.L_x_175:
        /* <DEDUP_REMOVED lines=9> */
.L_x_177:
        /* <DEDUP_REMOVED lines=9> */
.L_x_179:
        /* <DEDUP_REMOVED lines=9> */
.L_x_181:
        /* <DEDUP_REMOVED lines=9> */
.L_x_183:
        /* <DEDUP_REMOVED lines=9> */
.L_x_185:
        /* <DEDUP_REMOVED lines=9> */
.L_x_187:
        /* <DEDUP_REMOVED lines=9> */
.L_x_189:
        /* <DEDUP_REMOVED lines=9> */
.L_x_191:
        /* <DEDUP_REMOVED lines=9> */
.L_x_193:
        /* <DEDUP_REMOVED lines=9> */
.L_x_195:
[----:B------:R-:W-:-:S04]  /*3690*/  UIADD3 UR4, UPT, UPT, UR4, 0x1, URZ ;  /* 0x0000000104047890 */ /* 0x000fc8000fffe0ff */
[----:B------:R-:W-:-:S04]  /*36a0*/  UISETP.NE.AND UP0, UPT, UR4, 0x10, UPT ;  /* 0x000000100400788c */ /* 0x000fc8000bf05270 */
[----:B------:R-:W-:Y:S02]  /*36b0*/  USEL UR5, URZ, 0x1, UP0 ;  /* 0x00000001ff057887 */ /* 0x000fe40008000000 */
[----:B------:R-:W-:-:S04]  /*36c0*/  USEL UR4, UR4, URZ, UP0 ;  /* 0x000000ff04047287 */ /* 0x000fc80008000000 */
[----:B------:R-:W-:Y:S01]  /*36d0*/  ULEA UR4, UR4, UR13, 0x3 ;  /* 0x0000000d04047291 */ /* 0x000fe2000f8e18ff */
[----:B-1----:R-:W-:-:S04]  /*36e0*/  LOP3.LUT R3, R2, UR5, RZ, 0x3c, !PT ;  /* 0x0000000502037c12 */ /* 0x002fc8000f8e3cff */
[----:B------:R-:W-:Y:S01]  /*36f0*/  SHF.L.U32 R3, R3, 0x1f, RZ ;  /* 0x0000001f03037819 */ /* 0x000fe200000006ff */
[----:B------:R-:W-:-:S07]  /*3700*/  IMAD.U32 R0, RZ, RZ, UR4 ;  /* 0x00000004ff007e24 */ /* 0x000fce000f8e00ff */
.L_x_59:
[----:B-1----:R1:W2:Y:S02]  /*3710*/  SYNCS.PHASECHK.TRANS64.TRYWAIT P0, [R0+URZ], R3 ;  /* 0x00000003000075a7 */ /* 0x0022a400080011ff */
[----:B--2---:R-:W-:Y:S05]  /*3720*/  @!P0 NANOSLEEP.SYNCS 0x989680 ;  /* 0x009896800000895d */ /* 0x004fea0003900000 */
[----:B------:R-:W2:Y:S02]  /*3730*/  @!P0 SYNCS.PHASECHK.TRANS64 P0, [R0+URZ], R3 ;  /* 0x00000003000085a7 */ /* 0x000ea400080010ff */
[----:B--2---:R-:W-:Y:S05]  /*3740*/  @P0 EXIT ;  /* 0x000000000000094d */ /* 0x004fea0003800000 */
[----:B------:R-:W-:Y:S05]  /*3750*/  BRA `(.L_x_59) ;  /* 0xfffffffc00ec7947 */ /* 0x000fea000383ffff */
.L_x_23:
[----:B------:R-:W1:Y:S02]  /*3760*/  S2UR UR4, SR_CgaCtaId ;  /* 0x00000000000479c3 */ /* 0x000e640000008800 */
[----:B-1----:R-:W-:-:S04]  /*3770*/  UISETP.NE.AND UP0, UPT, UR4, URZ, UPT ;  /* 0x000000ff0400728c */ /* 0x002fc8000bf05270 */
[----:B------:R-:W-:-:S09]  /*3780*/  UISETP.NE.OR UP0, UPT, UR22, 0x1, UP0 ;  /* 0x000000011600788c */ /* 0x000fd20008705670 */
[----:B------:R-:W-:Y:S05]  /*3790*/  BRA.U UP0, `(.L_x_60) ;  /* 0x00000005004c7547 */ /* 0x000fea000b800000 */
[----:B------:R-:W1:Y:S01]  /*37a0*/  S2UR UR5, SR_CgaCtaId ;  /* 0x00000000000579c3 */ /* 0x000e620000008800 */
[----:B------:R-:W-:Y:S01]  /*37b0*/  UMOV UR4, 0x400 ;  /* 0x0000040000047882 */ /* 0x000fe20000000000 */
[----:B------:R-:W-:Y:S01]  /*37c0*/  ISETP.GE.U32.AND P2, PT, R0, 0x10, PT ;  /* 0x000000100000780c */ /* 0x000fe20003f46070 */
[----:B------:R-:W-:Y:S01]  /*37d0*/  IMAD.MOV.U32 R12, RZ, RZ, 0x1 ;  /* 0x00000001ff0c7424 */ /* 0x000fe200078e00ff */
[----:B------:R-:W-:Y:S02]  /*37e0*/  CS2R R10, SRZ ;  /* 0x00000000000a7805 */ /* 0x000fe4000001ff00 */
[----:B------:R-:W-:Y:S01]  /*37f0*/  CS2R R8, SRZ ;  /* 0x0000000000087805 */ /* 0x000fe2000001ff00 */
[----:B-1----:R-:W-:-:S03]  /*3800*/  ULEA UR6, UR5, UR4, 0x18 ;  /* 0x0000000405067291 */ /* 0x002fc6000f8ec0ff */
[----:B------:R-:W-:-:S09]  /*3810*/  UMOV UR5, URZ ;  /* 0x000000ff00057c82 */ /* 0x000fd20008000000 */
.L_x_64:
[----:B------:R-:W-:Y:S02]  /*3820*/  LEA R2, R8, UR6, 0x3 ;  /* 0x0000000608027c11 */ /* 0x000fe4000f8e18ff */
[----:B------:R-:W-:-:S03]  /*3830*/  SHF.L.U32 R5, R9, 0x1f, RZ ;  /* 0x0000001f09057819 */ /* 0x000fc600000006ff */
[----:B------:R-:W-:Y:S01]  /*3840*/  VIADD R4, R2, 0x1c0 ;  /* 0x000001c002047836 */ /* 0x000fe20000000000 */
[----:B------:R-:W1:Y:S02]  /*3850*/  SYNCS.PHASECHK.TRANS64.TRYWAIT P0, [R2+URZ+0x1b0], R5 ;  /* 0x0001b005020075a7 */ /* 0x000e6400080011ff */
[----:B-1----:R-:W-:Y:S05]  /*3860*/  @!P0 BRA `(.L_x_61) ;  /* 0x0000007400c08947 */ /* 0x002fea0003800000 */
.L_x_196:
[----:B------:R-:W-:Y:S01]  /*3870*/  ULEA UR4, UR5, UR6, 0x3 ;  /* 0x0000000605047291 */ /* 0x000fe2000f8e18ff */
[----:B------:R-:W-:Y:S02]  /*3880*/  PRMT R4, RZ, 0x654, R4 ;  /* 0x00000654ff047816 */ /* 0x000fe40000000004 */
[----:B-1----:R-:W-:Y:S01]  /*3890*/  SHF.L.U32 R5, R12, 0x1f, RZ ;  /* 0x0000001f0c057819 */ /* 0x002fe200000006ff */
[----:B------:R-:W-:Y:S01]  /*38a0*/  UIADD3 UR7, UPT, UPT, UR4, 0x150, URZ ;  /* 0x0000015004077890 */ /* 0x000fe2000fffe0ff */
[----:B------:R1:W-:Y:S05]  /*38b0*/  SYNCS.ARRIVE.TRANS64.RED.A1T0 RZ, [R4+URZ], RZ ;  /* 0x000000ff04ff79a7 */ /* 0x0003ea00081004ff */
[----:B------:R-:W-:Y:S01]  /*38c0*/  IMAD.U32 R7, RZ, RZ, UR7 ;  /* 0x00000007ff077e24 */ /* 0x000fe2000f8e00ff */
[----:B------:R-:W2:Y:S04]  /*38d0*/  SYNCS.PHASECHK.TRANS64.TRYWAIT P0, [UR4+0x160], R5 ;  /* 0x00016005ff0075a7 */ /* 0x000ea80008001104 */
[----:B------:R-:W-:Y:S01]  /*38e0*/  PRMT R6, R0, 0x654, R7 ;  /* 0x0000065400067816 */ /* 0x000fe20000000007 */
[----:B-1----:R-:W-:Y:S01]  /*38f0*/  @!P2 IMAD.MOV.U32 R4, RZ, RZ, 0x10 ;  /* 0x00000010ff04a424 */ /* 0x002fe200078e00ff */
[----:B--2---:R-:W-:Y:S06]  /*3900*/  @!P0 BRA `(.L_x_62) ;  /* 0x0000007400ac8947 */ /* 0x004fec0003800000 */
.L_x_198:
[----:B------:R-:W-:Y:S01]  /*3910*/  ULEA UR8, UR5, UR6, 0x4 ;  /* 0x0000000605087291 */ /* 0x000fe2000f8e20ff */
[----:B------:R-:W-:Y:S01]  /*3920*/  SEL R3, R6, R3, !P2 ;  /* 0x0000000306037207 */ /* 0x000fe20005000000 */
[----:B------:R-:W-:Y:S01]  /*3930*/  UIADD3 UR9, UPT, UPT, UR4, 0x150, URZ ;  /* 0x0000015004097890 */ /* 0x000fe2000fffe0ff */
[----:B-1----:R-:W-:Y:S01]  /*3940*/  LEA R2, R11, UR6, 0x3 ;  /* 0x000000060b027c11 */ /* 0x002fe2000f8e18ff */
[----:B------:R-:W-:Y:S01]  /*3950*/  UIADD3 UR8, UPT, UPT, UR8, 0x1e0, URZ ;  /* 0x000001e008087890 */ /* 0x000fe2000fffe0ff */
[----:B------:R-:W-:Y:S01]  /*3960*/  SHF.L.U32 R5, R10, 0x1f, RZ ;  /* 0x0000001f0a057819 */ /* 0x000fe200000006ff */
[----:B------:R1:W-:Y:S01]  /*3970*/  @!P2 SYNCS.ARRIVE.TRANS64.RED RZ, [R3+URZ], R4 ;  /* 0x0000000403ffa9a7 */ /* 0x0003e200080004ff */
[----:B------:R-:W-:Y:S01]  /*3980*/  UIADD3 UR4, UPT, UPT, UR5, 0x1, URZ ;  /* 0x0000000105047890 */ /* 0x000fe2000fffe0ff */
[----:B------:R-:W-:-:S03]  /*3990*/  VIADD R8, R8, 0x1 ;  /* 0x0000000108087836 */ /* 0x000fc60000000000 */
[----:B------:R-:W-:Y:S02]  /*39a0*/  UISETP.NE.AND UP0, UPT, UR4, 0x2, UPT ;  /* 0x000000020400788c */ /* 0x000fe4000bf05270 */
[----:B------:R-:W-:Y:S06]  /*39b0*/  UGETNEXTWORKID.BROADCAST [UR8], [UR9] ;  /* 0x00000000080073ca */ /* 0x000fec0008000100 */
[----:B------:R-:W-:Y:S01]  /*39c0*/  USEL UR7, URZ, 0x1, UP0 ;  /* 0x00000001ff077887 */ /* 0x000fe20008000000 */
[----:B------:R-:W-:Y:S01]  /*39d0*/  ISETP.NE.AND P0, PT, R8, 0x2, PT ;  /* 0x000000020800780c */ /* 0x000fe20003f05270 */
[----:B------:R-:W-:Y:S01]  /*39e0*/  USEL UR5, UR4, URZ, UP0 ;  /* 0x000000ff04057287 */ /* 0x000fe20008000000 */
[----:B------:R-:W2:Y:S03]  /*39f0*/  SYNCS.PHASECHK.TRANS64.TRYWAIT P1, [R2+URZ+0x150], R5 ;  /* 0x00015005020075a7 */ /* 0x000ea600080211ff */
[----:B------:R-:W-:Y:S01]  /*3a00*/  LOP3.LUT R12, R12, UR7, RZ, 0x3c, !PT ;  /* 0x000000070c0c7c12 */ /* 0x000fe2000f8e3cff */
[----:B-12---:R-:W-:Y:S07]  /*3a10*/  @!P1 BRA `(.L_x_63) ;  /* 0x0000007400809947 */ /* 0x006fee0003800000 */
.L_x_199:
[C---:B------:R-:W-:Y:S01]  /*3a20*/  LEA R4, R11.reuse, UR6, 0x4 ;  /* 0x000000060b047c11 */ /* 0x040fe2000f8e20ff */
[----:B-1----:R-:W-:Y:S01]  /*3a30*/  VIADD R2, R2, 0x160 ;  /* 0x0000016002027836 */ /* 0x002fe20000000000 */
[----:B------:R-:W-:Y:S01]  /*3a40*/  SEL R8, R8, RZ, P0 ;  /* 0x000000ff08087207 */ /* 0x000fe20000000000 */
[----:B------:R-:W-:-:S03]  /*3a50*/  VIADD R11, R11, 0x1 ;  /* 0x000000010b0b7836 */ /* 0x000fc60000000000 */
[----:B------:R-:W1:Y:S01]  /*3a60*/  LDS.128 R4, [R4+0x1e0] ;  /* 0x0001e00004047984 */ /* 0x000e620000000c00 */
[----:B------:R-:W-:Y:S02]  /*3a70*/  PRMT R2, RZ, 0x654, R2 ;  /* 0x00000654ff027816 */ /* 0x000fe40000000002 */
[C---:B------:R-:W-:Y:S01]  /*3a80*/  ISETP.NE.AND P1, PT, R11.reuse, 0x2, PT ;  /* 0x000000020b00780c */ /* 0x040fe20003f25270 */
[----:B------:R-:W-:Y:S01]  /*3a90*/  @!PT LDS RZ, [RZ] ;  /* 0x00000000fffff984 */ /* 0x000fe20000000800 */
[----:B------:R-:W-:Y:S01]  /*3aa0*/  @!PT LDS RZ, [RZ] ;  /* 0x00000000fffff984 */ /* 0x000fe20000000800 */
[----:B------:R-:W-:Y:S01]  /*3ab0*/  @!PT LDS RZ, [RZ] ;  /* 0x00000000fffff984 */ /* 0x000fe20000000800 */
[----:B------:R-:W-:Y:S01]  /*3ac0*/  @!PT LDS RZ, [RZ] ;  /* 0x00000000fffff984 */ /* 0x000fe20000000800 */
[----:B------:R2:W-:Y:S06]  /*3ad0*/  MEMBAR.ALL.CTA ;  /* 0x0000000000007992 */ /* 0x0005ec0000008000 */
[----:B--2---:R-:W2:Y:S01]  /*3ae0*/  FENCE.VIEW.ASYNC.S ;  /* 0x00000000000073c6 */ /* 0x004ea20000000000 */
[----:B------:R-:W-:Y:S01]  /*3af0*/  SEL R11, R11, RZ, P1 ;  /* 0x000000ff0b0b7207 */ /* 0x000fe20000800000 */
[----:B--2---:R2:W-:Y:S01]  /*3b00*/  SYNCS.ARRIVE.TRANS64.RED.A1T0 RZ, [R2+URZ], RZ ;  /* 0x000000ff02ff79a7 */ /* 0x0045e200081004ff */
[----:B-1----:R-:W-:-:S02]  /*3b10*/  LOP3.LUT P3, RZ, R6, 0x1, RZ, 0xc0, !PT ;  /* 0x0000000106ff7812 */ /* 0x002fc4000786c0ff */
[----:B------:R-:W-:-:S04]  /*3b20*/  SEL R5, RZ, 0x1, P1 ;  /* 0x00000001ff057807 */ /* 0x000fc80000800000 */
[----:B------:R-:W-:Y:S02]  /*3b30*/  LOP3.LUT R10, R10, R5, RZ, 0x3c, !PT ;  /* 0x000000050a0a7212 */ /* 0x000fe400078e3cff */
[----:B--2---:R-:W-:-:S04]  /*3b40*/  SEL R2, RZ, 0x1, P0 ;  /* 0x00000001ff027807 */ /* 0x004fc80000000000 */
[----:B------:R-:W-:Y:S01]  /*3b50*/  LOP3.LUT R9, R9, R2, RZ, 0x3c, !PT ;  /* 0x0000000209097212 */ /* 0x000fe200078e3cff */
[----:B------:R-:W-:Y:S06]  /*3b60*/  @P3 BRA `(.L_x_64) ;  /* 0xfffffffc002c3947 */ /* 0x000fec000383ffff */
[----:B------:R-:W-:Y:S01]  /*3b70*/  ULEA UR4, UR5, UR6, 0x3 ;  /* 0x0000000605047291 */ /* 0x000fe2000f8e18ff */
[----:B------:R-:W-:-:S08]  /*3b80*/  SHF.L.U32 R3, R12, 0x1f, RZ ;  /* 0x0000001f0c037819 */ /* 0x000fd000000006ff */
[----:B------:R-:W1:Y:S02]  /*3b90*/  SYNCS.PHASECHK.TRANS64 P0, [UR4+0x160], R3 ;  /* 0x00016003ff0075a7 */ /* 0x000e640008001004 */
[----:B-1----:R-:W-:Y:S05]  /*3ba0*/  @P0 BRA `(.L_x_65) ;  /* 0x0000000000080947 */ /* 0x002fea0003800000 */
[----:B------:R-:W1:Y:S02]  /*3bb0*/  SYNCS.PHASECHK.TRANS64.TRYWAIT P0, [UR4+0x160], R3 ;  /* 0x00016003ff0075a7 */ /* 0x000e640008001104 */
[----:B-1----:R-:W-:Y:S05]  /*3bc0*/  @!P0 BRA `(.L_x_66) ;  /* 0x0000007400288947 */ /* 0x002fea0003800000 */
.L_x_65:
[----:B------:R-:W-:-:S04]  /*3bd0*/  UIADD3 UR7, UPT, UPT, UR5, 0x1, URZ ;  /* 0x0000000105077890 */ /* 0x000fc8000fffe0ff */
[----:B------:R-:W-:-:S04]  /*3be0*/  UISETP.NE.AND UP0, UPT, UR7, 0x2, UPT ;  /* 0x000000020700788c */ /* 0x000fc8000bf05270 */
[----:B------:R-:W-:Y:S02]  /*3bf0*/  USEL UR8, URZ, 0x1, UP0 ;  /* 0x00000001ff087887 */ /* 0x000fe40008000000 */
[----:B------:R-:W-:-:S04]  /*3c00*/  USEL UR7, UR7, URZ, UP0 ;  /* 0x000000ff07077287 */ /* 0x000fc80008000000 */
[----:B------:R-:W-:Y:S01]  /*3c10*/  ULEA UR7, UR7, UR6, 0x3 ;  /* 0x0000000607077291 */ /* 0x000fe2000f8e18ff */
[----:B-1----:R-:W-:-:S04]  /*3c20*/  LOP3.LUT R3, R12, UR8, RZ, 0x3c, !PT ;  /* 0x000000080c037c12 */ /* 0x002fc8000f8e3cff */
[----:B------:R-:W-:-:S04]  /*3c30*/  SHF.L.U32 R0, R3, 0x1f, RZ ;  /* 0x0000001f03007819 */ /* 0x000fc800000006ff */
[----:B------:R-:W1:Y:S02]  /*3c40*/  SYNCS.PHASECHK.TRANS64 P0, [UR7+0x160], R0 ;  /* 0x00016000ff0075a7 */ /* 0x000e640008001007 */
[----:B-1----:R-:W-:Y:S05]  /*3c50*/  @P0 EXIT ;  /* 0x000000000000094d */ /* 0x002fea0003800000 */
[----:B------:R-:W-:Y:S02]  /*3c60*/  SHF.L.U32 R3, R3, 0x1f, RZ ;  /* 0x0000001f03037819 */ /* 0x000fe400000006ff */
[----:B------:R-:W-:-:S07]  /*3c70*/  MOV R0, UR7 ;  /* 0x0000000700007c02 */ /* 0x000fce0008000f00 */
.L_x_67:
[----:B-1----:R1:W2:Y:S02]  /*3c80*/  SYNCS.PHASECHK.TRANS64.TRYWAIT P0, [R0+URZ+0x160], R3 ;  /* 0x00016003000075a7 */ /* 0x0022a400080011ff */
[----:B--2---:R-:W-:Y:S05]  /*3c90*/  @!P0 NANOSLEEP.SYNCS 0x989680 ;  /* 0x009896800000895d */ /* 0x004fea0003900000 */
[----:B------:R-:W2:Y:S02]  /*3ca0*/  @!P0 SYNCS.PHASECHK.TRANS64 P0, [R0+URZ+0x160], R3 ;  /* 0x00016003000085a7 */ /* 0x000ea400080010ff */
[----:B--2---:R-:W-:Y:S05]  /*3cb0*/  @P0 EXIT ;  /* 0x000000000000094d */ /* 0x004fea0003800000 */
[----:B------:R-:W-:Y:S05]  /*3cc0*/  BRA `(.L_x_67) ;  /* 0xfffffffc00ec7947 */ /* 0x000fea000383ffff */
.L_x_60:
[----:B------:R-:W-:Y:S05]  /*3cd0*/  BRA.U UP4, `(.L_x_68) ;  /* 0x0000001104a47547 */ /* 0x000fea000b800000 */
[----:B------:R-:W1:Y:S01]  /*3ce0*/  S2UR UR7, SR_CgaCtaId ;  /* 0x00000000000779c3 */ /* 0x000e620000008800 */
[----:B------:R-:W-:Y:S01]  /*3cf0*/  UMOV UR4, 0x40 ;  /* 0x0000004000047882 */ /* 0x000fe20000000000 */
[----:B------:R-:W-:Y:S01]  /*3d00*/  NOP ;  /* 0x0000000000007918 */ /* 0x000fe20000000000 */
[----:B------:R-:W-:Y:S01]  /*3d10*/  UMOV UR6, 0x400 ;  /* 0x0000040000067882 */ /* 0x000fe20000000000 */
[----:B-1----:R-:W-:Y:S02]  /*3d20*/  ULEA UR5, UR7, UR4, 0x18 ;  /* 0x0000000407057291 */ /* 0x002fe4000f8ec0ff */
[----:B------:R-:W-:-:S07]  /*3d30*/  ULEA UR6, UR7, UR6, 0x18 ;  /* 0x0000000607067291 */ /* 0x000fce000f8ec0ff */
[----:B------:R-:W1:Y:S02]  /*3d40*/  LDS.U8 R0, [UR5+0x1c] ;  /* 0x00001c05ff007984 */ /* 0x000e640008000000 */
[----:B-1----:R-:W-:-:S13]  /*3d50*/  ISETP.NE.AND P0, PT, R0, RZ, PT ;  /* 0x000000ff0000720c */ /* 0x002fda0003f05270 */
[----:B------:R-:W-:Y:S05]  /*3d60*/  @P0 BRA `(.L_x_69) ;  /* 0x0000000400080947 */ /* 0x000fea0003800000 */
[----:B------:R-:W-:Y:S02]  /*3d70*/  UISETP.NE.U32.AND UP1, UPT, UR34, 0x1, UPT ;  /* 0x000000012200788c */ /* 0x000fe4000bf25070 */
[----:B------:R-:W-:-:S07]  /*3d80*/  UIADD3 UR7, UPT, UPT, UR5, 0x8, URZ ;  /* 0x0000000805077890 */ /* 0x000fce000fffe0ff */
[----:B------:R-:W-:Y:S05]  /*3d90*/  BRA.U !UP1, `(.L_x_70) ;  /* 0x00000001099c7547 */ /* 0x000fea000b800000 */
[----:B------:R-:W-:Y:S01]  /*3da0*/  ELECT P0, URZ, PT ;  /* 0x0000000000ff782f */ /* 0x000fe20003800000 */
[----:B------:R-:W-:-:S12]  /*3db0*/  BSSY B0, `(.L_x_70) ;  /* 0x0000025000007945 */ /* 0x000fd80003800000 */
[----:B------:R-:W-:Y:S05]  /*3dc0*/  @!P0 BRA `(.L_x_71) ;  /* 0x00000000008c8947 */ /* 0x000fea0003800000 */
[----:B------:R-:W-:-:S05]  /*3dd0*/  UMOV UR4, 0x10 ;  /* 0x0000001000047882 */ /* 0x000fca0000000000 */
[----:B------:R-:W-:Y:S04]  /*3de0*/  DEPBAR.LE SB1, 0x36 ;  /* 0x00009d800000791a */ /* 0x000fe80000000000 */
[----:B------:R-:W1:Y:S02]  /*3df0*/  UTCATOMSWS.2CTA.FIND_AND_SET.ALIGN UP0, UR4, UR4 ;  /* 0x00000004000475e3 */ /* 0x000e640008200800 */
[----:B-1----:R-:W-:Y:S01]  /*3e00*/  MOV R11, UR4 ;  /* 0x00000004000b7c02 */ /* 0x002fe20008000f00 */
[----:B------:R-:W-:Y:S06]  /*3e10*/  BRA.U UP0, `(.L_x_72) ;  /* 0x0000000100187547 */ /* 0x000fec000b800000 */
.L_x_73:
[----:B------:R-:W-:Y:S05]  /*3e20*/  NANOSLEEP 0x64 ;  /* 0x000000640000795d */ /* 0x000fea0003800000 */
[----:B------:R-:W-:-:S05]  /*3e30*/  UMOV UR4, 0x10 ;  /* 0x0000001000047882 */ /* 0x000fca0000000000 */
[----:B------:R-:W-:Y:S04]  /*3e40*/  DEPBAR.LE SB1, 0x36 ;  /* 0x00009d800000791a */ /* 0x000fe80000000000 */
[----:B------:R-:W1:Y:S02]  /*3e50*/  UTCATOMSWS.2CTA.FIND_AND_SET.ALIGN UP0, UR4, UR4 ;  /* 0x00000004000475e3 */ /* 0x000e640008200800 */
[----:B-1----:R-:W-:Y:S01]  /*3e60*/  MOV R11, UR4 ;  /* 0x00000004000b7c02 */ /* 0x002fe20008000f00 */
[----:B------:R-:W-:Y:S05]  /*3e70*/  BRA.U !UP0, `(.L_x_73) ;  /* 0xfffffffd08e87547 */ /* 0x000fea000b83ffff */
.L_x_72:
[----:B------:R-:W1:Y:S01]  /*3e80*/  LDS R7, [UR5+0x10] ;  /* 0x00001005ff077984 */ /* 0x000e620008000800 */
[----:B------:R-:W-:Y:S01]  /*3e90*/  IMAD.U32 R5, RZ, RZ, UR6 ;  /* 0x00000006ff057e24 */ /* 0x000fe2000f8e00ff */
[----:B------:R-:W-:-:S03]  /*3ea0*/  MOV R4, UR33 ;  /* 0x0000002100047c02 */ /* 0x000fc60008000f00 */
[----:B------:R-:W-:Y:S01]  /*3eb0*/  VIADD R5, R5, 0x200 ;  /* 0x0000020005057836 */ /* 0x000fe20000000000 */
[----:B-1----:R-:W-:-:S04]  /*3ec0*/  SHF.L.U32 R7, R7, 0x1f, RZ ;  /* 0x0000001f07077819 */ /* 0x002fc800000006ff */
[----:B------:R-:W1:Y:S02]  /*3ed0*/  SYNCS.PHASECHK.TRANS64.TRYWAIT P0, [UR5+0x8], R7 ;  /* 0x00000807ff0075a7 */ /* 0x000e640008001105 */
[----:B-1----:R-:W-:Y:S05]  /*3ee0*/  @P0 BRA `(.L_x_74) ;  /* 0x0000000000080947 */ /* 0x002fea0003800000 */
[----:B------:R-:W1:Y:S02]  /*3ef0*/  SYNCS.PHASECHK.TRANS64.TRYWAIT P0, [UR5+0x8], R7 ;  /* 0x00000807ff0075a7 */ /* 0x000e640008001105 */
[----:B-1----:R-:W-:Y:S05]  /*3f00*/  @!P0 BRA `(.L_x_75) ;  /* 0x0000007000708947 */ /* 0x002fea0003800000 */
.L_x_74:
[----:B-1----:R-:W-:Y:S01]  /*3f10*/  HFMA2 R0, -RZ, RZ, 0, 5.9604644775390625e-08 ;  /* 0x00000001ff007431 */ /* 0x002fe200000001ff */
[----:B------:R-:W-:Y:S01]  /*3f20*/  UPRMT UR4, UR33, 0x654, UR7 ;  /* 0x0000065421047896 */ /* 0x000fe20008000007 */
[----:B------:R-:W-:Y:S01]  /*3f30*/  IMAD.MOV.U32 R8, RZ, RZ, 0xffff ;  /* 0x0000ffffff087424 */ /* 0x000fe200078e00ff */
[----:B------:R-:W-:Y:S01]  /*3f40*/  PRMT R4, R4, 0x654, R5 ;  /* 0x0000065404047816 */ /* 0x000fe20000000005 */
[----:B------:R-:W-:Y:S02]  /*3f50*/  IMAD.MOV.U32 R6, RZ, RZ, 0x4 ;  /* 0x00000004ff067424 */ /* 0x000fe400078e00ff */
[----:B------:R-:W-:Y:S01]  /*3f60*/  IMAD.SHL.U32 R9, R11, 0x20, RZ ;  /* 0x000000200b097824 */ /* 0x000fe200078e00ff */
[----:B------:R-:W-:Y:S02]  /*3f70*/  MOV R5, UR4 ;  /* 0x0000000400057c02 */ /* 0x000fe40008000f00 */
[-C--:B------:R-:W-:Y:S01]  /*3f80*/  SHF.L.U32 R8, R8, R11.reuse, RZ ;  /* 0x0000000b08087219 */ /* 0x080fe200000006ff */
[----:B------:R1:W-:Y:S01]  /*3f90*/  SYNCS.ARRIVE.TRANS64.RED RZ, [UR4], R6 ;  /* 0x00000006ffff79a7 */ /* 0x0003e20008000404 */
[----:B------:R-:W-:Y:S01]  /*3fa0*/  SHF.L.U32 R7, R0, R11, RZ ;  /* 0x0000000b00077219 */ /* 0x000fe200000006ff */
[----:B------:R1:W-:Y:S04]  /*3fb0*/  STS [UR6+0x200], R9 ;  /* 0x00020009ff007988 */ /* 0x0003e80008000806 */
[----:B------:R1:W-:Y:S04]  /*3fc0*/  STAS [R4.64], R11 ;  /* 0x0000000b04007dbd */ /* 0x0003e8000c0008ff */
[----:B------:R1:W-:Y:S04]  /*3fd0*/  ATOMS.OR RZ, [UR5+0x14], R8 ;  /* 0x00001408ffff798c */ /* 0x0003e8000b000005 */
[----:B------:R1:W-:Y:S04]  /*3fe0*/  ATOMS.OR RZ, [UR5+0x18], R7 ;  /* 0x00001807ffff798c */ /* 0x0003e8000b000005 */
[----:B------:R1:W-:Y:S02]  /*3ff0*/  ATOMS.XOR RZ, [UR5+0x10], R0 ;  /* 0x00001000ffff798c */ /* 0x0003e4000b800005 */
.L_x_71:
[----:B------:R-:W-:Y:S05]  /*4000*/  BSYNC B0 ;  /* 0x0000000000007941 */ /* 0x000fea0003800000 */
.L_x_70:
[----:B------:R-:W-:Y:S05]  /*4010*/  BRA.U UP1, `(.L_x_76) ;  /* 0x00000001016c7547 */ /* 0x000fea000b800000 */
[----:B------:R-:W-:-:S03]  /*4020*/  UMOV UR4, 0xffffffff ;  /* 0xffffffff00047882 */ /* 0x000fc60000000000 */
[----:B------:R-:W-:Y:S05]  /*4030*/  BRA.DIV UR4, `(.L_x_77) ;  /* 0x00000072043c7947 */ /* 0x000fea000b800000 */
[----:B------:R-:W-:-:S13]  /*4040*/  ELECT P0, URZ, PT ;  /* 0x0000000000ff782f */ /* 0x000fda0003800000 */
.L_x_203:
[----:B------:R-:W-:Y:S05]  /*4050*/  @!P0 BRA `(.L_x_76) ;  /* 0x00000000005c8947 */ /* 0x000fea0003800000 */
[----:B-1----:R-:W1:Y:S02]  /*4060*/  LDS R5, [UR5+0x10] ;  /* 0x00001005ff057984 */ /* 0x002e640008000800 */
[----:B-1----:R-:W-:-:S04]  /*4070*/  SHF.L.U32 R5, R5, 0x1f, RZ ;  /* 0x0000001f05057819 */ /* 0x002fc800000006ff */
[----:B------:R-:W1:Y:S02]  /*4080*/  SYNCS.PHASECHK.TRANS64.TRYWAIT P0, [UR5+0x8], R5 ;  /* 0x00000805ff0075a7 */ /* 0x000e640008001105 */
[----:B-1----:R-:W-:Y:S05]  /*4090*/  @P0 BRA `(.L_x_78) ;  /* 0x0000000000080947 */ /* 0x002fea0003800000 */
[----:B------:R-:W1:Y:S02]  /*40a0*/  SYNCS.PHASECHK.TRANS64.TRYWAIT P0, [UR5+0x8], R5 ;  /* 0x00000805ff0075a7 */ /* 0x000e640008001105 */
[----:B-1----:R-:W-:Y:S05]  /*40b0*/  @!P0 BRA `(.L_x_79) ;  /* 0x0000007000408947 */ /* 0x002fea0003800000 */
.L_x_78:
[----:B------:R-:W2:Y:S01]  /*40c0*/  LDS R7, [UR6+0x200] ;  /* 0x00020006ff077984 */ /* 0x000ea20008000800 */
[----:B-1----:R-:W-:Y:S02]  /*40d0*/  HFMA2 R0, -RZ, RZ, 0, 5.9604644775390625e-08 ;  /* 0x00000001ff007431 */ /* 0x002fe400000001ff */
[----:B------:R-:W-:Y:S01]  /*40e0*/  IMAD.MOV.U32 R4, RZ, RZ, 0xffff ;  /* 0x0000ffffff047424 */ /* 0x000fe200078e00ff */
[----:B------:R-:W-:Y:S01]  /*40f0*/  UPRMT UR4, UR33, 0x654, UR7 ;  /* 0x0000065421047896 */ /* 0x000fe20008000007 */
[----:B--2---:R-:W-:-:S03]  /*4100*/  IMAD.SHL.U32 R5, R7, 0x20, RZ ;  /* 0x0000002007057824 */ /* 0x004fc600078e00ff */
[-C--:B------:R-:W-:Y:S02]  /*4110*/  SHF.L.U32 R4, R4, R7.reuse, RZ ;  /* 0x0000000704047219 */ /* 0x080fe400000006ff */
[----:B------:R-:W-:Y:S01]  /*4120*/  SHF.L.U32 R7, R0, R7, RZ ;  /* 0x0000000700077219 */ /* 0x000fe200000006ff */
[----:B------:R2:W-:Y:S04]  /*4130*/  STS [UR6+0x200], R5 ;  /* 0x00020005ff007988 */ /* 0x0005e80008000806 */
[----:B------:R2:W-:Y:S04]  /*4140*/  ATOMS.OR RZ, [UR5+0x14], R4 ;  /* 0x00001404ffff798c */ /* 0x0005e8000b000005 */
[----:B------:R2:W-:Y:S01]  /*4150*/  ATOMS.OR RZ, [UR5+0x18], R7 ;  /* 0x00001807ffff798c */ /* 0x0005e2000b000005 */
[----:B------:R-:W-:Y:S03]  /*4160*/  SYNCS.ARRIVE.TRANS64.RED.A1T0 RZ, [UR4], RZ ;  /* 0x000000ffffff79a7 */ /* 0x000fe60008100404 */
[----:B------:R2:W-:Y:S01]  /*4170*/  ATOMS.XOR RZ, [UR5+0x10], R0 ;  /* 0x00001000ffff798c */ /* 0x0005e2000b800005 */
[----:B------:R-:W-:Y:S05]  /*4180*/  BRA `(.L_x_76) ;  /* 0x0000000000107947 */ /* 0x000fea0003800000 */
.L_x_69:
[----:B------:R-:W-:Y:S02]  /*4190*/  MOV R0, 0xffffffff ;  /* 0xffffffff00007802 */ /* 0x000fe40000000f00 */
[----:B------:R-:W-:-:S03]  /*41a0*/  MOV R4, 0x41d0 ;  /* 0x000041d000047802 */ /* 0x000fc60000000f00 */
[----:B------:R1:W-:Y:S04]  /*41b0*/  STS [UR6+0x200], R0 ;  /* 0x00020000ff007988 */ /* 0x0003e80008000806 */
[----:B-1---5:R-:W-:Y:S05]  /*41c0*/  CALL.REL.NOINC `($__internal_1_$__cuda_sm10x_tcgen05_guardrail_trap_phase_invalid_during_alloc) ;  /* 0x0000007800147944 */ /* 0x022fea0003c00000 */
.L_x_76:
[----:B------:R-:W-:Y:S05]  /*41d0*/  WARPSYNC.ALL ;  /* 0x0000000000007948 */ /* 0x000fea0003800000 */
[----:B------:R-:W3:Y:S01]  /*41e0*/  S2UR UR4, SR_CgaCtaId ;  /* 0x00000000000479c3 */ /* 0x000ee20000008800 */
[----:B------:R-:W-:Y:S01]  /*41f0*/  UMOV UR17, 0x400 ;  /* 0x0000040000117882 */ /* 0x000fe20000000000 */
[----:B------:R-:W-:-:S06]  /*4200*/  NOP ;  /* 0x0000000000007918 */ /* 0x000fcc0000000000 */
[----:B------:R-:W-:Y:S06]  /*4210*/  BAR.ARV 0x6, 0xa0 ;  /* 0x0182800000007b1d */ /* 0x000fec0000002000 */
[----:B------:R-:W4:Y:S01]  /*4220*/  LDCU UR6, c[0x0][0x38c] ;  /* 0x00007180ff0677ac */ /* 0x000f220008000800 */
[----:B------:R-:W-:Y:S01]  /*4230*/  LOP3.LUT R3, R3, 0xffff, RZ, 0xc0, !PT ;  /* 0x0000ffff03037812 */ /* 0x000fe200078ec0ff */
[----:B-1----:R-:W-:Y:S01]  /*4240*/  IMAD.MOV.U32 R9, RZ, RZ, 0x1 ;  /* 0x00000001ff097424 */ /* 0x002fe200078e00ff */
[----:B------:R-:W-:Y:S01]  /*4250*/  LOP3.LUT R2, R2, 0xffff, RZ, 0xc0, !PT ;  /* 0x0000ffff02027812 */ /* 0x000fe200078ec0ff */
[----:B------:R-:W-:Y:S01]  /*4260*/  IMAD.MOV.U32 R8, RZ, RZ, RZ ;  /* 0x000000ffff087224 */ /* 0x000fe200078e00ff */
[----:B------:R-:W-:Y:S01]  /*4270*/  R2UR UR20, R3 ;  /* 0x00000000031472ca */ /* 0x000fe200000e0000 */
[----:B------:R-:W-:Y:S01]  /*4280*/  UMOV UR24, URZ ;  /* 0x000000ff00187c82 */ /* 0x000fe20008000000 */
[----:B------:R-:W-:-:S02]  /*4290*/  R2UR UR30, R2 ;  /* 0x00000000021e72ca */ /* 0x000fc400000e0000 */
[----:B------:R-:W-:Y:S01]  /*42a0*/  CS2R R2, SRZ ;  /* 0x0000000000027805 */ /* 0x000fe2000001ff00 */
[----:B------:R-:W-:Y:S01]  /*42b0*/  UMOV UR15, URZ ;  /* 0x000000ff000f7c82 */ /* 0x000fe20008000000 */
[----:B---3--:R-:W-:Y:S01]  /*42c0*/  ULEA UR17, UR4, UR17, 0x18 ;  /* 0x0000001104117291 */ /* 0x008fe2000f8ec0ff */
[----:B------:R-:W-:Y:S01]  /*42d0*/  UMOV UR14, URZ ;  /* 0x000000ff000e7c82 */ /* 0x000fe20008000000 */
[----:B------:R-:W-:Y:S02]  /*42e0*/  UISETP.NE.AND UP3, UPT, UR34, URZ, UPT ;  /* 0x000000ff2200728c */ /* 0x000fe4000bf65270 */
[----:B------:R-:W-:Y:S02]  /*42f0*/  UIADD3 UR5, UPT, UPT, UR17, 0x8600, URZ ;  /* 0x0000860011057890 */ /* 0x000fe4000fffe0ff */
[----:B------:R-:W-:-:S03]  /*4300*/  UIADD3 UR4, UPT, UPT, UR17, 0x18600, URZ ;  /* 0x0001860011047890 */ /* 0x000fc6000fffe0ff */
[----:B--2---:R-:W1:Y:S01]  /*4310*/  LDS R0, [UR17+0x200] ;  /* 0x00020011ff007984 */ /* 0x004e620008000800 */
[----:B----4-:R-:W-:Y:S02]  /*4320*/  UIADD3 UR6, UPT, UPT, UR6, 0x1f, URZ ;  /* 0x0000001f06067890 */ /* 0x010fe4000fffe0ff */
[----:B------:R-:W-:Y:S02]  /*4330*/  USHF.R.U32.HI UR5, URZ, 0x4, UR5 ;  /* 0x00000004ff057899 */ /* 0x000fe40008011605 */
[----:B------:R-:W-:Y:S02]  /*4340*/  USHF.R.S32.HI UR25, URZ, 0x1f, UR6 ;  /* 0x0000001fff197899 */ /* 0x000fe40008011406 */
[----:B------:R-:W-:Y:S02]  /*4350*/  USHF.R.U32.HI UR4, URZ, 0x4, UR4 ;  /* 0x00000004ff047899 */ /* 0x000fe40008011604 */
[----:B------:R-:W-:Y:S02]  /*4360*/  ULEA.HI UR25, UR25, UR6, URZ, 0x5 ;  /* 0x0000000619197291 */ /* 0x000fe4000f8f28ff */
[----:B------:R-:W-:-:S02]  /*4370*/  ULOP3.LUT UR5, UR5, 0x3fff, URZ, 0xc0, !UPT ;  /* 0x00003fff05057892 */ /* 0x000fc4000f8ec0ff */
[----:B------:R-:W-:Y:S02]  /*4380*/  USHF.R.S32.HI UR25, URZ, 0x5, UR25 ;  /* 0x00000005ff197899 */ /* 0x000fe40008011419 */
[----:B------:R-:W-:Y:S02]  /*4390*/  ULOP3.LUT UR22, UR4, 0x3fff, URZ, 0xc0, !UPT ;  /* 0x00003fff04167892 */ /* 0x000fe4000f8ec0ff */
[----:B------:R-:W-:Y:S02]  /*43a0*/  UISETP.LT.AND UP0, UPT, UR25, 0x1, UPT ;  /* 0x000000011900788c */ /* 0x000fe4000bf01270 */
[----:B------:R-:W-:Y:S02]  /*43b0*/  ULOP3.LUT UR21, UR5, 0x10000, URZ, 0xfc, !UPT ;  /* 0x0001000005157892 */ /* 0x000fe4000f8efcff */
[----:B------:R-:W-:Y:S02]  /*43c0*/  ULOP3.LUT UR22, UR22, 0x10000, URZ, 0xfc, !UPT ;  /* 0x0001000016167892 */ /* 0x000fe4000f8efcff */
[----:B------:R-:W-:Y:S01]  /*43d0*/  USEL UR31, UR25, 0x1, !UP0 ;  /* 0x00000001191f7887 */ /* 0x000fe2000c000000 */
[----:B------:R-:W-:Y:S01]  /*43e0*/  UMOV UR28, 0x0 ;  /* 0x00000000001c7882 */ /* 0x000fe20000000000 */
[----:B------:R-:W-:Y:S01]  /*43f0*/  UMOV UR29, 0x8400490 ;  /* 0x08400490001d7882 */ /* 0x000fe20000000000 */
[----:B------:R-:W-:Y:S01]  /*4400*/  UMOV UR26, 0x0 ;  /* 0x00000000001a7882 */ /* 0x000fe20000000000 */
[----:B------:R-:W-:Y:S01]  /*4410*/  UMOV UR27, 0x8400490 ;  /* 0x08400490001b7882 */ /* 0x000fe20000000000 */
[----:B-1----:R-:W-:-:S15]  /*4420*/  R2UR UR32, R0 ;  /* 0x00000000002072ca */ /* 0x002fde00000e0000 */
.L_x_87:
[C---:B------:R-:W-:Y:S02]  /*4430*/  LEA R0, R8.reuse, UR17, 0x3 ;  /* 0x0000001108007c11 */ /* 0x040fe4000f8e18ff */
[----:B------:R-:W-:Y:S02]  /*4440*/  SHF.L.U32 R5, R3, 0x1f, RZ ;  /* 0x0000001f03057819 */ /* 0x000fe400000006ff */
[----:B------:R-:W-:Y:S02]  /*4450*/  LEA R4, R8, UR17, 0x4 ;  /* 0x0000001108047c11 */ /* 0x000fe4000f8e20ff */
[----:B------:R-:W1:Y:S02]  /*4460*/  SYNCS.PHASECHK.TRANS64.TRYWAIT P0, [R0+URZ+0x150], R5 ;  /* 0x00015005000075a7 */ /* 0x000e6400080011ff */
[----:B-1-3--:R-:W-:Y:S05]  /*4470*/  @!P0 BRA `(.L_x_80) ;  /* 0x0000006c00688947 */ /* 0x00afea0003800000 */
.L_x_204:
[----:B-1----:R-:W1:Y:S01]  /*4480*/  LDS.128 R4, [R4+0x1e0] ;  /* 0x0001e00004047984 */ /* 0x002e620000000c00 */
[----:B------:R-:W-:Y:S02]  /*4490*/  VIADD R0, R0, 0x160 ;  /* 0x0000016000007836 */ /* 0x000fe40000000000 */
[----:B------:R-:W-:Y:S01]  /*44a0*/  VIADD R8, R8, 0x1 ;  /* 0x0000000108087836 */ /* 0x000fe20000000000 */
[----:B------:R-:W-:Y:S01]  /*44b0*/  @!PT LDS RZ, [RZ] ;  /* 0x00000000fffff984 */ /* 0x000fe20000000800 */
[----:B------:R-:W-:Y:S01]  /*44c0*/  @!PT LDS RZ, [RZ] ;  /* 0x00000000fffff984 */ /* 0x000fe20000000800 */
[----:B------:R-:W-:Y:S01]  /*44d0*/  @!PT LDS RZ, [RZ] ;  /* 0x00000000fffff984 */ /* 0x000fe20000000800 */
[----:B------:R-:W-:Y:S01]  /*44e0*/  @!PT LDS RZ, [RZ] ;  /* 0x00000000fffff984 */ /* 0x000fe20000000800 */
[----:B------:R2:W-:Y:S06]  /*44f0*/  MEMBAR.ALL.CTA ;  /* 0x0000000000007992 */ /* 0x0005ec0000008000 */
[----:B--2---:R-:W2:Y:S01]  /*4500*/  FENCE.VIEW.ASYNC.S ;  /* 0x00000000000073c6 */ /* 0x004ea20000000000 */
[----:B------:R-:W-:-:S04]  /*4510*/  PRMT R0, RZ, 0x654, R0 ;  /* 0x00000654ff007816 */ /* 0x000fc80000000000 */
[----:B--2---:R2:W-:Y:S01]  /*4520*/  SYNCS.ARRIVE.TRANS64.RED.A1T0 RZ, [R0+URZ], RZ ;  /* 0x000000ff00ff79a7 */ /* 0x0045e200081004ff */
[----:B-1----:R-:W-:Y:S01]  /*4530*/  LOP3.LUT P1, RZ, R6, 0x1, RZ, 0xc0, !PT ;  /* 0x0000000106ff7812 */ /* 0x002fe2000782c0ff */
[----:B--2---:R-:W-:-:S12]  /*4540*/  BRA.U UP3, `(.L_x_81) ;  /* 0x0000000103e07547 */ /* 0x004fd8000b800000 */
[----:B------:R-:W1:Y:S01]  /*4550*/  LDCU UR4, c[0x0][0x38c] ;  /* 0x00007180ff0477ac */ /* 0x000e620008000800 */
[----:B------:R-:W-:Y:S02]  /*4560*/  PLOP3.LUT P2, PT, PT, PT, PT, 0x80, 0x8 ;  /* 0x000000000008781c */ /* 0x000fe40003f4f070 */
[----:B------:R-:W-:Y:S01]  /*4570*/  SHF.L.U32 R5, R9, 0x1f, RZ ;  /* 0x0000001f09057819 */ /* 0x000fe200000006ff */
[----:B------:R-:W-:Y:S02]  /*4580*/  ULEA UR23, UR24, UR17, 0x3 ;  /* 0x0000001118177291 */ /* 0x000fe4000f8e18ff */
[----:B------:R-:W-:Y:S02]  /*4590*/  ULEA UR18, UR24, UR32, 0x7 ;  /* 0x0000002018127291 */ /* 0x000fe4000f8e38ff */
[----:B-1----:R-:W-:-:S06]  /*45a0*/  UISETP.GE.AND UP0, UPT, UR4, 0x1, UPT ;  /* 0x000000010400788c */ /* 0x002fcc000bf06270 */
[----:B------:R-:W-:-:S05]  /*45b0*/  PLOP3.LUT P0, PT, PT, PT, UP0, 0x80, 0x8 ;  /* 0x000000000008781c */ /* 0x000fca0003f0f008 */
[----:B------:R-:W-:-:S08]  /*45c0*/  @UP0 ULEA UR4, UR15, UR17, 0x3 ;  /* 0x000000110f040291 */ /* 0x000fd0000f8e18ff */
[----:B------:R-:W-:-:S04]  /*45d0*/  @P0 SHF.L.U32 R0, R2, 0x1f, RZ ;  /* 0x0000001f02000819 */ /* 0x000fc800000006ff */
[----:B------:R1:W2:Y:S01]  /*45e0*/  @P0 SYNCS.PHASECHK.TRANS64.TRYWAIT P2, [UR4], R0 ;  /* 0x00000000ff0005a7 */ /* 0x0002a20008041104 */
[----:B------:R-:W3:Y:S02]  /*45f0*/  SYNCS.PHASECHK.TRANS64.TRYWAIT P0, [UR23+0x190], R5 ;  /* 0x00019005ff0075a7 */ /* 0x000ee40008001117 */
[----:B-123--:R-:W-:Y:S05]  /*4600*/  @!P0 BRA `(.L_x_82) ;  /* 0x0000006c00188947 */ /* 0x00efea0003800000 */
.L_x_206:
[----:B------:R-:W-:Y:S01]  /*4610*/  UMOV UR19, UR14 ;  /* 0x0000000e00137c82 */ /* 0x000fe20008000000 */
[----:B------:R-:W-:Y:S05]  /*4620*/  BRA.U !UP0, `(.L_x_83) ;  /* 0x0000000108987547 */ /* 0x000fea000b800000 */
[----:B------:R-:W-:Y:S02]  /*4630*/  UIADD3 UR19, UPT, UPT, UR31, UR14, URZ ;  /* 0x0000000e1f137290 */ /* 0x000fe4000fffe0ff */
[----:B------:R-:W-:Y:S01]  /*4640*/  UPLOP3.LUT UP2, UPT, UPT, UPT, UPT, 0x40, 0x4 ;  /* 0x000000000004789c */ /* 0x000fe20003f4e870 */
[----:B------:R-:W-:Y:S01]  /*4650*/  UMOV UR16, UR25 ;  /* 0x0000001900107c82 */ /* 0x000fe20008000000 */
[----:B------:R-:W-:-:S09]  /*4660*/  UMOV UR6, UR15 ;  /* 0x0000000f00067c82 */ /* 0x000fd20008000000 */
.L_x_86:
[----:B--2---:R-:W-:Y:S01]  /*4670*/  ULEA UR5, UR6, UR17, 0x3 ;  /* 0x0000001106057291 */ /* 0x004fe2000f8e18ff */
[----:B---3--:R-:W-:Y:S11]  /*4680*/  @P2 BRA `(.L_x_84) ;  /* 0x00000000000c2947 */ /* 0x008ff60003800000 */
[----:B-1----:R-:W-:Y:S04]  /*4690*/  SHF.L.U32 R5, R2, 0x1f, RZ ;  /* 0x0000001f02057819 */ /* 0x002fe800000006ff */
[----:B------:R-:W1:Y:S02]  /*46a0*/  SYNCS.PHASECHK.TRANS64.TRYWAIT P0, [UR5], R5 ;  /* 0x00000005ff0075a7 */ /* 0x000e640008001105 */
[----:B-1----:R-:W-:Y:S05]  /*46b0*/  @!P0 BRA `(.L_x_85) ;  /* 0x0000006c00048947 */ /* 0x002fea0003800000 */
.L_x_84:
[----:B------:R-:W-:Y:S01]  /*46c0*/  UISETP.NE.AND UP0, UPT, UR16, 0x1, UPT ;  /* 0x000000011000788c */ /* 0x000fe2000bf05270 */
[----:B------:R-:W-:Y:S01]  /*46d0*/  PLOP3.LUT P2, PT, PT, PT, PT, 0x80, 0x8 ;  /* 0x000000000008781c */ /* 0x000fe20003f4f070 */
[----:B------:R-:W-:Y:S02]  /*46e0*/  UIADD3 UR4, UPT, UPT, UR6, 0x1, URZ ;  /* 0x0000000106047890 */ /* 0x000fe4000fffe0ff */
[----:B------:R-:W-:Y:S02]  /*46f0*/  ULEA UR12, UR6, UR22, 0x9 ;  /* 0x00000016060c7291 */ /* 0x000fe4000f8e48ff */
[----:B------:R-:W-:Y:S01]  /*4700*/  UISETP.NE.AND UP1, UPT, UR4, 0x10, UPT ;  /* 0x000000100400788c */ /* 0x000fe2000bf25270 */
[----:B------:R-:W-:Y:S01]  /*4710*/  PLOP3.LUT P0, PT, PT, PT, UP0, 0x80, 0x8 ;  /* 0x000000000008781c */ /* 0x000fe20003f0f008 */
[----:B------:R-:W-:Y:S02]  /*4720*/  UIADD3 UR10, UPT, UPT, UR12, 0x2, URZ ;  /* 0x000000020c0a7890 */ /* 0x000fe4000fffe0ff */
[----:B------:R-:W-:Y:S02]  /*4730*/  USEL UR7, URZ, 0x1, UP1 ;  /* 0x00000001ff077887 */ /* 0x000fe40008800000 */
[----:B------:R-:W-:Y:S02]  /*4740*/  USEL UR15, UR4, URZ, UP1 ;  /* 0x000000ff040f7287 */ /* 0x000fe40008800000 */
[----:B------:R-:W-:Y:S02]  /*4750*/  UIADD3 UR14, UPT, UPT, UR14, 0x1, URZ ;  /* 0x000000010e0e7890 */ /* 0x000fe4000fffe0ff */
[----:B------:R-:W-:Y:S01]  /*4760*/  @UP0 ULEA UR4, UR15, UR17, 0x3 ;  /* 0x000000110f040291 */ /* 0x000fe2000f8e18ff */
[----:B------:R-:W-:Y:S01]  /*4770*/  LOP3.LUT R2, R2, UR7, RZ, 0x3c, !PT ;  /* 0x0000000702027c12 */ /* 0x000fe2000f8e3cff */
[----:B------:R-:W-:Y:S01]  /*4780*/  UIADD3 UR7, UPT, UPT, UR5, 0x80, URZ ;  /* 0x0000008005077890 */ /* 0x000fe2000fffe0ff */
[----:B------:R-:W-:Y:S02]  /*4790*/  UMOV UR13, 0x80004020 ;  /* 0x80004020000d7882 */ /* 0x000fe40000000000 */
[----:B-1----:R-:W-:Y:S01]  /*47a0*/  @P0 SHF.L.U32 R0, R2, 0x1f, RZ ;  /* 0x0000001f02000819 */ /* 0x002fe200000006ff */
[----:B------:R-:W-:Y:S01]  /*47b0*/  UMOV UR5, 0x80004020 ;  /* 0x8000402000057882 */ /* 0x000fe20000000000 */
[----:B------:R-:W-:Y:S01]  /*47c0*/  UMOV UR11, 0x80004020 ;  /* 0x80004020000b7882 */ /* 0x000fe20000000000 */
[----:B------:R-:W-:Y:S01]  /*47d0*/  UMOV UR9, 0x80004020 ;  /* 0x8000402000097882 */ /* 0x000fe20000000000 */
[----:B------:R2:W3:Y:S01]  /*47e0*/  @P0 SYNCS.PHASECHK.TRANS64.TRYWAIT P2, [UR4], R0 ;  /* 0x00000000ff0005a7 */ /* 0x0004e20008041104 */
[----:B------:R-:W-:Y:S02]  /*47f0*/  ULEA UR4, UR6, UR21, 0x8 ;  /* 0x0000001506047291 */ /* 0x000fe4000f8e40ff */
[----:B------:R-:W-:Y:S02]  /*4800*/  UISETP.NE.AND UP0, UPT, UR14, UR19, UPT ;  /* 0x000000130e00728c */ /* 0x000fe4000bf05270 */
[----:B------:R-:W-:Y:S02]  /*4810*/  UIADD3 UR8, UPT, UPT, UR4, 0x2, URZ ;  /* 0x0000000204087890 */ /* 0x000fe4000fffe0ff */
[----:B------:R-:W-:Y:S01]  /*4820*/  UIADD3 UR16, UPT, UPT, UR16, -0x1, URZ ;  /* 0xffffffff10107890 */ /* 0x000fe2000fffe0ff */
[----:B------:R-:W-:Y:S02]  /*4830*/  UMOV UR6, UR15 ;  /* 0x0000000f00067c82 */ /* 0x000fe40008000000 */
[----:B------:R2:W-:Y:S01]  /*4840*/  UTCHMMA.2CTA gdesc[UR4], gdesc[UR12], tmem[UR18], tmem[UR28], idesc[UR29], UP2 ;  /* 0x00ff1c0c040075ea */ /* 0x0005e20009200012 */
[----:B------:R-:W-:Y:S03]  /*4850*/  UPLOP3.LUT UP2, UPT, UPT, UPT, UPT, 0x80, 0x8 ;  /* 0x000000000008789c */ /* 0x000fe60003f4f070 */
[----:B------:R2:W-:Y:S01]  /*4860*/  UTCHMMA.2CTA gdesc[UR8], gdesc[UR10], tmem[UR18], tmem[UR26], idesc[UR27], UPT ;  /* 0x00ff1a0a080075ea */ /* 0x0005e2000ba00012 */
[----:B------:R2:W-:Y:S01]  /*4870*/  UTCBAR.2CTA.MULTICAST [UR7], URZ, UR20 ;  /* 0x000000ff070073e9 */ /* 0x0005e20008200814 */
[----:B------:R-:W-:Y:S06]  /*4880*/  BRA.U UP0, `(.L_x_86) ;  /* 0xfffffffd00787547 */ /* 0x000fec000b83ffff */
.L_x_83:
[----:B--2---:R-:W-:Y:S01]  /*4890*/  UIADD3 UR4, UPT, UPT, UR23, 0x170, URZ ;  /* 0x0000017017047890 */ /* 0x004fe2000fffe0ff */
[----:B------:R-:W-:-:S08]  /*48a0*/  UMOV UR14, UR19 ;  /* 0x00000013000e7c82 */ /* 0x000fd00008000000 */
[----:B------:R2:W-:Y:S01]  /*48b0*/  UTCBAR.2CTA.MULTICAST [UR4], URZ, UR30 ;  /* 0x000000ff040073e9 */ /* 0x0005e2000820081e */
[----:B------:R-:W-:Y:S02]  /*48c0*/  NOP ;  /* 0x0000000000007918 */ /* 0x000fe40000000000 */
.L_x_81:
[----:B--2---:R-:W-:Y:S01]  /*48d0*/  UIADD3 UR4, UPT, UPT, UR24, 0x1, URZ ;  /* 0x0000000118047890 */ /* 0x004fe2000fffe0ff */
[----:B------:R-:W-:-:S03]  /*48e0*/  ISETP.NE.AND P0, PT, R8, 0x2, PT ;  /* 0x000000020800780c */ /* 0x000fc60003f05270 */
[----:B------:R-:W-:Y:S01]  /*48f0*/  UISETP.NE.AND UP0, UPT, UR4, 0x4, UPT ;  /* 0x000000040400788c */ /* 0x000fe2000bf05270 */
[----:B-1----:R-:W-:Y:S02]  /*4900*/  SEL R0, RZ, 0x1, P0 ;  /* 0x00000001ff007807 */ /* 0x002fe40000000000 */
[----:B------:R-:W-:Y:S01]  /*4910*/  SEL R8, R8, RZ, P0 ;  /* 0x000000ff08087207 */ /* 0x000fe20000000000 */
[----:B------:R-:W-:Y:S01]  /*4920*/  USEL UR5, URZ, 0x1, UP0 ;  /* 0x00000001ff057887 */ /* 0x000fe20008000000 */
[----:B------:R-:W-:Y:S01]  /*4930*/  LOP3.LUT R3, R3, R0, RZ, 0x3c, !PT ;  /* 0x0000000003037212 */ /* 0x000fe200078e3cff */
[----:B------:R-:W-:-:S04]  /*4940*/  USEL UR24, UR4, URZ, UP0 ;  /* 0x000000ff04187287 */ /* 0x000fc80008000000 */
[----:B------:R-:W-:Y:S01]  /*4950*/  LOP3.LUT R9, R9, UR5, RZ, 0x3c, !PT ;  /* 0x0000000509097c12 */ /* 0x000fe2000f8e3cff */
[----:B------:R-:W-:Y:S07]  /*4960*/  @P1 BRA `(.L_x_87) ;  /* 0xfffffff800b01947 */ /* 0x000fee000383ffff */
[----:B------:R-:W1:Y:S01]  /*4970*/  S2UR UR8, SR_CgaCtaId ;  /* 0x00000000000879c3 */ /* 0x000e620000008800 */
[----:B------:R-:W-:Y:S01]  /*4980*/  ELECT P0, URZ, PT ;  /* 0x0000000000ff782f */ /* 0x000fe20003800000 */
[----:B------:R-:W-:Y:S01]  /*4990*/  HFMA2 R0, -RZ, RZ, 0, 5.9604644775390625e-08 ;  /* 0x00000001ff007431 */ /* 0x000fe200000001ff */
[----:B------:R-:W-:-:S05]  /*49a0*/  UMOV UR4, 0x40 ;  /* 0x0000004000047882 */ /* 0x000fca0000000000 */
[----:B------:R-:W-:Y:S01]  /*49b0*/  UVIRTCOUNT.DEALLOC.SMPOOL 0x80 ;  /* 0x000000800000784c */ /* 0x000fe20000000000 */
[----:B------:R-:W-:Y:S02]  /*49c0*/  UISETP.NE.AND UP1, UPT, UR34, URZ, UPT ;  /* 0x000000ff2200728c */ /* 0x000fe4000bf25270 */
[----:B-1----:R-:W-:-:S09]  /*49d0*/  ULEA UR8, UR8, UR4, 0x18 ;  /* 0x0000000408087291 */ /* 0x002fd2000f8ec0ff */
[----:B------:R1:W-:Y:S01]  /*49e0*/  @P0 STS.U8 [UR8+0x1c], R0 ;  /* 0x00001c00ff000988 */ /* 0x0003e20008000008 */
[----:B------:R-:W-:Y:S05]  /*49f0*/  BRA.U UP1, `(.L_x_88) ;  /* 0x0000000101a07547 */ /* 0x000fea000b800000 */
[----:B------:R-:W-:Y:S01]  /*4a00*/  UIADD3 UR7, UPT, UPT, UR17, 0x190, URZ ;  /* 0x0000019011077890 */ /* 0x000fe2000fffe0ff */
[----:B------:R-:W-:-:S03]  /*4a10*/  SHF.L.U32 R3, R9, 0x1f, RZ ;  /* 0x0000001f09037819 */ /* 0x000fc600000006ff */
[----:B------:R-:W-:-:S09]  /*4a20*/  ULEA UR4, UR24, UR7, 0x3 ;  /* 0x0000000718047291 */ /* 0x000fd2000f8e18ff */
[----:B------:R-:W2:Y:S02]  /*4a30*/  SYNCS.PHASECHK.TRANS64.TRYWAIT P0, [UR4], R3 ;  /* 0x00000003ff0075a7 */ /* 0x000ea40008001104 */
[----:B--2---:R-:W-:Y:S05]  /*4a40*/  @!P0 BRA `(.L_x_89) ;  /* 0x0000006800388947 */ /* 0x004fea0003800000 */
.L_x_209:
        /* <DEDUP_REMOVED lines=9> */
.L_x_211:
        /* <DEDUP_REMOVED lines=9> */
.L_x_213:
[----:B------:R-:W-:-:S04]  /*4b70*/  UIADD3 UR4, UPT, UPT, UR4, 0x1, URZ ;  /* 0x0000000104047890 */ /* 0x000fc8000fffe0ff */
[----:B------:R-:W-:-:S04]  /*4b80*/  UISETP.NE.AND UP0, UPT, UR4, 0x4, UPT ;  /* 0x000000040400788c */ /* 0x000fc8000bf05270 */
[----:B------:R-:W-:Y:S02]  /*4b90*/  USEL UR5, URZ, 0x1, UP0 ;  /* 0x00000001ff057887 */ /* 0x000fe40008000000 */
[----:B------:R-:W-:-:S04]  /*4ba0*/  USEL UR4, UR4, URZ, UP0 ;  /* 0x000000ff04047287 */ /* 0x000fc80008000000 */
[----:B------:R-:W-:Y:S01]  /*4bb0*/  ULEA UR4, UR4, UR7, 0x3 ;  /* 0x0000000704047291 */ /* 0x000fe2000f8e18ff */
[----:B-1----:R-:W-:-:S04]  /*4bc0*/  LOP3.LUT R3, R2, UR5, RZ, 0x3c, !PT ;  /* 0x0000000502037c12 */ /* 0x002fc8000f8e3cff */
[----:B------:R-:W-:Y:S01]  /*4bd0*/  SHF.L.U32 R3, R3, 0x1f, RZ ;  /* 0x0000001f03037819 */ /* 0x000fe200000006ff */
[----:B------:R-:W-:-:S04]  /*4be0*/  IMAD.U32 R0, RZ, RZ, UR4 ;  /* 0x00000004ff007e24 */ /* 0x000fc8000f8e00ff */
[----:B------:R1:W2:Y:S03]  /*4bf0*/  SYNCS.PHASECHK.TRANS64.TRYWAIT P0, [R0+URZ], R3 ;  /* 0x00000003000075a7 */ /* 0x0002a600080011ff */
[----:B--2---:R-:W-:Y:S05]  /*4c00*/  @!P0 NANOSLEEP.SYNCS 0x989680 ;  /* 0x009896800000895d */ /* 0x004fea0003900000 */
[----:B------:R-:W2:Y:S02]  /*4c10*/  @!P0 SYNCS.PHASECHK.TRANS64 P0, [R0+URZ], R3 ;  /* 0x00000003000085a7 */ /* 0x000ea400080010ff */
[----:B--2---:R-:W-:Y:S05]  /*4c20*/  @P0 BRA `(.L_x_92) ;  /* 0x0000000000200947 */ /* 0x004fea0003800000 */
.L_x_93:
[----:B--2---:R2:W4:Y:S02]  /*4c30*/  SYNCS.PHASECHK.TRANS64.TRYWAIT P0, [R0+URZ], R3 ;  /* 0x00000003000075a7 */ /* 0x00452400080011ff */
[----:B----4-:R-:W-:Y:S05]  /*4c40*/  @!P0 NANOSLEEP.SYNCS 0x989680 ;  /* 0x009896800000895d */ /* 0x010fea0003900000 */
[----:B------:R-:W4:Y:S02]  /*4c50*/  @!P0 SYNCS.PHASECHK.TRANS64 P0, [R0+URZ], R3 ;  /* 0x00000003000085a7 */ /* 0x000f2400080010ff */
[----:B----4-:R-:W-:Y:S05]  /*4c60*/  @!P0 BRA `(.L_x_93) ;  /* 0xfffffffc00f08947 */ /* 0x010fea000383ffff */
[----:B------:R-:W-:Y:S05]  /*4c70*/  BRA `(.L_x_92) ;  /* 0x00000000000c7947 */ /* 0x000fea0003800000 */
.L_x_88:
[----:B------:R-:W-:-:S04]  /*4c80*/  UIADD3 UR4, UPT, UPT, UR17, 0x1d0, URZ ;  /* 0x000001d011047890 */ /* 0x000fc8000fffe0ff */
[----:B------:R-:W-:-:S09]  /*4c90*/  UPRMT UR4, UR33, 0x654, UR4 ;  /* 0x0000065421047896 */ /* 0x000fd20008000004 */
[----:B------:R-:W-:Y:S03]  /*4ca0*/  SYNCS.ARRIVE.TRANS64.RED.A1T0 RZ, [UR4], RZ ;  /* 0x000000ffffff79a7 */ /* 0x000fe60008100404 */
.L_x_92:
[----:B-12---:R-:W-:Y:S01]  /*4cb0*/  SHF.L.U32 R3, RZ, 0x1f, RZ ;  /* 0x0000001fff037819 */ /* 0x006fe200000006ff */
[----:B------:R-:W-:Y:S01]  /*4cc0*/  UIADD3 UR4, UPT, UPT, UR17, 0x1d0, URZ ;  /* 0x000001d011047890 */ /* 0x000fe2000fffe0ff */
[----:B------:R-:W-:Y:S02]  /*4cd0*/  PLOP3.LUT P0, PT, PT, PT, UP1, 0x80, 0x8 ;  /* 0x000000000008781c */ /* 0x000fe40003f0f018 */
[----:B------:R-:W1:Y:S02]  /*4ce0*/  SYNCS.PHASECHK.TRANS64.TRYWAIT P1, [UR17+0x1d0], R3 ;  /* 0x0001d003ff0075a7 */ /* 0x000e640008021111 */
[----:B-1----:R-:W-:Y:S09]  /*4cf0*/  @!P1 BRA `(.L_x_94) ;  /* 0x0000006400d49947 */ /* 0x002ff20003800000 */
.L_x_215:
[----:B------:R-:W-:Y:S01]  /*4d00*/  @!UP1 UPRMT UR4, UR33, 0x654, UR4 ;  /* 0x0000065421049896 */ /* 0x000fe20008000004 */
[----:B------:R-:W-:Y:S01]  /*4d10*/  UMOV UR5, 0xffff ;  /* 0x0000ffff00057882 */ /* 0x000fe20000000000 */
[----:B------:R-:W-:-:S07]  /*4d20*/  UMOV UR6, 0x1 ;  /* 0x0000000100067882 */ /* 0x000fce0000000000 */
[----:B------:R-:W-:Y:S01]  /*4d30*/  @!P0 SYNCS.ARRIVE.TRANS64.RED.A1T0 RZ, [UR4], RZ ;  /* 0x000000ffffff89a7 */ /* 0x000fe20008100404 */
[----:B------:R-:W-:Y:S01]  /*4d40*/  NOP ;  /* 0x0000000000007918 */ /* 0x000fe20000000000 */
[----:B-1----:R-:W1:Y:S01]  /*4d50*/  LDS R0, [UR8+0x14] ;  /* 0x00001408ff007984 */ /* 0x002e620008000800 */
[----:B------:R-:W-:-:S04]  /*4d60*/  ULOP3.LUT UR4, UR32, 0xffff, URZ, 0xc0, !UPT ;  /* 0x0000ffff20047892 */ /* 0x000fc8000f8ec0ff */
[----:B------:R-:W-:-:S04]  /*4d70*/  USHF.R.U32.HI UR4, URZ, 0x5, UR4 ;  /* 0x00000005ff047899 */ /* 0x000fc80008011604 */
[----:B------:R-:W-:Y:S02]  /*4d80*/  USHF.L.U32 UR5, UR5, UR4, URZ ;  /* 0x0000000405057299 */ /* 0x000fe400080006ff */
[----:B------:R-:W-:-:S04]  /*4d90*/  USHF.L.U32 UR4, UR6, UR4, URZ ;  /* 0x0000000406047299 */ /* 0x000fc800080006ff */
[----:B-1----:R-:W-:-:S04]  /*4da0*/  LOP3.LUT R0, R0, UR5, RZ, 0xc0, !PT ;  /* 0x0000000500007c12 */ /* 0x002fc8000f8ec0ff */
[----:B------:R-:W-:-:S13]  /*4db0*/  ISETP.NE.AND P0, PT, R0, UR5, PT ;  /* 0x0000000500007c0c */ /* 0x000fda000bf05270 */
[----:B------:R-:W-:Y:S05]  /*4dc0*/  @P0 BRA `(.L_x_95) ;  /* 0x0000000000580947 */ /* 0x000fea0003800000 */
[----:B------:R-:W1:Y:S02]  /*4dd0*/  LDS R0, [UR8+0x18] ;  /* 0x00001808ff007984 */ /* 0x000e640008000800 */
[----:B-1----:R-:W-:-:S04]  /*4de0*/  LOP3.LUT R0, R0, UR4, RZ, 0xc0, !PT ;  /* 0x0000000400007c12 */ /* 0x002fc8000f8ec0ff */
[----:B------:R-:W-:-:S13]  /*4df0*/  ISETP.NE.AND P0, PT, R0, UR4, PT ;  /* 0x0000000400007c0c */ /* 0x000fda000bf05270 */
[----:B------:R-:W-:Y:S05]  /*4e00*/  @P0 BRA `(.L_x_96) ;  /* 0x00000000003c0947 */ /* 0x000fea0003800000 */
[----:B------:R-:W1:Y:S01]  /*4e10*/  S2R R2, SR_LANEID ;  /* 0x0000000000027919 */ /* 0x000e620000000000 */
[----:B------:R-:W-:Y:S01]  /*4e20*/  ULOP3.LUT UR5, URZ, UR5, URZ, 0x33, !UPT ;  /* 0x00000005ff057292 */ /* 0x000fe2000f8e33ff */
[----:B------:R-:W-:Y:S01]  /*4e30*/  LOP3.LUT R4, RZ, UR4, RZ, 0x33, !PT ;  /* 0x00000004ff047c12 */ /* 0x000fe2000f8e33ff */
[----:B------:R-:W-:Y:S02]  /*4e40*/  VOTEU.ANY UR4, UPT, PT ;  /* 0x0000000000047886 */ /* 0x000fe400038e0100 */
[----:B------:R-:W-:Y:S01]  /*4e50*/  UFLO.U32 UR4, UR4 ;  /* 0x00000004000472bd */ /* 0x000fe200080e0000 */
[----:B------:R-:W2:Y:S01]  /*4e60*/  REDUX UR6, R4 ;  /* 0x00000000040673c4 */ /* 0x000ea20000000000 */
[----:B------:R-:W-:-:S06]  /*4e70*/  IMAD.U32 R0, RZ, RZ, UR5 ;  /* 0x00000005ff007e24 */ /* 0x000fcc000f8e00ff */
[----:B------:R4:W-:Y:S01]  /*4e80*/  UTCATOMSWS.AND URZ, UR5 ;  /* 0x0000000500ff79e3 */ /* 0x0009e20008000000 */
[----:B------:R-:W3:Y:S01]  /*4e90*/  REDUX UR7, R0 ;  /* 0x00000000000773c4 */ /* 0x000ee20000000000 */
[----:B-1----:R-:W-:Y:S01]  /*4ea0*/  ISETP.EQ.U32.AND P0, PT, R2, UR4, PT ;  /* 0x0000000402007c0c */ /* 0x002fe2000bf02070 */
[----:B--2---:R-:W-:Y:S01]  /*4eb0*/  IMAD.U32 R2, RZ, RZ, UR6 ;  /* 0x00000006ff027e24 */ /* 0x004fe2000f8e00ff */
[----:B---3--:R-:W-:-:S11]  /*4ec0*/  MOV R3, UR7 ;  /* 0x0000000700037c02 */ /* 0x008fd60008000f00 */
[----:B------:R4:W-:Y:S04]  /*4ed0*/  @P0 ATOMS.AND RZ, [UR8+0x14], R3 ;  /* 0x00001403ffff098c */ /* 0x0009e8000a800008 */
[----:B------:R4:W-:Y:S01]  /*4ee0*/  @P0 ATOMS.AND RZ, [UR8+0x18], R2 ;  /* 0x00001802ffff098c */ /* 0x0009e2000a800008 */
[----:B------:R-:W-:Y:S05]  /*4ef0*/  BRA `(.L_x_97) ;  /* 0x0000000000147947 */ /* 0x000fea0003800000 */
.L_x_96:
[----:B------:R-:W-:Y:S02]  /*4f00*/  MOV R2, 0x4f20 ;  /* 0x00004f2000027802 */ /* 0x000fe40000000f00 */
[----:B---3-5:R-:W-:Y:S05]  /*4f10*/  CALL.REL.NOINC `($__internal_0_$__cuda_sm10x_tcgen05_guardrail_trap_col_being_dealloced_not_returned_by_alloc) ;  /* 0x0000006800b47944 */ /* 0x028fea0003c00000 */
[----:B------:R-:W-:Y:S05]  /*4f20*/  BRA `(.L_x_97) ;  /* 0x0000000000087947 */ /* 0x000fea0003800000 */
.L_x_95:
[----:B------:R-:W-:Y:S02]  /*4f30*/  MOV R2, 0x4f50 ;  /* 0x00004f5000027802 */ /* 0x000fe40000000f00 */
[----:B---3-5:R-:W-:Y:S05]  /*4f40*/  CALL.REL.NOINC `($__internal_2_$__cuda_sm10x_tcgen05_guardrail_trap_unallocated_columns_being_dealloced) ;  /* 0x0000006800c07944 */ /* 0x028fea0003c00000 */
.L_x_97:
[----:B------:R-:W-:Y:S01]  /*4f50*/  NOP ;  /* 0x0000000000007918 */ /* 0x000fe20000000000 */
[----:B----4-:R-:W-:Y:S05]  /*4f60*/  EXIT ;  /* 0x000000000000794d */ /* 0x010fea0003800000 */
.L_x_68:
[----:B------:R-:W-:-:S09]  /*4f70*/  UISETP.NE.OR UP0, UPT, UR22, 0x3, !UP3 ;  /* 0x000000031600788c */ /* 0x000fd2000df05670 */
[----:B------:R-:W-:Y:S05]  /*4f80*/  BRA.U UP0, `(.L_x_98) ;  /* 0x0000001100c87547 */ /* 0x000fea000b800000 */
[----:B------:R-:W1:Y:S01]  /*4f90*/  S2UR UR10, SR_CgaCtaId ;  /* 0x00000000000a79c3 */ /* 0x000e620000008800 */
[----:B------:R-:W2:Y:S01]  /*4fa0*/  LDCU UR31, c[0x0][0x370] ;  /* 0x00006e00ff1f77ac */ /* 0x000ea20008000800 */
[----:B------:R-:W-:Y:S02]  /*4fb0*/  HFMA2 R13, -RZ, RZ, 0, 0 ;  /* 0x00000000ff0d7431 */ /* 0x000fe400000001ff */
[----:B------:R-:W-:Y:S01]  /*4fc0*/  IMAD.MOV.U32 R15, RZ, RZ, 0x1 ;  /* 0x00000001ff0f7424 */ /* 0x000fe200078e00ff */
[----:B------:R-:W-:Y:S01]  /*4fd0*/  MOV R7, 0x2000 ;  /* 0x0000200000077802 */ /* 0x000fe20000000f00 */
[----:B------:R-:W2:Y:S01]  /*4fe0*/  LDCU.128 UR48, c[0x0][0xb10] ;  /* 0x00016200ff3077ac */ /* 0x000ea20008000c00 */
[----:B------:R-:W-:Y:S01]  /*4ff0*/  IMAD.MOV.U32 R14, RZ, RZ, RZ ;  /* 0x000000ffff0e7224 */ /* 0x000fe200078e00ff */
[----:B------:R-:W3:Y:S01]  /*5000*/  LDC.64 R16, c[0x0][0x348] ;  /* 0x0000d200ff107b82 */ /* 0x000ee20000000a00 */
[----:B------:R-:W4:Y:S01]  /*5010*/  LDCU UR30, c[0x0][0x374] ;  /* 0x00006e80ff1e77ac */ /* 0x000f220008000800 */
[----:B------:R-:W1:Y:S06]  /*5020*/  LDCU UR15, c[0x0][0xb0c] ;  /* 0x00016180ff0f77ac */ /* 0x000e6c0008000800 */
[----:B------:R-:W3:Y:S01]  /*5030*/  LDC.64 R2, c[0x0][0x888] ;  /* 0x00022200ff027b82 */ /* 0x000ee20000000a00 */
[----:B------:R-:W3:Y:S01]  /*5040*/  LDCU UR54, c[0x0][0xb20] ;  /* 0x00016400ff3677ac */ /* 0x000ee20008000800 */
[----:B------:R-:W3:Y:S06]  /*5050*/  LDCU UR4, c[0x0][0xb30] ;  /* 0x00016600ff0477ac */ /* 0x000eec0008000800 */
[----:B------:R-:W3:Y:S01]  /*5060*/  LDC.64 R4, c[0x0][0x890] ;  /* 0x00022400ff047b82 */ /* 0x000ee20000000a00 */
[----:B------:R-:W-:Y:S01]  /*5070*/  UMOV UR21, 0x400 ;  /* 0x0000040000157882 */ /* 0x000fe20000000000 */
[----:B--2---:R-:W-:-:S02]  /*5080*/  UIMAD.WIDE.U32 UR6, UR31, UR48, URZ ;  /* 0x000000301f0672a5 */ /* 0x004fc4000f8e00ff */
[----:B----4-:R-:W-:Y:S02]  /*5090*/  UIMAD.WIDE.U32 UR8, UR30, UR51, URZ ;  /* 0x000000331e0872a5 */ /* 0x010fe4000f8e00ff */
[----:B-1----:R-:W-:Y:S02]  /*50a0*/  ULEA UR21, UR10, UR21, 0x18 ;  /* 0x000000150a157291 */ /* 0x002fe4000f8ec0ff */
[----:B------:R-:W-:Y:S02]  /*50b0*/  UPLOP3.LUT UP2, UPT, UPT, UPT, UPT, 0x40, 0x4 ;  /* 0x000000000004789c */ /* 0x000fe40003f4e870 */
[----:B------:R-:W-:Y:S02]  /*50c0*/  UIADD3 UR37, UPT, UPT, UR21, 0x118, URZ ;  /* 0x0000011815257890 */ /* 0x000fe4000fffe0ff */
[----:B------:R-:W-:Y:S02]  /*50d0*/  UIADD3 UR41, UPT, UPT, UR21, 0x100, URZ ;  /* 0x0000010015297890 */ /* 0x000fe4000fffe0ff */
[----:B------:R-:W-:-:S02]  /*50e0*/  UIADD3 UR33, UPT, UPT, UR21, 0x108, URZ ;  /* 0x0000010815217890 */ /* 0x000fc4000fffe0ff */
[----:B------:R-:W-:Y:S01]  /*50f0*/  UIADD3 UR25, UPT, UPT, UR21, 0x110, URZ ;  /* 0x0000011015197890 */ /* 0x000fe2000fffe0ff */
[----:B------:R-:W-:Y:S01]  /*5100*/  UMOV UR6, UR7 ;  /* 0x0000000700067c82 */ /* 0x000fe20008000000 */
[----:B------:R-:W-:Y:S01]  /*5110*/  UMOV UR47, UR9 ;  /* 0x00000009002f7c82 */ /* 0x000fe20008000000 */
[----:B------:R-:W-:Y:S02]  /*5120*/  UISETP.GE.AND UP0, UPT, UR45, 0x1, UPT ;  /* 0x000000012d00788c */ /* 0x000fe4000bf06270 */
[----:B------:R-:W-:Y:S01]  /*5130*/  UISETP.NE.AND UP4, UPT, UR45, 0x1, UPT ;  /* 0x000000012d00788c */ /* 0x000fe2000bf85270 */
[----:B------:R-:W1:Y:S01]  /*5140*/  LDCU.64 UR22, c[0x0][0xb28] ;  /* 0x00016500ff1677ac */ /* 0x000e620008000a00 */
[----:B------:R-:W-:Y:S02]  /*5150*/  UISETP.NE.AND UP6, UPT, UR15, 0x1, UPT ;  /* 0x000000010f00788c */ /* 0x000fe4000bfc5270 */
[----:B------:R-:W-:Y:S02]  /*5160*/  UISETP.NE.AND UP5, UPT, UR50, 0x1, UPT ;  /* 0x000000013200788c */ /* 0x000fe4000bfa5270 */
[----:B------:R-:W-:-:S02]  /*5170*/  UPRMT UR37, UR10, 0x654, UR37 ;  /* 0x000006540a257896 */ /* 0x000fc40008000025 */
[----:B------:R-:W-:Y:S02]  /*5180*/  USHF.R.U32.HI UR52, URZ, UR49, UR6 ;  /* 0x00000031ff347299 */ /* 0x000fe40008011606 */
[----:B------:R-:W-:Y:S02]  /*5190*/  UPRMT UR46, UR10, 0x654, UR41 ;  /* 0x000006540a2e7896 */ /* 0x000fe40008000029 */
[----:B------:R-:W-:Y:S02]  /*51a0*/  UPRMT UR39, UR10, 0x654, UR33 ;  /* 0x000006540a277896 */ /* 0x000fe40008000021 */
[----:B------:R-:W-:Y:S02]  /*51b0*/  UPRMT UR38, UR10, 0x654, UR25 ;  /* 0x000006540a267896 */ /* 0x000fe40008000019 */
[----:B---3--:R-:W-:Y:S02]  /*51c0*/  USHF.R.U32.HI UR47, URZ, UR54, UR47 ;  /* 0x00000036ff2f7299 */ /* 0x008fe4000801162f */
[----:B------:R-:W-:-:S11]  /*51d0*/  UISETP.NE.AND UP3, UPT, UR4, 0x1, UPT ;  /* 0x000000010400788c */ /* 0x000fd6000bf65270 */
.L_x_109:
[C---:B------:R-:W-:Y:S02]  /*51e0*/  LEA R12, R14.reuse, UR21, 0x3 ;  /* 0x000000150e0c7c11 */ /* 0x040fe4000f8e18ff */
[----:B------:R-:W-:Y:S02]  /*51f0*/  SHF.L.U32 R9, R13, 0x1f, RZ ;  /* 0x0000001f0d097819 */ /* 0x000fe400000006ff */
[----:B------:R-:W-:Y:S02]  /*5200*/  LEA R10, R14, UR21, 0x4 ;  /* 0x000000150e0a7c11 */ /* 0x000fe4000f8e20ff */
[----:B------:R-:W2:Y:S02]  /*5210*/  SYNCS.PHASECHK.TRANS64.TRYWAIT P0, [R12+URZ+0x150], R9 ;  /* 0x000150090c0075a7 */ /* 0x000ea400080011ff */
[----:B--23--:R-:W-:Y:S05]  /*5220*/  @!P0 BRA `(.L_x_99) ;  /* 0x0000006000a08947 */ /* 0x00cfea0003800000 */
.L_x_216:
[----:B--2---:R-:W2:Y:S01]  /*5230*/  LDS.128 R8, [R10+0x1e0] ;  /* 0x0001e0000a087984 */ /* 0x004ea20000000c00 */
[----:B------:R-:W-:Y:S01]  /*5240*/  UISETP.GE.AND UP0, UPT, UR45, 0x1, UPT ;  /* 0x000000012d00788c */ /* 0x000fe2000bf06270 */
[----:B------:R-:W-:Y:S01]  /*5250*/  @!PT LDS RZ, [RZ] ;  /* 0x00000000fffff984 */ /* 0x000fe20000000800 */
[----:B------:R-:W-:Y:S01]  /*5260*/  @!PT LDS RZ, [RZ] ;  /* 0x00000000fffff984 */ /* 0x000fe20000000800 */
[----:B------:R-:W-:Y:S01]  /*5270*/  @!PT LDS RZ, [RZ] ;  /* 0x00000000fffff984 */ /* 0x000fe20000000800 */
[----:B------:R-:W-:Y:S01]  /*5280*/  @!PT LDS RZ, [RZ] ;  /* 0x00000000fffff984 */ /* 0x000fe20000000800 */
[----:B------:R3:W-:Y:S06]  /*5290*/  MEMBAR.ALL.CTA ;  /* 0x0000000000007992 */ /* 0x0007ec0000008000 */
[----:B---3--:R-:W3:Y:S01]  /*52a0*/  FENCE.VIEW.ASYNC.S ;  /* 0x00000000000073c6 */ /* 0x008ee20000000000 */
[----:B--2---:R-:W-:Y:S11]  /*52b0*/  LOP3.LUT P0, RZ, R10, 0x1, RZ, 0xc0, !PT ;  /* 0x000000010aff7812 */ /* 0x004ff6000780c0ff */
[----:B------:R-:W-:Y:S02]  /*52c0*/  @!UPT UIADD3 URZ, UPT, UPT, URZ, URZ, URZ ;  /* 0x000000fffffff290 */ /* 0x000fe4000fffe0ff */
[----:B---3--:R-:W-:Y:S01]  /*52d0*/  VOTEU.ANY UP1, P0 ;  /* 0x0000000000ff7886 */ /* 0x008fe20000020100 */
[----:B------:R-:W-:Y:S11]  /*52e0*/  PLOP3.LUT P0, PT, PT, PT, UP1, 0x80, 0x8 ;  /* 0x000000000008781c */ /* 0x000ff60003f0f018 */
[----:B------:R-:W-:Y:S02]  /*52f0*/  @!UPT UIADD3 URZ, UPT, UPT, URZ, URZ, URZ ;  /* 0x000000fffffff290 */ /* 0x000fe4000fffe0ff */
[----:B------:R-:W-:Y:S02]  /*5300*/  @P0 SHF.R.U32.HI R0, RZ, 0x10, R9 ;  /* 0x00000010ff000819 */ /* 0x000fe40000011609 */
[----:B------:R-:W-:Y:S02]  /*5310*/  @P0 MOV R6, R8 ;  /* 0x0000000800060202 */ /* 0x000fe40000000f00 */
[----:B------:R-:W-:Y:S01]  /*5320*/  @P0 R2UR UR4, R0 ;  /* 0x00000000000402ca */ /* 0x000fe200000e0000 */
[----:B------:R-:W-:Y:S01]  /*5330*/  VIADD R0, R12, 0x160 ;  /* 0x000001600c007836 */ /* 0x000fe20000000000 */
[----:B------:R-:W-:Y:S02]  /*5340*/  @P0 LOP3.LUT R8, R9, 0xffff, RZ, 0xc0, !PT ;  /* 0x0000ffff09080812 */ /* 0x000fe400078ec0ff */
[----:B------:R-:W-:Y:S02]  /*5350*/  @P0 R2UR UR6, R6 ;  /* 0x00000000060602ca */ /* 0x000fe400000e0000 */
[----:B------:R-:W-:Y:S02]  /*5360*/  PRMT R0, RZ, 0x654, R0 ;  /* 0x00000654ff007816 */ /* 0x000fe40000000000 */
[----:B------:R-:W-:Y:S02]  /*5370*/  @P0 R2UR UR5, R8 ;  /* 0x00000000080502ca */ /* 0x000fe400000e0000 */
[----:B------:R2:W-:Y:S03]  /*5380*/  SYNCS.ARRIVE.TRANS64.RED.A1T0 RZ, [R0+URZ], RZ ;  /* 0x000000ff00ff79a7 */ /* 0x0005e600081004ff */
[----:B------:R-:W-:Y:S04]  /*5390*/  @UP1 UMOV UR29, UR4 ;  /* 0x00000004001d1c82 */ /* 0x000fe80008000000 */
[----:B------:R-:W-:Y:S04]  /*53a0*/  @UP1 UMOV UR14, UR6 ;  /* 0x00000006000e1c82 */ /* 0x000fe80008000000 */
[----:B------:R-:W-:Y:S01]  /*53b0*/  @UP1 UMOV UR13, UR5 ;  /* 0x00000005000d1c82 */ /* 0x000fe20008000000 */
[----:B------:R-:W-:Y:S05]  /*53c0*/  BRA.U !UP0, `(.L_x_100) ;  /* 0x0000000108a47547 */ /* 0x000fea000b800000 */
[----:B------:R-:W-:Y:S02]  /*53d0*/  UIMAD.WIDE.U32 UR16, UR13, UR51, URZ ;  /* 0x000000330d1072a5 */ /* 0x000fe4000f8e00ff */
[----:B------:R-:W-:Y:S02]  /*53e0*/  UIMAD.WIDE.U32 UR18, UR14, UR48, URZ ;  /* 0x000000300e1272a5 */ /* 0x000fe4000f8e00ff */
[----:B------:R-:W-:Y:S02]  /*53f0*/  USEL UR4, UR30, UR47, !UP5 ;  /* 0x0000002f1e047287 */ /* 0x000fe4000e800000 */
[----:B------:R-:W-:Y:S02]  /*5400*/  USEL UR7, UR31, UR52, !UP6 ;  /* 0x000000341f077287 */ /* 0x000fe4000f000000 */
[----:B-1----:R-:W-:Y:S02]  /*5410*/  UIMAD.WIDE.U32 UR8, UR4, UR22, URZ ;  /* 0x00000016040872a5 */ /* 0x002fe4000f8e00ff */
[----:B------:R-:W-:Y:S01]  /*5420*/  UIMAD.WIDE.U32 UR10, UR7, UR22, URZ ;  /* 0x00000016070a72a5 */ /* 0x000fe2000f8e00ff */
[----:B------:R-:W-:Y:S02]  /*5430*/  UMOV UR5, UR17 ;  /* 0x0000001100057c82 */ /* 0x000fe40008000000 */
[----:B------:R-:W-:Y:S03]  /*5440*/  USHF.R.U32.HI UR6, URZ, UR54, UR5 ;  /* 0x00000036ff067299 */ /* 0x000fe60008011605 */
[----:B------:R-:W-:Y:S01]  /*5450*/  UMOV UR5, UR19 ;  /* 0x0000001300057c82 */ /* 0x000fe20008000000 */
[----:B------:R-:W-:Y:S02]  /*5460*/  USEL UR6, UR13, UR6, !UP5 ;  /* 0x000000060d067287 */ /* 0x000fe4000e800000 */
[----:B------:R-:W-:Y:S03]  /*5470*/  USHF.R.U32.HI UR12, URZ, UR49, UR5 ;  /* 0x00000031ff0c7299 */ /* 0x000fe60008011605 */
[----:B------:R-:W-:Y:S02]  /*5480*/  UMOV UR5, UR9 ;  /* 0x0000000900057c82 */ /* 0x000fe40008000000 */
[----:B------:R-:W-:Y:S03]  /*5490*/  @UP4 USHF.R.U32.HI UR4, URZ, UR23, UR5 ;  /* 0x00000017ff044299 */ /* 0x000fe60008011605 */
[----:B------:R-:W-:Y:S01]  /*54a0*/  UMOV UR5, UR11 ;  /* 0x0000000b00057c82 */ /* 0x000fe20008000000 */
[----:B------:R-:W-:Y:S02]  /*54b0*/  UIMAD UR4, UR45, UR4, URZ ;  /* 0x000000042d0472a4 */ /* 0x000fe4000f8e02ff */
[----:B------:R-:W-:Y:S02]  /*54c0*/  @UP4 USHF.R.U32.HI UR7, URZ, UR23, UR5 ;  /* 0x00000017ff074299 */ /* 0x000fe40008011605 */
[----:B------:R-:W-:Y:S02]  /*54d0*/  UIMAD.WIDE.U32 UR10, UR6, UR22, URZ ;  /* 0x00000016060a72a5 */ /* 0x000fe4000f8e00ff */
[----:B------:R-:W-:Y:S02]  /*54e0*/  USEL UR5, UR14, UR12, !UP6 ;  /* 0x0000000c0e057287 */ /* 0x000fe4000f000000 */
[----:B------:R-:W-:Y:S02]  /*54f0*/  UIMAD UR8, UR45, UR7, URZ ;  /* 0x000000072d0872a4 */ /* 0x000fe4000f8e02ff */
[----:B------:R-:W-:Y:S03]  /*5500*/  UISETP.GE.AND UP0, UPT, UR6, UR4, UPT ;  /* 0x000000040600728c */ /* 0x000fe6000bf06270 */
[----:B------:R-:W-:Y:S01]  /*5510*/  UMOV UR4, UR11 ;  /* 0x0000000b00047c82 */ /* 0x000fe20008000000 */
[----:B------:R-:W-:Y:S02]  /*5520*/  UISETP.GE.OR UP0, UPT, UR5, UR8, UP0 ;  /* 0x000000080500728c */ /* 0x000fe40008706670 */
[----:B------:R-:W-:Y:S02]  /*5530*/  USHF.R.U32.HI UR4, URZ, UR23, UR4 ;  /* 0x00000017ff047299 */ /* 0x000fe40008011604 */
[----:B------:R-:W-:Y:S02]  /*5540*/  UIMAD.WIDE.U32 UR8, UR5, UR22, URZ ;  /* 0x00000016050872a5 */ /* 0x000fe4000f8e00ff */
[----:B------:R-:W-:Y:S04]  /*5550*/  USEL UR10, UR6, UR4, !UP4 ;  /* 0x00000004060a7287 */ /* 0x000fe8000e000000 */
[----:B------:R-:W-:Y:S01]  /*5560*/  UIADD3 UR11, UPT, UPT, -UR10, URZ, URZ ;  /* 0x000000ff0a0b7290 */ /* 0x000fe2000fffe1ff */
[----:B------:R-:W-:Y:S02]  /*5570*/  @!UP0 UMOV UR4, UR9 ;  /* 0x0000000900048c82 */ /* 0x000fe40008000000 */
[----:B------:R-:W-:Y:S02]  /*5580*/  @!UP0 USHF.R.U32.HI UR4, URZ, UR23, UR4 ;  /* 0x00000017ff048299 */ /* 0x000fe40008011604 */
[----:B------:R-:W-:Y:S02]  /*5590*/  UIMAD UR8, UR45, UR11, UR6 ;  /* 0x0000000b2d0872a4 */ /* 0x000fe4000f8e0206 */
[----:B------:R-:W-:Y:S04]  /*55a0*/  @!UP0 USEL UR4, UR5, UR4, !UP4 ;  /* 0x0000000405048287 */ /* 0x000fe8000e000000 */
[----:B------:R-:W-:Y:S02]  /*55b0*/  @!UP0 UIMAD UR7, UR7, UR8, UR4 ;  /* 0x00000008070782a4 */ /* 0x000fe4000f8e0204 */
[----:B------:R-:W-:Y:S02]  /*55c0*/  @!UP0 UIADD3 UR9, UPT, UPT, UR10, -UR4, URZ ;  /* 0x800000040a098290 */ /* 0x000fe4000fffe0ff */
[----:B------:R-:W-:Y:S02]  /*55d0*/  UIADD3 UR8, UPT, UPT, -UR6, URZ, URZ ;  /* 0x000000ff06087290 */ /* 0x000fe4000fffe1ff */
[----:B------:R-:W-:Y:S02]  /*55e0*/  UIADD3 UR4, UPT, UPT, -UR5, URZ, URZ ;  /* 0x000000ff05047290 */ /* 0x000fe4000fffe1ff */
[----:B------:R-:W-:Y:S03]  /*55f0*/  @!UP0 UIMAD UR6, UR9, UR45, UR5 ;  /* 0x0000002d090682a4 */ /* 0x000fe6000f8e0205 */
[----:B------:R-:W-:Y:S01]  /*5600*/  @!UP0 UMOV UR5, UR7 ;  /* 0x0000000700058c82 */ /* 0x000fe20008000000 */
[----:B------:R-:W-:Y:S02]  /*5610*/  UIMAD UR7, UR15, UR4, UR14 ;  /* 0x000000040f0772a4 */ /* 0x000fe4000f8e020e */
[----:B------:R-:W-:Y:S02]  /*5620*/  UIMAD UR4, UR50, UR8, UR13 ;  /* 0x00000008320472a4 */ /* 0x000fe4000f8e020d */
[----:B------:R-:W-:Y:S02]  /*5630*/  UIMAD UR14, UR5, UR15, UR7 ;  /* 0x0000000f050e72a4 */ /* 0x000fe4000f8e0207 */
[----:B------:R-:W-:Y:S11]  /*5640*/  UIMAD UR13, UR6, UR50, UR4 ;  /* 0x00000032060d72a4 */ /* 0x000ff6000f8e0204 */
[----:B------:R-:W-:Y:S01]  /*5650*/  @!UPT UIADD3 URZ, UPT, UPT, URZ, URZ, URZ ;  /* 0x000000fffffff290 */ /* 0x000fe2000fffe0ff */
.L_x_100:
[----:B------:R-:W3:Y:S01]  /*5660*/  @!UP3 LDCU.128 UR8, c[0x0][0xb10] ;  /* 0x00016200ff08b7ac */ /* 0x000ee20008000c00 */
[C---:B------:R-:W-:Y:S02]  /*5670*/  ISETP.NE.U32.AND P1, PT, R4.reuse, RZ, PT ;  /* 0x000000ff0400720c */ /* 0x040fe40003f25070 */
[----:B------:R-:W-:Y:S02]  /*5680*/  ISETP.NE.U32.AND P0, PT, R4, RZ, PT ;  /* 0x000000ff0400720c */ /* 0x000fe40003f05070 */
[C---:B------:R-:W-:Y:S02]  /*5690*/  ISETP.NE.AND.EX P1, PT, R5.reuse, RZ, PT, P1 ;  /* 0x000000ff0500720c */ /* 0x040fe40003f25310 */
[----:B------:R-:W-:Y:S01]  /*56a0*/  ISETP.NE.AND.EX P0, PT, R5, RZ, PT, P0 ;  /* 0x000000ff0500720c */ /* 0x000fe20003f05300 */
[----:B------:R-:W4:Y:S01]  /*56b0*/  @!UP3 LDCU UR5, c[0x0][0xb0c] ;  /* 0x00016180ff05b7ac */ /* 0x000f220008000800 */
[----:B------:R-:W-:Y:S01]  /*56c0*/  SHF.L.U32 R9, R15, 0x1f, RZ ;  /* 0x0000001f0f097819 */ /* 0x000fe200000006ff */
[----:B------:R-:W-:Y:S02]  /*56d0*/  USHF.L.U32 UR42, UR26, 0x8, URZ ;  /* 0x000000081a2a7899 */ /* 0x000fe400080006ff */
[----:B------:R-:W-:Y:S02]  /*56e0*/  USHF.L.U32 UR43, UR20, 0x6, URZ ;  /* 0x00000006142b7899 */ /* 0x000fe400080006ff */
[----:B---3--:R-:W-:Y:S07]  /*56f0*/  UIMAD.WIDE.U32 UR6, UR14, UR8, URZ ;  /* 0x000000080e0672a5 */ /* 0x008fee000f8e00ff */
[----:B------:R-:W-:Y:S01]  /*5700*/  @!UP3 UMOV UR4, UR7 ;  /* 0x000000070004bc82 */ /* 0x000fe20008000000 */
[----:B----4-:R-:W-:Y:S02]  /*5710*/  @!UP3 UISETP.NE.AND UP0, UPT, UR5, 0x1, UPT ;  /* 0x000000010500b88c */ /* 0x010fe4000bf05270 */
[----:B------:R-:W-:Y:S02]  /*5720*/  @!UP3 USHF.R.U32.HI UR4, URZ, UR9, UR4 ;  /* 0x00000009ff04b299 */ /* 0x000fe40008011604 */
[----:B------:R-:W-:Y:S02]  /*5730*/  UIMAD.WIDE.U32 UR6, UR13, UR11, URZ ;  /* 0x0000000b0d0672a5 */ /* 0x000fe4000f8e00ff */
[----:B------:R-:W-:Y:S02]  /*5740*/  @!UP3 USEL UR8, UR14, UR4, !UP0 ;  /* 0x000000040e08b287 */ /* 0x000fe4000c000000 */
[----:B------:R-:W-:Y:S03]  /*5750*/  @!UP3 UISETP.NE.AND UP0, UPT, UR10, 0x1, UPT ;  /* 0x000000010a00b88c */ /* 0x000fe6000bf05270 */
[----:B------:R-:W-:Y:S02]  /*5760*/  @!UP3 UMOV UR6, UR7 ;  /* 0x000000070006bc82 */ /* 0x000fe40008000000 */
[----:B------:R-:W3:Y:S02]  /*5770*/  @!UP3 LDCU UR4, c[0x0][0xb20] ;  /* 0x00016400ff04b7ac */ /* 0x000ee40008000800 */
[----:B---3--:R-:W-:Y:S04]  /*5780*/  @!UP3 USHF.R.U32.HI UR6, URZ, UR4, UR6 ;  /* 0x00000004ff06b299 */ /* 0x008fe80008011606 */
[----:B------:R-:W-:Y:S04]  /*5790*/  @!UP3 USEL UR6, UR13, UR6, !UP0 ;  /* 0x000000060d06b287 */ /* 0x000fe8000c000000 */
[----:B------:R-:W-:Y:S02]  /*57a0*/  @!UP3 UIADD3 UR4, UPT, UPT, -UR8, UR6, URZ ;  /* 0x000000060804b290 */ /* 0x000fe4000fffe1ff */
[----:B------:R-:W-:Y:S02]  /*57b0*/  @!UP3 UIADD3 UR6, UPT, UPT, UR8, -UR6, URZ ;  /* 0x800000060806b290 */ /* 0x000fe4000fffe0ff */
[----:B------:R-:W-:Y:S02]  /*57c0*/  @!UP3 UIMAD UR14, UR4, UR5, UR14 ;  /* 0x00000005040eb2a4 */ /* 0x000fe4000f8e020e */
[----:B------:R-:W-:Y:S01]  /*57d0*/  @!UP3 UIMAD UR13, UR6, UR10, UR13 ;  /* 0x0000000a060db2a4 */ /* 0x000fe2000f8e020d */
[----:B------:R-:W-:Y:S11]  /*57e0*/  BRA.U UP2, `(.L_x_101) ;  /* 0x0000000102107547 */ /* 0x000ff6000b800000 */
[----:B--2---:R-:W-:Y:S04]  /*57f0*/  MOV R0, UR53 ;  /* 0x0000003500007c02 */ /* 0x004fe80008000f00 */
[----:B------:R-:W-:Y:S04]  /*5800*/  SHF.L.U32 R11, R0, 0x1f, RZ ;  /* 0x0000001f000b7819 */ /* 0x000fe800000006ff */
[----:B------:R-:W2:Y:S02]  /*5810*/  SYNCS.PHASECHK.TRANS64.TRYWAIT P2, [UR21+0x148], R11 ;  /* 0x0001480bff0075a7 */ /* 0x000ea40008041115 */
[----:B--2---:R-:W-:Y:S05]  /*5820*/  @!P2 BRA `(.L_x_102) ;  /* 0x0000005c0034a947 */ /* 0x004fea0003800000 */
.L_x_101:
[----:B------:R-:W-:Y:S05]  /*5830*/  @!P1 BRA `(.L_x_103) ;  /* 0x0000000000309947 */ /* 0x000fea0003800000 */
[----:B------:R-:W-:Y:S01]  /*5840*/  ISETP.NE.U32.AND P1, PT, R2, RZ, PT ;  /* 0x000000ff0200720c */ /* 0x000fe20003f25070 */
[----:B------:R-:W3:Y:S01]  /*5850*/  LDCU.64 UR4, c[0x0][0x358] ;  /* 0x00006b00ff0477ac */ /* 0x000ee20008000a00 */
[----:B------:R-:W-:Y:S02]  /*5860*/  IMAD.MOV.U32 R84, RZ, RZ, 0x1 ;  /* 0x00000001ff547424 */ /* 0x000fe400078e00ff */
[----:B------:R-:W-:Y:S11]  /*5870*/  ISETP.NE.AND.EX P1, PT, R3, RZ, PT, P1 ;  /* 0x000000ff0300720c */ /* 0x000ff60003f25310 */
[----:B------:R-:W-:Y:S02]  /*5880*/  @!UPT UIADD3 URZ, UPT, UPT, URZ, URZ, URZ ;  /* 0x000000fffffff290 */ /* 0x000fe4000fffe0ff */
[----:B--2---:R-:W2:Y:S01]  /*5890*/  @P1 LDC.64 R10, c[0x0][0x888] ;  /* 0x00022200ff0a1b82 */ /* 0x004ea20000000a00 */
[----:B------:R-:W-:Y:S04]  /*58a0*/  @P1 IMAD R0, R4, UR36, RZ ;  /* 0x0000002404001c24 */ /* 0x000fe8000f8e02ff */
[----:B--2---:R-:W-:Y:S04]  /*58b0*/  @P1 IMAD.WIDE R10, R0, 0x4, R10 ;  /* 0x00000004000a1825 */ /* 0x004fe800078e020a */
[----:B------:R-:W-:Y:S01]  /*58c0*/  HFMA2 R0, -RZ, RZ, 0, 5.9604644775390625e-08 ;  /* 0x00000001ff007431 */ /* 0x000fe200000001ff */
[----:B---3-5:R3:W5:Y:S04]  /*58d0*/  @P1 LDG.E R41, desc[UR4][R10.64] ;  /* 0x000000040a291981 */ /* 0x028768000c1e1900 */
[----:B------:R-:W-:Y:S01]  /*58e0*/  @!P1 PRMT R84, R0, 0x7610, R84 ;  /* 0x0000761000549816 */ /* 0x000fe20000000054 */
[----:B---3--:R-:W4:Y:S06]  /*58f0*/  @!P1 LDC R41, c[0x0][0x880] ;  /* 0x00022000ff299b82 */ /* 0x008f2c0000000800 */
.L_x_103:
[----:B----45:R-:W-:Y:S01]  /*5900*/  @!P0 FSETP.EQ.AND P1, PT, R41, RZ, PT ;  /* 0x000000ff2900820b */ /* 0x030fe20003f22000 */
[----:B------:R-:W-:Y:S01]  /*5910*/  @!UPT UIADD3 URZ, UPT, UPT, URZ, URZ, URZ ;  /* 0x000000fffffff290 */ /* 0x000fe2000fffe0ff */
[----:B------:R-:W-:Y:S11]  /*5920*/  @!P0 BRA `(.L_x_104) ;  /* 0x0000000000188947 */ /* 0x000ff60003800000 */
[----:B------:R-:W-:Y:S02]  /*5930*/  LOP3.LUT P0, RZ, R84, 0xff, RZ, 0xc0, !PT ;  /* 0x000000ff54ff7812 */ /* 0x000fe4000780c0ff */
[----:B------:R-:W-:Y:S04]  /*5940*/  ISETP.NE.U32.AND P1, PT, R2, RZ, PT ;  /* 0x000000ff0200720c */ /* 0x000fe80003f25070 */
[----:B------:R-:W-:Y:S04]  /*5950*/  ISETP.NE.AND.EX P1, PT, R3, RZ, PT, P1 ;  /* 0x000000ff0300720c */ /* 0x000fe80003f25310 */
[----:B------:R-:W-:Y:S03]  /*5960*/  PLOP3.LUT P1, PT, P1, PT, PT, 0x8, 0x80 ;  /* 0x000000000080781c */ /* 0x000fe60000f2e170 */
[----:B------:R-:W-:Y:S11]  /*5970*/  @P0 FSETP.EQ.AND P1, PT, R41, RZ, PT ;  /* 0x000000ff2900020b */ /* 0x000ff60003f22000 */
[----:B------:R-:W-:Y:S02]  /*5980*/  @!UPT UIADD3 URZ, UPT, UPT, URZ, URZ, URZ ;  /* 0x000000fffffff290 */ /* 0x000fe4000fffe0ff */
.L_x_104:
[----:B------:R-:W3:Y:S01]  /*5990*/  SYNCS.PHASECHK.TRANS64.TRYWAIT P2, [UR21+0x120], R9 ;  /* 0x00012009ff0075a7 */ /* 0x000ee20008041115 */
[----:B------:R-:W-:Y:S04]  /*59a0*/  ELECT P0, URZ, PT ;  /* 0x0000000000ff782f */ /* 0x000fe80003800000 */
[----:B------:R-:W-:Y:S11]  /*59b0*/  PLOP3.LUT P1, PT, P1, P0, PT, 0xf2, 0x2f ;  /* 0x00000000002f781c */ /* 0x000ff60000f21e72 */
[----:B------:R-:W-:Y:S02]  /*59c0*/  @!UPT UIADD3 URZ, UPT, UPT, URZ, URZ, URZ ;  /* 0x000000fffffff290 */ /* 0x000fe4000fffe0ff */
[----:B------:R-:W-:Y:S05]  /*59d0*/  @!P1 IADD3 R8, P0, PT, R16, 0x580, RZ ;  /* 0x0000058010089810 */ /* 0x000fea0007f1e0ff */
[----:B------:R-:W-:Y:S01]  /*59e0*/  @!P1 IMAD.X R6, RZ, RZ, R17, P0 ;  /* 0x000000ffff069224 */ /* 0x000fe200000e0611 */
[----:B---3--:R-:W-:Y:S07]  /*59f0*/  @!P2 BRA `(.L_x_105) ;  /* 0x0000005800d8a947 */ /* 0x008fee0003800000 */
.L_x_219:
[----:B------:R-:W-:Y:S01]  /*5a00*/  @!P1 R2UR UR5, R8 ;  /* 0x00000000080592ca */ /* 0x000fe200000e0000 */
[----:B------:R-:W-:Y:S01]  /*5a10*/  VOTEU.ALL UP0, P1 ;  /* 0x0000000000ff7886 */ /* 0x000fe20000800000 */
[----:B------:R-:W-:Y:S01]  /*5a20*/  @!P1 R2UR UR4, R6 ;  /* 0x00000000060492ca */ /* 0x000fe200000e0000 */
[----:B------:R-:W-:Y:S01]  /*5a30*/  UMOV UR6, 0x0 ;  /* 0x0000000000067882 */ /* 0x000fe20000000000 */
[----:B------:R-:W-:Y:S01]  /*5a40*/  UMOV UR7, 0x10000000 ;  /* 0x1000000000077882 */ /* 0x000fe20000000000 */
[----:B------:R-:W-:Y:S01]  /*5a50*/  UMOV UR44, UR36 ;  /* 0x00000024002c7c82 */ /* 0x000fe20008000000 */
[----:B------:R-:W-:Y:S01]  /*5a60*/  @!UP0 UIADD3 UR40, UPT, UPT, UR21, 0x400, URZ ;  /* 0x0000040015288890 */ /* 0x000fe2000fffe0ff */
[----:B--2---:R-:W-:Y:S01]  /*5a70*/  @!P1 IMAD.MOV.U32 R0, RZ, RZ, 0x2000 ;  /* 0x00002000ff009424 */ /* 0x004fe200078e00ff */
[----:B------:R-:W-:Y:S01]  /*5a80*/  @!UP0 UIADD3 UR10, UPT, UPT, UR42, 0x80, URZ ;  /* 0x000000802a0a8890 */ /* 0x000fe2000fffe0ff */
[----:B------:R-:W-:Y:S01]  /*5a90*/  @!P1 IADD3 R8, P0, PT, R16, 0x580, RZ ;  /* 0x0000058010089810 */ /* 0x000fe20007f1e0ff */
[----:B------:R-:W-:Y:S01]  /*5aa0*/  @!UP0 UIADD3 UR8, UPT, UPT, UR21, 0x1400, URZ ;  /* 0x0000140015088890 */ /* 0x000fe2000fffe0ff */
[----:B------:R-:W-:Y:S02]  /*5ab0*/  VOTEU.ALL UP0, P1 ;  /* 0x0000000000ff7886 */ /* 0x000fe40000800000 */
[----:B------:R-:W-:Y:S01]  /*5ac0*/  IMAD.U32 R10, RZ, RZ, UR5 ;  /* 0x00000005ff0a7e24 */ /* 0x000fe2000f8e00ff */
[----:B------:R-:W-:Y:S01]  /*5ad0*/  UMOV UR9, UR41 ;  /* 0x0000002900097c82 */ /* 0x000fe20008000000 */
[----:B------:R-:W-:Y:S01]  /*5ae0*/  IMAD.U32 R11, RZ, RZ, UR4 ;  /* 0x00000004ff0b7e24 */ /* 0x000fe2000f8e00ff */
[----:B------:R-:W-:Y:S01]  /*5af0*/  UMOV UR11, UR43 ;  /* 0x0000002b000b7c82 */ /* 0x000fe20008000000 */
[----:B------:R-:W-:Y:S01]  /*5b00*/  UMOV UR12, UR36 ;  /* 0x00000024000c7c82 */ /* 0x000fe20008000000 */
[----:B------:R-:W-:Y:S01]  /*5b10*/  @!P1 R2UR UR4, R10 ;  /* 0x000000000a0492ca */ /* 0x000fe200000e0000 */
[----:B------:R-:W-:Y:S01]  /*5b20*/  @!P1 IMAD.X R6, RZ, RZ, R17, P0 ;  /* 0x000000ffff069224 */ /* 0x000fe200000e0611 */
[----:B------:R-:W-:Y:S11]  /*5b30*/  @!P1 R2UR UR5, R11 ;  /* 0x000000000b0592ca */ /* 0x000ff600000e0000 */
[----:B------:R-:W-:Y:S02]  /*5b40*/  @!UPT UIADD3 URZ, UPT, UPT, URZ, URZ, URZ ;  /* 0x000000fffffff290 */ /* 0x000fe4000fffe0ff */
[----:B------:R2:W-:Y:S01]  /*5b50*/  @!UP0 UTMALDG.3D [UR40], [UR4], desc[UR6] ;  /* 0x00000628040085b4 */ /* 0x0005e20008011000 */
[----:B------:R-:W-:Y:S05]  /*5b60*/  VOTEU.ALL UP0, P1 ;  /* 0x0000000000ff7886 */ /* 0x000fea0000800000 */
[----:B------:R2:W-:Y:S01]  /*5b70*/  @!UP0 UTMALDG.3D [UR8], [UR4], desc[UR6] ;  /* 0x00000608040085b4 */ /* 0x0005e20008011000 */
[----:B------:R2:W-:Y:S01]  /*5b80*/  @!P1 SYNCS.ARRIVE.TRANS64.RED.A0TR RZ, [UR21+0x100], R0 ;  /* 0x00010000ffff99a7 */ /* 0x0005e20008300415 */
[----:B------:R-:W-:Y:S01]  /*5b90*/  SYNCS.ARRIVE.TRANS64.RED.A1T0 RZ, [UR46], RZ ;  /* 0x000000ffffff79a7 */ /* 0x000fe2000810042e */
[----:B------:R-:W3:Y:S02]  /*5ba0*/  SYNCS.PHASECHK.TRANS64.TRYWAIT P2, [UR21+0x128], R9 ;  /* 0x00012809ff0075a7 */ /* 0x000ee40008041115 */
[----:B--23--:R-:W-:Y:S05]  /*5bb0*/  @!P2 BRA `(.L_x_106) ;  /* 0x000000580080a947 */ /* 0x00cfea0003800000 */
.L_x_221:
        /* <DEDUP_REMOVED lines=10> */
[----:B------:R-:W-:Y:S02]  /*5c60*/  @!UP0 UIADD3 UR10, UPT, UPT, UR42, 0xa0, URZ ;  /* 0x000000a02a0a8890 */ /* 0x000fe4000fffe0ff */
[----:B------:R-:W-:Y:S01]  /*5c70*/  @!UP0 UIADD3 UR8, UPT, UPT, UR21, 0x3400, URZ ;  /* 0x0000340015088890 */ /* 0x000fe2000fffe0ff */
[----:B------:R-:W-:Y:S01]  /*5c80*/  IMAD.U32 R10, RZ, RZ, UR5 ;  /* 0x00000005ff0a7e24 */ /* 0x000fe2000f8e00ff */
[----:B------:R-:W-:Y:S01]  /*5c90*/  VOTEU.ALL UP0, P1 ;  /* 0x0000000000ff7886 */ /* 0x000fe20000800000 */
[----:B------:R-:W-:Y:S01]  /*5ca0*/  IMAD.U32 R11, RZ, RZ, UR4 ;  /* 0x00000004ff0b7e24 */ /* 0x000fe2000f8e00ff */
[----:B------:R-:W-:Y:S01]  /*5cb0*/  UMOV UR9, UR33 ;  /* 0x0000002100097c82 */ /* 0x000fe20008000000 */
[----:B------:R-:W-:Y:S01]  /*5cc0*/  UMOV UR11, UR43 ;  /* 0x0000002b000b7c82 */ /* 0x000fe20008000000 */
[----:B------:R-:W-:Y:S01]  /*5cd0*/  @!P1 R2UR UR4, R10 ;  /* 0x000000000a0492ca */ /* 0x000fe200000e0000 */
[----:B------:R-:W-:Y:S01]  /*5ce0*/  UMOV UR12, UR36 ;  /* 0x00000024000c7c82 */ /* 0x000fe20008000000 */
[----:B------:R-:W-:Y:S01]  /*5cf0*/  @!P1 R2UR UR5, R11 ;  /* 0x000000000b0592ca */ /* 0x000fe200000e0000 */
[----:B------:R-:W-:Y:S11]  /*5d00*/  @!P1 IMAD.X R6, RZ, RZ, R17, P0 ;  /* 0x000000ffff069224 */ /* 0x000ff600000e0611 */
[----:B------:R-:W-:Y:S01]  /*5d10*/  @!UPT UIADD3 URZ, UPT, UPT, URZ, URZ, URZ ;  /* 0x000000fffffff290 */ /* 0x000fe2000fffe0ff */
[----:B------:R2:W-:Y:S01]  /*5d20*/  @!UP0 UTMALDG.3D [UR32], [UR4], desc[UR6] ;  /* 0x00000620040085b4 */ /* 0x0005e20008011000 */
[----:B------:R-:W-:Y:S05]  /*5d30*/  VOTEU.ALL UP0, P1 ;  /* 0x0000000000ff7886 */ /* 0x000fea0000800000 */
[----:B------:R2:W-:Y:S01]  /*5d40*/  @!UP0 UTMALDG.3D [UR8], [UR4], desc[UR6] ;  /* 0x00000608040085b4 */ /* 0x0005e20008011000 */
[----:B------:R2:W-:Y:S01]  /*5d50*/  @!P1 SYNCS.ARRIVE.TRANS64.RED.A0TR RZ, [UR21+0x108], R0 ;  /* 0x00010800ffff99a7 */ /* 0x0005e20008300415 */
[----:B------:R-:W-:Y:S01]  /*5d60*/  SYNCS.ARRIVE.TRANS64.RED.A1T0 RZ, [UR39], RZ ;  /* 0x000000ffffff79a7 */ /* 0x000fe20008100427 */
[----:B------:R-:W3:Y:S02]  /*5d70*/  SYNCS.PHASECHK.TRANS64.TRYWAIT P2, [UR21+0x130], R9 ;  /* 0x00013009ff0075a7 */ /* 0x000ee40008041115 */
[----:B--23--:R-:W-:Y:S05]  /*5d80*/  @!P2 BRA `(.L_x_107) ;  /* 0x000000580024a947 */ /* 0x00cfea0003800000 */
.L_x_223:
        /* <DEDUP_REMOVED lines=9> */
[----:B------:R-:W-:Y:S01]  /*5e20*/  VIADD R14, R14, 0x1 ;  /* 0x000000010e0e7836 */ /* 0x000fe20000000000 */
        /* <DEDUP_REMOVED lines=10> */
[----:B------:R-:W-:Y:S11]  /*5ed0*/  UMOV UR12, UR36 ;  /* 0x00000024000c7c82 */ /* 0x000ff60008000000 */
        /* <DEDUP_REMOVED lines=8> */
.L_x_225:
[----:B------:R-:W-:Y:S01]  /*5f60*/  UPLOP3.LUT UP2, UPT, UPT, UPT, UPT, 0x80, 0x8 ;  /* 0x000000000008789c */ /* 0x000fe20003f4f070 */
[----:B------:R-:W-:Y:S01]  /*5f70*/  @!P1 IADD3 R6, P0, PT, R16, 0x580, RZ ;  /* 0x0000058010069810 */ /* 0x000fe20007f1e0ff */
[----:B------:R-:W-:Y:S01]  /*5f80*/  UMOV UR6, 0x0 ;  /* 0x0000000000067882 */ /* 0x000fe20000000000 */
[----:B------:R-:W-:Y:S01]  /*5f90*/  UMOV UR7, 0x10000000 ;  /* 0x1000000000077882 */ /* 0x000fe20000000000 */
[----:B------:R-:W-:Y:S01]  /*5fa0*/  VOTEU.ALL UP0, P1 ;  /* 0x0000000000ff7886 */ /* 0x000fe20000800000 */
[----:B------:R-:W-:Y:S01]  /*5fb0*/  @!P1 R2UR UR5, R6 ;  /* 0x00000000060592ca */ /* 0x000fe200000e0000 */
[----:B--2---:R-:W-:Y:S01]  /*5fc0*/  @!P1 IMAD.X R0, RZ, RZ, R17, P0 ;  /* 0x000000ffff009224 */ /* 0x004fe200000e0611 */
[----:B------:R-:W-:Y:S01]  /*5fd0*/  UMOV UR19, UR43 ;  /* 0x0000002b00137c82 */ /* 0x000fe20008000000 */
[----:B------:R-:W-:Y:S01]  /*5fe0*/  UMOV UR20, UR36 ;  /* 0x0000002400147c82 */ /* 0x000fe20008000000 */
[----:B------:R-:W-:Y:S01]  /*5ff0*/  @!UP0 UIADD3 UR18, UPT, UPT, UR42, 0x60, URZ ;  /* 0x000000602a128890 */ /* 0x000fe2000fffe0ff */
[----:B------:R-:W-:Y:S01]  /*6000*/  R2UR UR26, R86 ;  /* 0x00000000561a72ca */ /* 0x000fe200000e0000 */
[----:B------:R-:W-:Y:S01]  /*6010*/  @!UP0 UIADD3 UR16, UPT, UPT, UR21, 0x6400, URZ ;  /* 0x0000640015108890 */ /* 0x000fe2000fffe0ff */
[----:B------:R-:W-:Y:S01]  /*6020*/  @!P1 R2UR UR4, R0 ;  /* 0x00000000000492ca */ /* 0x000fe200000e0000 */
[----:B------:R-:W-:Y:S01]  /*6030*/  @!UP0 UIADD3 UR17, UPT, UPT, UR21, 0x118, URZ ;  /* 0x0000011815118890 */ /* 0x000fe2000fffe0ff */
[----:B------:R-:W-:Y:S01]  /*6040*/  R2UR UR24, R87 ;  /* 0x00000000571872ca */ /* 0x000fe200000e0000 */
[----:B------:R-:W-:Y:S01]  /*6050*/  @!UP0 UIADD3 UR10, UPT, UPT, UR42, 0xe0, URZ ;  /* 0x000000e02a0a8890 */ /* 0x000fe2000fffe0ff */
[----:B------:R-:W-:Y:S01]  /*6060*/  ISETP.NE.AND P0, PT, R14, 0x2, PT ;  /* 0x000000020e00780c */ /* 0x000fe20003f05270 */
[----:B------:R-:W-:Y:S01]  /*6070*/  @!UP0 UIADD3 UR8, UPT, UPT, UR21, 0x7400, URZ ;  /* 0x0000740015088890 */ /* 0x000fe2000fffe0ff */
[----:B------:R-:W-:Y:S01]  /*6080*/  IMAD.U32 R8, RZ, RZ, UR5 ;  /* 0x00000005ff087e24 */ /* 0x000fe2000f8e00ff */
[----:B------:R-:W-:Y:S01]  /*6090*/  VOTEU.ALL UP0, P1 ;  /* 0x0000000000ff7886 */ /* 0x000fe20000800000 */
[----:B------:R-:W-:Y:S01]  /*60a0*/  UMOV UR11, UR43 ;  /* 0x0000002b000b7c82 */ /* 0x000fe20008000000 */
[----:B------:R-:W-:Y:S01]  /*60b0*/  UMOV UR12, UR36 ;  /* 0x00000024000c7c82 */ /* 0x000fe20008000000 */
[----:B------:R-:W-:Y:S01]  /*60c0*/  UMOV UR9, UR17 ;  /* 0x0000001100097c82 */ /* 0x000fe20008000000 */
[----:B------:R-:W-:Y:S01]  /*60d0*/  SEL R0, RZ, 0x1, P0 ;  /* 0x00000001ff007807 */ /* 0x000fe20000000000 */
[----:B------:R-:W-:Y:S01]  /*60e0*/  UIADD3 UR26, UPT, UPT, UR13, UR26, URZ ;  /* 0x0000001a0d1a7290 */ /* 0x000fe2000fffe0ff */
[----:B------:R-:W-:Y:S01]  /*60f0*/  IMAD.U32 R9, RZ, RZ, UR4 ;  /* 0x00000004ff097e24 */ /* 0x000fe2000f8e00ff */
[----:B------:R-:W-:Y:S01]  /*6100*/  @!P1 R2UR UR4, R8 ;  /* 0x00000000080492ca */ /* 0x000fe200000e0000 */
[----:B------:R-:W-:Y:S01]  /*6110*/  UMOV UR36, UR29 ;  /* 0x0000001d00247c82 */ /* 0x000fe20008000000 */
[----:B------:R-:W-:Y:S02]  /*6120*/  LOP3.LUT R13, R13, R0, RZ, 0x3c, !PT ;  /* 0x000000000d0d7212 */ /* 0x000fe400078e3cff */
[----:B------:R-:W-:Y:S02]  /*6130*/  @!P1 R2UR UR5, R9 ;  /* 0x00000000090592ca */ /* 0x000fe400000e0000 */
[----:B------:R-:W-:Y:S02]  /*6140*/  LOP3.LUT R15, R15, 0x1, RZ, 0x3c, !PT ;  /* 0x000000010f0f7812 */ /* 0x000fe400078e3cff */
[----:B------:R-:W-:Y:S09]  /*6150*/  SEL R14, R14, RZ, P0 ;  /* 0x000000ff0e0e7207 */ /* 0x000ff20000000000 */
[----:B------:R2:W-:Y:S01]  /*6160*/  @!UP0 UTMALDG.3D [UR16], [UR4], desc[UR6] ;  /* 0x00000610040085b4 */ /* 0x0005e20008011000 */
[----:B------:R-:W-:Y:S05]  /*6170*/  VOTEU.ALL UP0, P1 ;  /* 0x0000000000ff7886 */ /* 0x000fea0000800000 */
[----:B------:R3:W-:Y:S01]  /*6180*/  @!UP0 UTMALDG.3D [UR8], [UR4], desc[UR6] ;  /* 0x00000608040085b4 */ /* 0x0007e20008011000 */
[----:B------:R3:W-:Y:S01]  /*6190*/  @!P1 SYNCS.ARRIVE.TRANS64.RED.A0TR RZ, [UR21+0x118], R7 ;  /* 0x00011807ffff99a7 */ /* 0x0007e20008300415 */
[----:B------:R-:W-:Y:S01]  /*61a0*/  SYNCS.ARRIVE.TRANS64.RED.A1T0 RZ, [UR37], RZ ;  /* 0x000000ffffff79a7 */ /* 0x000fe20008100425 */
[----:B--2---:R-:W-:Y:S01]  /*61b0*/  UIADD3 UR20, UPT, UPT, UR14, UR24, URZ ;  /* 0x000000180e147290 */ /* 0x004fe2000fffe0ff */
[----:B------:R-:W-:Y:S11]  /*61c0*/  BRA.U UP1, `(.L_x_109) ;  /* 0xfffffff101047547 */ /* 0x000ff6000b83ffff */
[----:B------:R-:W-:-:S04]  /*61d0*/  SHF.L.U32 R3, R15, 0x1f, RZ ;  /* 0x0000001f0f037819 */ /* 0x000fc800000006ff */
[----:B------:R-:W2:Y:S02]  /*61e0*/  SYNCS.PHASECHK.TRANS64.TRYWAIT P0, [UR21+0x120], R3 ;  /* 0x00012003ff0075a7 */ /* 0x000ea40008001115 */
[----:B--2---:R-:W-:Y:S05]  /*61f0*/  @!P0 BRA `(.L_x_110) ;  /* 0x0000005400388947 */ /* 0x004fea0003800000 */
.L_x_227:
[----:B------:R-:W4:Y:S02]  /*6200*/  SYNCS.PHASECHK.TRANS64.TRYWAIT P0, [UR21+0x128], R3 ;  /* 0x00012803ff0075a7 */ /* 0x000f240008001115 */
[----:B----4-:R-:W-:Y:S05]  /*6210*/  @!P0 BRA `(.L_x_111) ;  /* 0x0000005400488947 */ /* 0x010fea0003800000 */
.L_x_229:
[----:B------:R-:W4:Y:S02]  /*6220*/  SYNCS.PHASECHK.TRANS64.TRYWAIT P0, [UR21+0x130], R3 ;  /* 0x00013003ff0075a7 */ /* 0x000f240008001115 */
[----:B----4-:R-:W-:Y:S05]  /*6230*/  @!P0 BRA `(.L_x_112) ;  /* 0x0000005400588947 */ /* 0x010fea0003800000 */
.L_x_231:
[----:B--2---:R-:W-:-:S07]  /*6240*/  MOV R0, UR21 ;  /* 0x0000001500007c02 */ /* 0x004fce0008000f00 */
.L_x_113:
[----:B--2---:R-:W-:-:S04]  /*6250*/  SHF.L.U32 R3, R15, 0x1f, RZ ;  /* 0x0000001f0f037819 */ /* 0x004fc800000006ff */
[----:B------:R2:W4:Y:S03]  /*6260*/  SYNCS.PHASECHK.TRANS64.TRYWAIT P0, [R0+URZ+0x138], R3 ;  /* 0x00013803000075a7 */ /* 0x00052600080011ff */
[----:B----4-:R-:W-:Y:S05]  /*6270*/  @!P0 NANOSLEEP.SYNCS 0x989680 ;  /* 0x009896800000895d */ /* 0x010fea0003900000 */
[----:B------:R-:W4:Y:S02]  /*6280*/  @!P0 SYNCS.PHASECHK.TRANS64 P0, [R0+URZ+0x138], R3 ;  /* 0x00013803000085a7 */ /* 0x000f2400080010ff */
[----:B-1-34-:R-:W-:Y:S05]  /*6290*/  @P0 EXIT ;  /* 0x000000000000094d */ /* 0x01afea0003800000 */
[----:B------:R-:W-:Y:S05]  /*62a0*/  BRA `(.L_x_113) ;  /* 0xfffffffc00e87947 */ /* 0x000fea000383ffff */
.L_x_98:
[----:B------:R-:W-:-:S06]  /*62b0*/  UISETP.GE.AND UP0, UPT, UR22, 0x4, UPT ;  /* 0x000000041600788c */ /* 0x000fcc000bf06270 */
[----:B------:R-:W-:-:S13]  /*62c0*/  PLOP3.LUT P0, PT, PT, PT, UP0, 0x80, 0x8 ;  /* 0x000000000008781c */ /* 0x000fda0003f0f008 */
[----:B------:R-:W-:Y:S05]  /*62d0*/  @!P0 EXIT ;  /* 0x000000000000894d */ /* 0x000fea0003800000 */
[----:B------:R-:W1:Y:S08]  /*62e0*/  S2UR UR4, SR_CgaCtaId ;  /* 0x00000000000479c3 */ /* 0x000e700000008800 */
[----:B------:R-:W-:Y:S01]  /*62f0*/  BAR.SYNC.DEFER_BLOCKING 0x6, 0xa0 ;  /* 0x0182800000007b1d */ /* 0x000fe20000010000 */
[C---:B------:R-:W-:Y:S01]  /*6300*/  IMAD.SHL.U32 R5, R98.reuse, 0x20, RZ ;  /* 0x0000002062057824 */ /* 0x040fe200078e00ff */
[C---:B------:R-:W-:Y:S01]  /*6310*/  LOP3.LUT R99, R98.reuse, 0x60, RZ, 0xc0, !PT ;  /* 0x0000006062637812 */ /* 0x040fe200078ec0ff */
[----:B------:R-:W-:Y:S01]  /*6320*/  IMAD.SHL.U32 R8, R85, 0x400, RZ ;  /* 0x0000040055087824 */ /* 0x000fe200078e00ff */
[C---:B------:R-:W-:Y:S01]  /*6330*/  LOP3.LUT R96, R98.reuse, 0x2, RZ, 0xc0, !PT ;  /* 0x0000000262607812 */ /* 0x040fe200078ec0ff */
[----:B------:R-:W-:Y:S01]  /*6340*/  IMAD.SHL.U32 R4, R98, 0x4, RZ ;  /* 0x0000000462047824 */ /* 0x000fe200078e00ff */
[----:B------:R-:W-:-:S02]  /*6350*/  UMOV UR43, 0x400 ;  /* 0x00000400002b7882 */ /* 0x000fc40000000000 */
[----:B------:R-:W2:Y:S01]  /*6360*/  LDC.64 R80, c[0x0][0x888] ;  /* 0x00022200ff507b82 */ /* 0x000ea20000000a00 */
[----:B------:R-:W-:Y:S01]  /*6370*/  LOP3.LUT R97, R5, 0xb20, RZ, 0xc0, !PT ;  /* 0x00000b2005617812 */ /* 0x000fe200078ec0ff */
[----:B------:R-:W-:Y:S01]  /*6380*/  IMAD.SHL.U32 R6, R85, 0x200000, RZ ;  /* 0x0020000055067824 */ /* 0x000fe200078e00ff */
[----:B------:R-:W-:Y:S01]  /*6390*/  LOP3.LUT R5, R5, 0xc0, RZ, 0xc0, !PT ;  /* 0x000000c005057812 */ /* 0x000fe200078ec0ff */
[----:B------:R-:W-:Y:S01]  /*63a0*/  IMAD.U32 R37, R98, 0x10000, RZ ;  /* 0x0001000062257824 */ /* 0x000fe200078e00ff */
[----:B------:R-:W-:Y:S01]  /*63b0*/  LOP3.LUT R97, R97, 0x400, R8, 0xf8, !PT ;  /* 0x0000040061617812 */ /* 0x000fe200078ef808 */
[----:B------:R-:W-:Y:S01]  /*63c0*/  HFMA2 R36, -RZ, RZ, 0, 0 ;  /* 0x00000000ff247431 */ /* 0x000fe200000001ff */
[----:B------:R-:W-:Y:S01]  /*63d0*/  LOP3.LUT R4, R5, 0x18, R4, 0xf8, !PT ;  /* 0x0000001805047812 */ /* 0x000fe200078ef804 */
[----:B------:R-:W3:Y:S01]  /*63e0*/  LDC.64 R82, c[0x0][0x890] ;  /* 0x00022400ff527b82 */ /* 0x000ee20000000a00 */
[----:B------:R-:W-:Y:S01]  /*63f0*/  LOP3.LUT R6, R6, 0x200000, RZ, 0xc0, !PT ;  /* 0x0020000006067812 */ /* 0x000fe200078ec0ff */
[----:B------:R-:W-:Y:S01]  /*6400*/  IMAD.MOV.U32 R94, RZ, RZ, 0x1 ;  /* 0x00000001ff5e7424 */ /* 0x000fe200078e00ff */
[----:B------:R-:W-:-:S02]  /*6410*/  LOP3.LUT R97, R97, R4, RZ, 0xfc, !PT ;  /* 0x0000000461617212 */ /* 0x000fc400078efcff */
[----:B------:R-:W-:Y:S02]  /*6420*/  CS2R R92, SRZ ;  /* 0x00000000005c7805 */ /* 0x000fe4000001ff00 */
[----:B------:R-:W-:Y:S01]  /*6430*/  LOP3.LUT R98, R98, 0x4, RZ, 0xc0, !PT ;  /* 0x0000000462627812 */ /* 0x000fe200078ec0ff */
[----:B------:R-:W-:Y:S01]  /*6440*/  IMAD.MOV.U32 R90, RZ, RZ, RZ ;  /* 0x000000ffff5a7224 */ /* 0x000fe200078e00ff */
[----:B------:R-:W-:Y:S01]  /*6450*/  LOP3.LUT R37, R6, 0x400000, R37, 0xf8, !PT ;  /* 0x0040000006257812 */ /* 0x000fe200078ef825 */
[----:B-1----:R-:W-:Y:S01]  /*6460*/  ULEA UR43, UR4, UR43, 0x18 ;  /* 0x0000002b042b7291 */ /* 0x002fe2000f8ec0ff */
[----:B------:R-:W1:Y:S01]  /*6470*/  LDC.64 R78, c[0x0][0x8b0] ;  /* 0x00022c00ff4e7b82 */ /* 0x000e620000000a00 */
[----:B------:R-:W4:Y:S02]  /*6480*/  LDCU UR59, c[0x0][0x370] ;  /* 0x00006e00ff3b77ac */ /* 0x000f240008000800 */
[----:B------:R-:W-:Y:S01]  /*6490*/  UIADD3 UR4, UPT, UPT, UR43, 0x400, URZ ;  /* 0x000004002b047890 */ /* 0x000fe2000fffe0ff */
[----:B------:R-:W1:Y:S04]  /*64a0*/  LDCU.64 UR62, c[0x0][0x348] ;  /* 0x00006900ff3e77ac */ /* 0x000e680008000a00 */
[----:B------:R-:W4:Y:S01]  /*64b0*/  LDS R0, [UR43+0x200] ;  /* 0x0002002bff007984 */ /* 0x000f220008000800 */
[----:B------:R-:W1:Y:S01]  /*64c0*/  LDC.64 R76, c[0x0][0x8a8] ;  /* 0x00022a00ff4c7b82 */ /* 0x000e620000000a00 */
[----:B------:R-:W-:Y:S01]  /*64d0*/  IMAD.U32 R88, RZ, RZ, UR4 ;  /* 0x00000004ff587e24 */ /* 0x000fe2000f8e00ff */
[----:B------:R-:W1:Y:S03]  /*64e0*/  LDCU UR42, c[0x0][0xb0c] ;  /* 0x00016180ff2a77ac */ /* 0x000e660008000800 */
[----:B------:R-:W-:Y:S01]  /*64f0*/  IMAD R97, R97, 0x2, R88 ;  /* 0x0000000261617824 */ /* 0x000fe200078e0258 */
[----:B------:R-:W1:Y:S03]  /*6500*/  LDCU UR39, c[0x0][0xb30] ;  /* 0x00016600ff2777ac */ /* 0x000e660008000800 */
[--C-:B------:R-:W-:Y:S01]  /*6510*/  IMAD R96, R96, -0x10, R97.reuse ;  /* 0xfffffff060607824 */ /* 0x100fe200078e0261 */
[----:B------:R-:W1:Y:S01]  /*6520*/  LDCU.64 UR56, c[0x0][0x888] ;  /* 0x00011100ff3877ac */ /* 0x000e620008000a00 */
[----:B------:R-:W-:Y:S01]  /*6530*/  IMAD R95, R98, -0x10, R97 ;  /* 0xfffffff0625f7824 */ /* 0x000fe200078e0261 */
[----:B------:R-:W1:Y:S01]  /*6540*/  LDCU.64 UR40, c[0x0][0xb28] ;  /* 0x00016500ff2877ac */ /* 0x000e620008000a00 */
[----:B------:R-:W1:Y:S01]  /*6550*/  LDCU.128 UR52, c[0x0][0xb10] ;  /* 0x00016200ff3477ac */ /* 0x000e620008000c00 */
[----:B------:R-:W1:Y:S01]  /*6560*/  LDCU UR58, c[0x0][0x374] ;  /* 0x00006e80ff3a77ac */ /* 0x000e620008000800 */
[----:B------:R-:W-:Y:S01]  /*6570*/  UMOV UR47, URZ ;  /* 0x000000ff002f7c82 */ /* 0x000fe20008000000 */
[----:B------:R-:W-:Y:S01]  /*6580*/  UMOV UR46, URZ ;  /* 0x000000ff002e7c82 */ /* 0x000fe20008000000 */
[----:B--234-:R-:W-:-:S07]  /*6590*/  IADD3 R37, PT, PT, R0, R37, RZ ;  /* 0x0000002500257210 */ /* 0x01cfce0007ffe0ff */
.L_x_157:
[----:B------:R-:W-:Y:S02]  /*65a0*/  LEA R3, R90, UR43, 0x3 ;  /* 0x0000002b5a037c11 */ /* 0x000fe4000f8e18ff */
[----:B------:R-:W-:Y:S02]  /*65b0*/  SHF.L.U32 R0, R92, 0x1f, RZ ;  /* 0x0000001f5c007819 */ /* 0x000fe400000006ff */
[----:B------:R-:W-:Y:S02]  /*65c0*/  LEA R5, R90, UR43, 0x4 ;  /* 0x0000002b5a057c11 */ /* 0x000fe4000f8e20ff */
[----:B--2---:R-:W2:Y:S02]  /*65d0*/  SYNCS.PHASECHK.TRANS64.TRYWAIT P0, [R3+URZ+0x150], R0 ;  /* 0x00015000030075a7 */ /* 0x004ea400080011ff */
[----:B-12---:R-:W-:Y:S05]  /*65e0*/  @!P0 BRA `(.L_x_114) ;  /* 0x0000005000848947 */ /* 0x006fea0003800000 */
.L_x_232:
[----:B------:R-:W3:Y:S01]  /*65f0*/  LDS.128 R4, [R5+0x1e0] ;  /* 0x0001e00005047984 */ /* 0x000ee20000000c00 */
[----:B------:R-:W-:Y:S01]  /*6600*/  UISETP.GE.AND UP0, UPT, UR45, 0x1, UPT ;  /* 0x000000012d00788c */ /* 0x000fe2000bf06270 */
[----:B------:R-:W-:Y:S01]  /*6610*/  @!PT LDS RZ, [RZ] ;  /* 0x00000000fffff984 */ /* 0x000fe20000000800 */
[----:B------:R-:W-:Y:S01]  /*6620*/  @!PT LDS RZ, [RZ] ;  /* 0x00000000fffff984 */ /* 0x000fe20000000800 */
[----:B------:R-:W-:Y:S01]  /*6630*/  @!PT LDS RZ, [RZ] ;  /* 0x00000000fffff984 */ /* 0x000fe20000000800 */
[----:B------:R-:W-:Y:S01]  /*6640*/  @!PT LDS RZ, [RZ] ;  /* 0x00000000fffff984 */ /* 0x000fe20000000800 */
[----:B------:R4:W-:Y:S06]  /*6650*/  MEMBAR.ALL.CTA ;  /* 0x0000000000007992 */ /* 0x0009ec0000008000 */
[----:B----4-:R-:W4:Y:S01]  /*6660*/  FENCE.VIEW.ASYNC.S ;  /* 0x00000000000073c6 */ /* 0x010f220000000000 */
[----:B---3--:R-:W-:Y:S11]  /*6670*/  LOP3.LUT P0, RZ, R6, 0x1, RZ, 0xc0, !PT ;  /* 0x0000000106ff7812 */ /* 0x008ff6000780c0ff */
[----:B------:R-:W-:Y:S02]  /*6680*/  @!UPT UIADD3 URZ, UPT, UPT, URZ, URZ, URZ ;  /* 0x000000fffffff290 */ /* 0x000fe4000fffe0ff */
[----:B----4-:R-:W-:Y:S01]  /*6690*/  VOTEU.ANY UP1, P0 ;  /* 0x0000000000ff7886 */ /* 0x010fe20000020100 */
[----:B------:R-:W-:Y:S01]  /*66a0*/  PLOP3.LUT P0, PT, PT, PT, UP1, 0x80, 0x8 ;  /* 0x000000000008781c */ /* 0x000fe20003f0f018 */
[----:B------:R-:W-:Y:S11]  /*66b0*/  UP2UR UR61, UPR, URZ, 0x2 ;  /* 0x00000002ff3d7883 */ /* 0x000ff60008000000 */
[----:B------:R-:W-:Y:S01]  /*66c0*/  @!UPT UIADD3 URZ, UPT, UPT, URZ, URZ, URZ ;  /* 0x000000fffffff290 */ /* 0x000fe2000fffe0ff */
[----:B--2---:R-:W-:Y:S02]  /*66d0*/  @P0 SHF.R.U32.HI R0, RZ, 0x10, R5 ;  /* 0x00000010ff000819 */ /* 0x004fe40000011605 */
        /* <DEDUP_REMOVED lines=12> */
[----:B------:R-:W3:Y:S01]  /*67a0*/  LDCU UR12, c[0x0][0xb20] ;  /* 0x00016400ff0c77ac */ /* 0x000ee20008000800 */
[----:B-1----:R-:W-:Y:S02]  /*67b0*/  UIMAD.WIDE.U32 UR4, UR58, UR55, URZ ;  /* 0x000000373a0472a5 */ /* 0x002fe4000f8e00ff */
[----:B------:R-:W-:Y:S02]  /*67c0*/  UIMAD.WIDE.U32 UR6, UR59, UR52, URZ ;  /* 0x000000343b0672a5 */ /* 0x000fe4000f8e00ff */
[----:B------:R-:W-:Y:S02]  /*67d0*/  UISETP.NE.AND UP0, UPT, UR54, 0x1, UPT ;  /* 0x000000013600788c */ /* 0x000fe4000bf05270 */
[----:B------:R-:W-:Y:S02]  /*67e0*/  UIMAD.WIDE.U32 UR8, UR37, UR55, URZ ;  /* 0x00000037250872a5 */ /* 0x000fe4000f8e00ff */
[----:B------:R-:W-:Y:S02]  /*67f0*/  UIMAD.WIDE.U32 UR10, UR38, UR52, URZ ;  /* 0x00000034260a72a5 */ /* 0x000fe4000f8e00ff */
[----:B------:R-:W-:Y:S02]  /*6800*/  UISETP.NE.AND UP1, UPT, UR42, 0x1, UPT ;  /* 0x000000012a00788c */ /* 0x000fe4000bf25270 */
[----:B------:R-:W-:Y:S01]  /*6810*/  UISETP.NE.AND UP2, UPT, UR45, 0x1, UPT ;  /* 0x000000012d00788c */ /* 0x000fe2000bf45270 */
[----:B------:R-:W-:Y:S02]  /*6820*/  UMOV UR4, UR5 ;  /* 0x0000000500047c82 */ /* 0x000fe40008000000 */
[----:B---3--:R-:W-:Y:S03]  /*6830*/  USHF.R.U32.HI UR5, URZ, UR12, UR4 ;  /* 0x0000000cff057299 */ /* 0x008fe60008011604 */
[----:B------:R-:W-:Y:S02]  /*6840*/  UMOV UR4, UR7 ;  /* 0x0000000700047c82 */ /* 0x000fe40008000000 */
[----:B------:R-:W-:Y:S02]  /*6850*/  USHF.R.U32.HI UR7, URZ, UR53, UR4 ;  /* 0x00000035ff077299 */ /* 0x000fe40008011604 */
[----:B------:R-:W-:Y:S02]  /*6860*/  USEL UR4, UR58, UR5, !UP0 ;  /* 0x000000053a047287 */ /* 0x000fe4000c000000 */
[----:B------:R-:W-:Y:S01]  /*6870*/  USEL UR7, UR59, UR7, !UP1 ;  /* 0x000000073b077287 */ /* 0x000fe2000c800000 */
[----:B------:R-:W-:Y:S01]  /*6880*/  UMOV UR5, UR9 ;  /* 0x0000000900057c82 */ /* 0x000fe20008000000 */
[----:B------:R-:W-:Y:S02]  /*6890*/  UIMAD.WIDE.U32 UR8, UR4, UR40, URZ ;  /* 0x00000028040872a5 */ /* 0x000fe4000f8e00ff */
[----:B------:R-:W-:Y:S03]  /*68a0*/  USHF.R.U32.HI UR6, URZ, UR12, UR5 ;  /* 0x0000000cff067299 */ /* 0x000fe60008011605 */
[----:B------:R-:W-:Y:S01]  /*68b0*/  UMOV UR5, UR11 ;  /* 0x0000000b00057c82 */ /* 0x000fe20008000000 */
[----:B------:R-:W-:Y:S02]  /*68c0*/  UIMAD.WIDE.U32 UR10, UR7, UR40, URZ ;  /* 0x00000028070a72a5 */ /* 0x000fe4000f8e00ff */
[----:B------:R-:W-:Y:S02]  /*68d0*/  USHF.R.U32.HI UR12, URZ, UR53, UR5 ;  /* 0x00000035ff0c7299 */ /* 0x000fe40008011605 */
[----:B------:R-:W-:Y:S01]  /*68e0*/  USEL UR6, UR37, UR6, !UP0 ;  /* 0x0000000625067287 */ /* 0x000fe2000c000000 */
[----:B------:R-:W-:Y:S02]  /*68f0*/  UMOV UR5, UR9 ;  /* 0x0000000900057c82 */ /* 0x000fe40008000000 */
[----:B------:R-:W-:Y:S01]  /*6900*/  UMOV UR10, UR11 ;  /* 0x0000000b000a7c82 */ /* 0x000fe20008000000 */
[----:B------:R-:W-:Y:S02]  /*6910*/  @UP2 USHF.R.U32.HI UR4, URZ, UR41, UR5 ;  /* 0x00000029ff042299 */ /* 0x000fe40008011605 */
[----:B------:R-:W-:Y:S02]  /*6920*/  @UP2 USHF.R.U32.HI UR7, URZ, UR41, UR10 ;  /* 0x00000029ff072299 */ /* 0x000fe4000801160a */
[----:B------:R-:W-:Y:S02]  /*6930*/  UIMAD UR4, UR45, UR4, URZ ;  /* 0x000000042d0472a4 */ /* 0x000fe4000f8e02ff */
        /* <DEDUP_REMOVED lines=8> */
[----:B------:R-:W-:Y:S02]  /*69c0*/  USEL UR11, UR6, UR4, !UP2 ;  /* 0x00000004060b7287 */ /* 0x000fe4000d000000 */
[----:B------:R-:W-:Y:S02]  /*69d0*/  UIADD3 UR8, UPT, UPT, -UR5, URZ, URZ ;  /* 0x000000ff05087290 */ /* 0x000fe4000fffe1ff */
[----:B------:R-:W-:Y:S01]  /*69e0*/  UIADD3 UR10, UPT, UPT, -UR11, URZ, URZ ;  /* 0x000000ff0b0a7290 */ /* 0x000fe2000fffe1ff */
[----:B------:R-:W-:Y:S01]  /*69f0*/  @!UP0 UMOV UR4, UR9 ;  /* 0x0000000900048c82 */ /* 0x000fe20008000000 */
[----:B------:R-:W-:Y:S02]  /*6a00*/  UIADD3 UR9, UPT, UPT, -UR6, URZ, URZ ;  /* 0x000000ff06097290 */ /* 0x000fe4000fffe1ff */
[----:B------:R-:W-:Y:S02]  /*6a10*/  @!UP0 USHF.R.U32.HI UR4, URZ, UR41, UR4 ;  /* 0x00000029ff048299 */ /* 0x000fe40008011604 */
[----:B------:R-:W-:Y:S02]  /*6a20*/  UIMAD UR10, UR45, UR10, UR6 ;  /* 0x0000000a2d0a72a4 */ /* 0x000fe4000f8e0206 */
[----:B------:R-:W-:Y:S04]  /*6a30*/  @!UP0 USEL UR4, UR5, UR4, !UP2 ;  /* 0x0000000405048287 */ /* 0x000fe8000d000000 */
[----:B------:R-:W-:Y:S02]  /*6a40*/  @!UP0 UIMAD UR10, UR7, UR10, UR4 ;  /* 0x0000000a070a82a4 */ /* 0x000fe4000f8e0204 */
[----:B------:R-:W-:Y:S02]  /*6a50*/  @!UP0 UIADD3 UR11, UPT, UPT, UR11, -UR4, URZ ;  /* 0x800000040b0b8290 */ /* 0x000fe4000fffe0ff */
[----:B------:R-:W-:Y:S02]  /*6a60*/  UIMAD UR7, UR42, UR8, UR38 ;  /* 0x000000082a0772a4 */ /* 0x000fe4000f8e0226 */
[----:B------:R-:W-:Y:S02]  /*6a70*/  @!UP0 UIMAD UR6, UR11, UR45, UR5 ;  /* 0x0000002d0b0682a4 */ /* 0x000fe4000f8e0205 */
[----:B------:R-:W-:Y:S01]  /*6a80*/  UIMAD UR4, UR54, UR9, UR37 ;  /* 0x00000009360472a4 */ /* 0x000fe2000f8e0225 */
[----:B------:R-:W-:Y:S02]  /*6a90*/  @!UP0 UMOV UR5, UR10 ;  /* 0x0000000a00058c82 */ /* 0x000fe40008000000 */
[----:B------:R-:W-:Y:S02]  /*6aa0*/  UIMAD UR38, UR5, UR42, UR7 ;  /* 0x0000002a052672a4 */ /* 0x000fe4000f8e0207 */
[----:B------:R-:W-:Y:S11]  /*6ab0*/  UIMAD UR37, UR6, UR54, UR4 ;  /* 0x00000036062572a4 */ /* 0x000ff6000f8e0204 */
[----:B------:R-:W-:Y:S01]  /*6ac0*/  @!UPT UIADD3 URZ, UPT, UPT, URZ, URZ, URZ ;  /* 0x000000fffffff290 */ /* 0x000fe2000fffe0ff */
.L_x_115:
[----:B-1----:R-:W-:Y:S01]  /*6ad0*/  UISETP.NE.AND UP0, UPT, UR39, 0x1, UPT ;  /* 0x000000012700788c */ /* 0x002fe2000bf05270 */
[----:B------:R-:W-:Y:S01]  /*6ae0*/  LOP3.LUT P0, RZ, R88, 0x1b0, RZ, 0xc0, !PT ;  /* 0x000001b058ff7812 */ /* 0x000fe2000780c0ff */
[----:B------:R-:W-:Y:S01]  /*6af0*/  USHF.L.U32 UR50, UR20, 0x6, URZ ;  /* 0x0000000614327899 */ /* 0x000fe200080006ff */
[----:B------:R-:W-:Y:S01]  /*6b00*/  BSSY.RECONVERGENT B6, `(.L_x_116) ;  /* 0x0000034000067945 */ /* 0x000fe20003800200 */
[----:B------:R-:W-:Y:S01]  /*6b10*/  USHF.L.U32 UR49, UR26, 0x8, URZ ;  /* 0x000000081a317899 */ /* 0x000fe200080006ff */
[----:B------:R-:W-:Y:S06]  /*6b20*/  IADD3 R90, PT, PT, R90, 0x1, RZ ;  /* 0x000000015a5a7810 */ /* 0x000fec0007ffe0ff */
[----:B------:R-:W1:Y:S01]  /*6b30*/  @!UP0 LDCU.128 UR12, c[0x0][0xb10] ;  /* 0x00016200ff0c87ac */ /* 0x000e620008000c00 */
[----:B------:R-:W3:Y:S01]  /*6b40*/  @!UP0 LDCU UR5, c[0x0][0xb0c] ;  /* 0x00016180ff0587ac */ /* 0x000ee20008000800 */
[----:B------:R-:W4:Y:S01]  /*6b50*/  @!UP0 LDCU UR10, c[0x0][0xb20] ;  /* 0x00016400ff0a87ac */ /* 0x000f220008000800 */
[----:B-1----:R-:W-:Y:S02]  /*6b60*/  UIMAD.WIDE.U32 UR8, UR38, UR12, URZ ;  /* 0x0000000c260872a5 */ /* 0x002fe4000f8e00ff */
[----:B------:R-:W-:Y:S02]  /*6b70*/  UIMAD.WIDE.U32 UR6, UR37, UR15, URZ ;  /* 0x0000000f250672a5 */ /* 0x000fe4000f8e00ff */
[----:B------:R-:W-:Y:S03]  /*6b80*/  @!UP0 UISETP.NE.AND UP1, UPT, UR14, 0x1, UPT ;  /* 0x000000010e00888c */ /* 0x000fe6000bf25270 */
[----:B------:R-:W-:Y:S01]  /*6b90*/  @!UP0 UMOV UR4, UR9 ;  /* 0x0000000900048c82 */ /* 0x000fe20008000000 */
[----:B---3--:R-:W-:Y:S02]  /*6ba0*/  @!UP0 UISETP.NE.AND UP2, UPT, UR5, 0x1, UPT ;  /* 0x000000010500888c */ /* 0x008fe4000bf45270 */
[----:B------:R-:W-:Y:S01]  /*6bb0*/  @!UP0 USHF.R.U32.HI UR4, URZ, UR13, UR4 ;  /* 0x0000000dff048299 */ /* 0x000fe20008011604 */
[----:B------:R-:W-:Y:S02]  /*6bc0*/  @!UP0 UMOV UR6, UR7 ;  /* 0x0000000700068c82 */ /* 0x000fe40008000000 */
[----:B----4-:R-:W-:Y:S02]  /*6bd0*/  @!UP0 USHF.R.U32.HI UR6, URZ, UR10, UR6 ;  /* 0x0000000aff068299 */ /* 0x010fe40008011606 */
[----:B------:R-:W-:Y:S02]  /*6be0*/  @!UP0 USEL UR7, UR38, UR4, !UP2 ;  /* 0x0000000426078287 */ /* 0x000fe4000d000000 */
[----:B------:R-:W-:Y:S04]  /*6bf0*/  @!UP0 USEL UR6, UR37, UR6, !UP1 ;  /* 0x0000000625068287 */ /* 0x000fe8000c800000 */
[----:B------:R-:W-:Y:S02]  /*6c00*/  @!UP0 UIADD3 UR4, UPT, UPT, -UR7, UR6, URZ ;  /* 0x0000000607048290 */ /* 0x000fe4000fffe1ff */
[----:B------:R-:W-:Y:S02]  /*6c10*/  @!UP0 UIADD3 UR6, UPT, UPT, UR7, -UR6, URZ ;  /* 0x8000000607068290 */ /* 0x000fe4000fffe0ff */
[----:B------:R-:W-:Y:S02]  /*6c20*/  @!UP0 UIMAD UR38, UR4, UR5, UR38 ;  /* 0x00000005042682a4 */ /* 0x000fe4000f8e0226 */
[----:B------:R-:W-:Y:S01]  /*6c30*/  @!UP0 UIMAD UR37, UR6, UR14, UR37 ;  /* 0x0000000e062582a4 */ /* 0x000fe2000f8e0225 */
[----:B------:R-:W-:Y:S11]  /*6c40*/  @!P0 BRA `(.L_x_117) ;  /* 0x00000000007c8947 */ /* 0x000ff60003800000 */
[----:B------:R-:W1:Y:S01]  /*6c50*/  LDCU.64 UR8, c[0x4][0x80] ;  /* 0x01001000ff0877ac */ /* 0x000e620008000a00 */
[----:B------:R-:W-:Y:S01]  /*6c60*/  MOV R2, 0x0 ;  /* 0x0000000000027802 */ /* 0x000fe20000000f00 */
[----:B------:R-:W-:Y:S02]  /*6c70*/  HFMA2 R12, -RZ, RZ, 0, 5.9604644775390625e-08 ;  /* 0x00000001ff0c7431 */ /* 0x000fe400000001ff */
[----:B------:R-:W-:Y:S01]  /*6c80*/  IMAD.MOV.U32 R8, RZ, RZ, 0x70 ;  /* 0x00000070ff087424 */ /* 0x000fe200078e00ff */
[----:B------:R3:W4:Y:S01]  /*6c90*/  LDC.64 R14, c[0x4][R2] ;  /* 0x01000000020e7b82 */ /* 0x0007220000000a00 */
[----:B------:R-:W2:Y:S01]  /*6ca0*/  LDCU.64 UR6, c[0x4][0x88] ;  /* 0x01001100ff0677ac */ /* 0x000ea20008000a00 */
[----:B------:R-:W-:Y:S01]  /*6cb0*/  IMAD.MOV.U32 R13, RZ, RZ, RZ ;  /* 0x000000ffff0d7224 */ /* 0x000fe200078e00ff */
[----:B------:R-:W2:Y:S01]  /*6cc0*/  LDCU.64 UR4, c[0x4][0x8] ;  /* 0x01000100ff0477ac */ /* 0x000ea20008000a00 */
[----:B-1----:R-:W-:Y:S01]  /*6cd0*/  MOV R5, UR9 ;  /* 0x0000000900057c02 */ /* 0x002fe20008000f00 */
[----:B------:R-:W-:Y:S01]  /*6ce0*/  IMAD.U32 R4, RZ, RZ, UR8 ;  /* 0x00000008ff047e24 */ /* 0x000fe2000f8e00ff */
[----:B--2---:R-:W-:Y:S01]  /*6cf0*/  MOV R7, UR7 ;  /* 0x0000000700077c02 */ /* 0x004fe20008000f00 */
[----:B------:R-:W-:Y:S01]  /*6d00*/  IMAD.U32 R6, RZ, RZ, UR6 ;  /* 0x00000006ff067e24 */ /* 0x000fe2000f8e00ff */
[----:B------:R-:W-:Y:S01]  /*6d10*/  MOV R11, UR5 ;  /* 0x00000005000b7c02 */ /* 0x000fe20008000f00 */
[----:B------:R-:W-:Y:S02]  /*6d20*/  IMAD.U32 R10, RZ, RZ, UR4 ;  /* 0x00000004ff0a7e24 */ /* 0x000fe4000f8e00ff */
[----:B------:R-:W-:Y:S07]  /*6d30*/  LEPC R20, `(.L_x_118) ;  /* 0x000000001014794e */ /* 0x000fee0000000000 */
[----:B---345:R-:W-:Y:S05]  /*6d40*/  CALL.ABS.NOINC R14 ;  /* 0x000000000e007343 */ /* 0x038fea0003c00000 */
.L_x_118:
[----:B------:R-:W1:Y:S01]  /*6d50*/  LDCU.64 UR8, c[0x4][0x80] ;  /* 0x01001000ff0877ac */ /* 0x000e620008000a00 */
[----:B------:R-:W2:Y:S01]  /*6d60*/  LDC.64 R2, c[0x4][R2] ;  /* 0x0100000002027b82 */ /* 0x000ea20000000a00 */
[----:B------:R-:W-:Y:S02]  /*6d70*/  HFMA2 R12, -RZ, RZ, 0, 5.9604644775390625e-08 ;  /* 0x00000001ff0c7431 */ /* 0x000fe400000001ff */
[----:B------:R-:W-:Y:S02]  /*6d80*/  IMAD.MOV.U32 R8, RZ, RZ, 0x70 ;  /* 0x00000070ff087424 */ /* 0x000fe400078e00ff */
[----:B------:R-:W-:Y:S01]  /*6d90*/  IMAD.MOV.U32 R13, RZ, RZ, RZ ;  /* 0x000000ffff0d7224 */ /* 0x000fe200078e00ff */
[----:B------:R-:W3:Y:S01]  /*6da0*/  LDCU.64 UR6, c[0x4][0x88] ;  /* 0x01001100ff0677ac */ /* 0x000ee20008000a00 */
[----:B------:R-:W4:Y:S01]  /*6db0*/  LDCU.64 UR4, c[0x4][0x8] ;  /* 0x01000100ff0477ac */ /* 0x000f220008000a00 */
[----:B-1----:R-:W-:Y:S02]  /*6dc0*/  MOV R4, UR8 ;  /* 0x0000000800047c02 */ /* 0x002fe40008000f00 */
[----:B------:R-:W-:Y:S02]  /*6dd0*/  MOV R5, UR9 ;  /* 0x0000000900057c02 */ /* 0x000fe40008000f00 */
[----:B---3--:R-:W-:Y:S01]  /*6de0*/  MOV R7, UR7 ;  /* 0x0000000700077c02 */ /* 0x008fe20008000f00 */
[----:B------:R-:W-:Y:S01]  /*6df0*/  IMAD.U32 R6, RZ, RZ, UR6 ;  /* 0x00000006ff067e24 */ /* 0x000fe2000f8e00ff */
[----:B----4-:R-:W-:Y:S01]  /*6e00*/  MOV R11, UR5 ;  /* 0x00000005000b7c02 */ /* 0x010fe20008000f00 */
[----:B------:R-:W-:Y:S02]  /*6e10*/  IMAD.U32 R10, RZ, RZ, UR4 ;  /* 0x00000004ff0a7e24 */ /* 0x000fe4000f8e00ff */
[----:B------:R-:W-:Y:S07]  /*6e20*/  LEPC R20, `(.L_x_117) ;  /* 0x000000001014794e */ /* 0x000fee0000000000 */
[----:B--2---:R-:W-:Y:S05]  /*6e30*/  CALL.ABS.NOINC R2 ;  /* 0x0000000002007343 */ /* 0x004fea0003c00000 */
.L_x_117:
[----:B------:R-:W-:Y:S05]  /*6e40*/  BSYNC.RECONVERGENT B6 ;  /* 0x0000000000067941 */ /* 0x000fea0003800200 */
.L_x_116:
[----:B------:R-:W-:Y:S02]  /*6e50*/  ISETP.NE.U32.AND P0, PT, RZ, UR56, PT ;  /* 0x00000038ff007c0c */ /* 0x000fe4000bf05070 */
[C---:B------:R-:W-:Y:S02]  /*6e60*/  ISETP.NE.U32.AND P1, PT, R82.reuse, RZ, PT ;  /* 0x000000ff5200720c */ /* 0x040fe40003f25070 */
[----:B------:R-:W-:Y:S02]  /*6e70*/  ISETP.NE.U32.AND P4, PT, R82, RZ, PT ;  /* 0x000000ff5200720c */ /* 0x000fe40003f85070 */
[----:B------:R-:W-:Y:S02]  /*6e80*/  ISETP.NE.AND.EX P0, PT, RZ, UR57, PT, P0 ;  /* 0x00000039ff007c0c */ /* 0x000fe4000bf05300 */
[C---:B------:R-:W-:Y:S02]  /*6e90*/  ISETP.NE.AND.EX P1, PT, R83.reuse, RZ, PT, P1 ;  /* 0x000000ff5300720c */ /* 0x040fe40003f25310 */
[----:B------:R-:W-:Y:S02]  /*6ea0*/  ISETP.NE.AND.EX P4, PT, R83, RZ, P0, P4 ;  /* 0x000000ff5300720c */ /* 0x000fe40000785340 */
[----:B------:R-:W-:Y:S02]  /*6eb0*/  ISETP.NE.U32.AND P5, PT, R78, RZ, PT ;  /* 0x000000ff4e00720c */ /* 0x000fe40003fa5070 */
[----:B------:R-:W-:Y:S02]  /*6ec0*/  ISETP.NE.U32.AND P3, PT, RZ, UR56, PT ;  /* 0x00000038ff007c0c */ /* 0x000fe4000bf65070 */
[----:B------:R-:W-:Y:S02]  /*6ed0*/  PLOP3.LUT P2, PT, PT, PT, PT, 0x8, 0x80 ;  /* 0x000000000080781c */ /* 0x000fe40003f4e170 */
[----:B------:R-:W-:Y:S02]  /*6ee0*/  ISETP.NE.AND.EX P5, PT, R79, RZ, PT, P5 ;  /* 0x000000ff4f00720c */ /* 0x000fe40003fa5350 */
[----:B------:R-:W-:Y:S03]  /*6ef0*/  ISETP.NE.AND.EX P3, PT, RZ, UR57, PT, P3 ;  /* 0x00000039ff007c0c */ /* 0x000fe6000bf65330 */
[----:B------:R-:W-:Y:S01]  /*6f00*/  @!P4 PLOP3.LUT P2, PT, P1, PT, PT, 0x80, 0x8 ;  /* 0x000000000008c81c */ /* 0x000fe20000f4f070 */
[----:B------:R-:W-:Y:S01]  /*6f10*/  @!UPT UIADD3 URZ, UPT, UPT, URZ, URZ, URZ ;  /* 0x000000fffffff290 */ /* 0x000fe2000fffe0ff */
[----:B------:R-:W-:Y:S11]  /*6f20*/  @!P1 BRA `(.L_x_119) ;  /* 0x0000000000309947 */ /* 0x000ff60003800000 */
[----:B------:R-:W-:Y:S01]  /*6f30*/  ISETP.NE.U32.AND P0, PT, R80, RZ, PT ;  /* 0x000000ff5000720c */ /* 0x000fe20003f05070 */
[----:B------:R-:W1:Y:S01]  /*6f40*/  LDCU.64 UR4, c[0x0][0x358] ;  /* 0x00006b00ff0477ac */ /* 0x000e620008000a00 */
[----:B------:R-:W-:Y:S02]  /*6f50*/  IMAD.MOV.U32 R84, RZ, RZ, 0x1 ;  /* 0x00000001ff547424 */ /* 0x000fe400078e00ff */
[----:B------:R-:W-:Y:S11]  /*6f60*/  ISETP.NE.AND.EX P0, PT, R81, RZ, PT, P0 ;  /* 0x000000ff5100720c */ /* 0x000ff60003f05300 */
[----:B------:R-:W-:Y:S02]  /*6f70*/  @!UPT UIADD3 URZ, UPT, UPT, URZ, URZ, URZ ;  /* 0x000000fffffff290 */ /* 0x000fe4000fffe0ff */
[----:B------:R-:W3:Y:S01]  /*6f80*/  @P0 LDC.64 R2, c[0x0][0x888] ;  /* 0x00022200ff020b82 */ /* 0x000ee20000000a00 */
[----:B--2---:R-:W-:Y:S04]  /*6f90*/  @P0 IMAD R0, R82, UR36, RZ ;  /* 0x0000002452000c24 */ /* 0x004fe8000f8e02ff */
[----:B---3--:R-:W-:Y:S04]  /*6fa0*/  @P0 IMAD.WIDE R2, R0, 0x4, R2 ;  /* 0x0000000400020825 */ /* 0x008fe800078e0202 */
[----:B------:R-:W-:Y:S01]  /*6fb0*/  HFMA2 R0, -RZ, RZ, 0, 5.9604644775390625e-08 ;  /* 0x00000001ff007431 */ /* 0x000fe200000001ff */
[----:B-1---5:R1:W5:Y:S04]  /*6fc0*/  @P0 LDG.E R41, desc[UR4][R2.64] ;  /* 0x0000000402290981 */ /* 0x022368000c1e1900 */
[----:B------:R-:W-:Y:S01]  /*6fd0*/  @!P0 PRMT R84, R0, 0x7610, R84 ;  /* 0x0000761000548816 */ /* 0x000fe20000000054 */
[----:B-1----:R-:W3:Y:S06]  /*6fe0*/  @!P0 LDC R41, c[0x0][0x880] ;  /* 0x00022000ff298b82 */ /* 0x002eec0000000800 */
.L_x_119:
[----:B------:R-:W-:Y:S05]  /*6ff0*/  @!P5 BRA `(.L_x_120) ;  /* 0x000000000024d947 */ /* 0x000fea0003800000 */
[----:B------:R-:W-:Y:S01]  /*7000*/  ISETP.NE.U32.AND P0, PT, R76, RZ, PT ;  /* 0x000000ff4c00720c */ /* 0x000fe20003f05070 */
[----:B------:R-:W1:Y:S03]  /*7010*/  LDCU.64 UR4, c[0x0][0x358] ;  /* 0x00006b00ff0477ac */ /* 0x000e660008000a00 */
[----:B------:R-:W-:Y:S11]  /*7020*/  ISETP.NE.AND.EX P0, PT, R77, RZ, PT, P0 ;  /* 0x000000ff4d00720c */ /* 0x000ff60003f05300 */
[----:B------:R-:W-:Y:S02]  /*7030*/  @!UPT UIADD3 URZ, UPT, UPT, URZ, URZ, URZ ;  /* 0x000000fffffff290 */ /* 0x000fe4000fffe0ff */
[----:B------:R-:W4:Y:S01]  /*7040*/  @P0 LDC.64 R2, c[0x0][0x8a8] ;  /* 0x00022a00ff020b82 */ /* 0x000f220000000a00 */
[----:B--2---:R-:W-:Y:S04]  /*7050*/  @P0 IMAD R0, R78, UR36, RZ ;  /* 0x000000244e000c24 */ /* 0x004fe8000f8e02ff */
[----:B----4-:R-:W-:Y:S05]  /*7060*/  @P0 IMAD.WIDE R2, R0, 0x4, R2 ;  /* 0x0000000400020825 */ /* 0x010fea00078e0202 */
[----:B-1---5:R1:W5:Y:S02]  /*7070*/  @P0 LDG.E R38, desc[UR4][R2.64] ;  /* 0x0000000402260981 */ /* 0x022364000c1e1900 */
[----:B-1----:R-:W4:Y:S02]  /*7080*/  @!P0 LDC R38, c[0x0][0x8a0] ;  /* 0x00022800ff268b82 */ /* 0x002f240000000800 */
.L_x_120:
[----:B---3-5:R-:W-:Y:S01]  /*7090*/  FSETP.NEU.AND P0, PT, R41, RZ, PT ;  /* 0x000000ff2900720b */ /* 0x028fe20003f0d000 */
[----:B------:R-:W-:Y:S01]  /*70a0*/  BSSY B1, `(.L_x_121) ;  /* 0x0000038000017945 */ /* 0x000fe20003800000 */
[----:B------:R-:W-:Y:S01]  /*70b0*/  SEL R3, RZ, 0xffffffff, P3 ;  /* 0xffffffffff037807 */ /* 0x000fe20001800000 */
[----:B------:R-:W-:Y:S01]  /*70c0*/  IMAD.MOV.U32 R47, RZ, RZ, 0x1 ;  /* 0x00000001ff2f7424 */ /* 0x000fe200078e00ff */
[----:B------:R-:W-:Y:S01]  /*70d0*/  @!P4 LOP3.LUT P3, RZ, R84, 0xff, RZ, 0xc0, !PT ;  /* 0x000000ff54ffc812 */ /* 0x000fe2000786c0ff */
[----:B------:R-:W-:Y:S01]  /*70e0*/  IMAD R39, R36, 0x80, R37 ;  /* 0x0000008024277824 */ /* 0x000fe200078e0225 */
[----:B------:R-:W-:Y:S01]  /*70f0*/  @!P4 SEL R2, RZ, 0xffffffff, P0 ;  /* 0xffffffffff02c807 */ /* 0x000fe20000000000 */
[----:B------:R-:W-:Y:S01]  /*7100*/  IMAD R91, R98, -0x10, R96 ;  /* 0xfffffff0625b7824 */ /* 0x000fe200078e0260 */
[----:B------:R-:W-:Y:S01]  /*7110*/  LOP3.LUT R94, R94, 0x1, RZ, 0x3c, !PT ;  /* 0x000000015e5e7812 */ /* 0x000fe200078e3cff */
[----:B------:R-:W-:Y:S01]  /*7120*/  IMAD.MOV.U32 R46, RZ, RZ, RZ ;  /* 0x000000ffff2e7224 */ /* 0x000fe200078e00ff */
[----:B------:R-:W-:Y:S02]  /*7130*/  @P2 SEL R2, R3, R2, !P3 ;  /* 0x0000000203022207 */ /* 0x000fe40005800000 */
[----:B------:R-:W-:Y:S02]  /*7140*/  CS2R R74, SRZ ;  /* 0x00000000004a7805 */ /* 0x000fe4000001ff00 */
[----:B------:R-:W-:Y:S02]  /*7150*/  LEA R101, R36, UR43, 0x3 ;  /* 0x0000002b24657c11 */ /* 0x000fe4000f8e18ff */
[----:B------:R-:W-:Y:S02]  /*7160*/  CS2R R72, SRZ ;  /* 0x0000000000487805 */ /* 0x000fe4000001ff00 */
[----:B------:R-:W-:Y:S02]  /*7170*/  @!P4 LOP3.LUT R2, R2, 0x1, RZ, 0xc0, !PT ;  /* 0x000000010202c812 */ /* 0x000fe400078ec0ff */
[----:B------:R-:W-:Y:S02]  /*7180*/  CS2R R66, SRZ ;  /* 0x0000000000427805 */ /* 0x000fe4000001ff00 */
[----:B--2---:R-:W-:Y:S02]  /*7190*/  SHF.L.U32 R0, R93, 0x1f, RZ ;  /* 0x0000001f5d007819 */ /* 0x004fe400000006ff */
[----:B------:R-:W-:Y:S02]  /*71a0*/  CS2R R64, SRZ ;  /* 0x0000000000407805 */ /* 0x000fe4000001ff00 */
[----:B------:R-:W-:Y:S02]  /*71b0*/  ISETP.NE.U32.OR P5, PT, R2, 0x1, P4 ;  /* 0x000000010200780c */ /* 0x000fe400027a5470 */
[----:B------:R-:W-:Y:S02]  /*71c0*/  CS2R R58, SRZ ;  /* 0x00000000003a7805 */ /* 0x000fe4000001ff00 */
[----:B------:R-:W-:Y:S02]  /*71d0*/  LOP3.LUT P4, R89, R84, 0xff, RZ, 0xc0, !PT ;  /* 0x000000ff54597812 */ /* 0x000fe4000788c0ff */
[----:B------:R-:W-:Y:S02]  /*71e0*/  CS2R R56, SRZ ;  /* 0x0000000000387805 */ /* 0x000fe4000001ff00 */
[----:B------:R-:W-:Y:S02]  /*71f0*/  SEL R2, RZ, 0xffffffff, P0 ;  /* 0xffffffffff027807 */ /* 0x000fe40000000000 */
[----:B------:R-:W-:Y:S02]  /*7200*/  CS2R R50, SRZ ;  /* 0x0000000000327805 */ /* 0x000fe4000001ff00 */
[----:B------:R-:W-:Y:S02]  /*7210*/  P2R R100, PR, RZ, 0x20 ;  /* 0x00000020ff647803 */ /* 0x000fe40000000000 */
[----:B------:R-:W-:Y:S02]  /*7220*/  CS2R R48, SRZ ;  /* 0x0000000000307805 */ /* 0x000fe4000001ff00 */
[----:B------:R-:W-:Y:S04]  /*7230*/  @P1 SEL R2, R3, R2, !P4 ;  /* 0x0000000203021207 */ /* 0x000fe80006000000 */
[----:B------:R-:W-:Y:S02]  /*7240*/  LOP3.LUT R2, R2, 0x1, RZ, 0xc0, !PT ;  /* 0x0000000102027812 */ /* 0x000fe400078ec0ff */
[----:B------:R-:W-:Y:S02]  /*7250*/  @P5 SHF.L.U32 R4, R94, 0x1f, RZ ;  /* 0x0000001f5e045819 */ /* 0x000fe400000006ff */
[----:B------:R-:W-:Y:S02]  /*7260*/  ISETP.NE.U32.AND P0, PT, R2, 0x1, PT ;  /* 0x000000010200780c */ /* 0x000fe40003f05070 */
[----:B------:R-:W1:Y:S02]  /*7270*/  @P5 SYNCS.PHASECHK.TRANS64.TRYWAIT P3, [UR43+0x100], R4 ;  /* 0x00010004ff0055a7 */ /* 0x000e64000806112b */
[----:B------:R-:W-:Y:S01]  /*7280*/  P2R R60, PR, RZ, 0x1 ;  /* 0x00000001ff3c7803 */ /* 0x000fe20000000000 */
[----:B------:R2:W3:Y:S01]  /*7290*/  SYNCS.PHASECHK.TRANS64.TRYWAIT P2, [R101+URZ+0x170], R0 ;  /* 0x00017000650075a7 */ /* 0x0004e200080411ff */
[----:B-1----:R-:W-:Y:S01]  /*72a0*/  @P5 SEL R47, RZ, 0x1, !P3 ;  /* 0x00000001ff2f5807 */ /* 0x002fe20005800000 */
[----:B--2---:R-:W-:Y:S06]  /*72b0*/  @!P5 BRA `(.L_x_122) ;  /* 0x000000000058d947 */ /* 0x004fec0003800000 */
[----:B------:R-:W-:Y:S01]  /*72c0*/  IMAD.MOV.U32 R75, RZ, RZ, RZ ;  /* 0x000000ffff4b7224 */ /* 0x000fe200078e00ff */
[----:B------:R-:W-:Y:S01]  /*72d0*/  ISETP.NE.AND P0, PT, R47, RZ, PT ;  /* 0x000000ff2f00720c */ /* 0x000fe20003f05270 */
[----:B------:R-:W-:Y:S01]  /*72e0*/  BSSY B0, `(.L_x_123) ;  /* 0x000000c000007945 */ /* 0x000fe20003800000 */
[----:B------:R-:W-:Y:S02]  /*72f0*/  CS2R R50, SRZ ;  /* 0x0000000000327805 */ /* 0x000fe4000001ff00 */
[----:B------:R-:W-:Y:S02]  /*7300*/  CS2R R48, SRZ ;  /* 0x0000000000307805 */ /* 0x000fe4000001ff00 */
[----:B------:R-:W-:Y:S02]  /*7310*/  CS2R R58, SRZ ;  /* 0x00000000003a7805 */ /* 0x000fe4000001ff00 */
[----:B------:R-:W-:Y:S02]  /*7320*/  CS2R R56, SRZ ;  /* 0x0000000000387805 */ /* 0x000fe4000001ff00 */
[----:B------:R-:W-:Y:S02]  /*7330*/  CS2R R66, SRZ ;  /* 0x0000000000427805 */ /* 0x000fe4000001ff00 */
[----:B------:R-:W-:Y:S02]  /*7340*/  CS2R R64, SRZ ;  /* 0x0000000000407805 */ /* 0x000fe4000001ff00 */
[----:B------:R-:W-:Y:S01]  /*7350*/  CS2R R72, SRZ ;  /* 0x0000000000487805 */ /* 0x000fe2000001ff00 */
[----:B------:R-:W-:Y:S06]  /*7360*/  @P0 BRA `(.L_x_124) ;  /* 0x00000000000c0947 */ /* 0x000fec0003800000 */
[----:B------:R-:W-:Y:S04]  /*7370*/  SHF.L.U32 R3, R94, 0x1f, RZ ;  /* 0x0000001f5e037819 */ /* 0x000fe800000006ff */
[----:B------:R-:W1:Y:S02]  /*7380*/  SYNCS.PHASECHK.TRANS64.TRYWAIT P0, [UR43+0x100], R3 ;  /* 0x00010003ff0075a7 */ /* 0x000e64000800112b */
[----:B-1----:R-:W-:Y:S05]  /*7390*/  @!P0 BRA `(.L_x_125) ;  /* 0x00000044002c8947 */ /* 0x002fea0003800000 */
.L_x_124:
[----:B------:R-:W-:Y:S05]  /*73a0*/  BSYNC B0 ;  /* 0x0000000000007941 */ /* 0x000fea0003800000 */
.L_x_123:
[----:B------:R-:W-:Y:S01]  /*73b0*/  ISETP.NE.AND P0, PT, R60, RZ, PT ;  /* 0x000000ff3c00720c */ /* 0x000fe20003f05270 */
[----:B------:R-:W-:Y:S11]  /*73c0*/  HFMA2 R46, -RZ, RZ, 0, 5.9604644775390625e-08 ;  /* 0x00000001ff2e7431 */ /* 0x000ff600000001ff */
[----:B------:R-:W-:Y:S01]  /*73d0*/  @!UPT UIADD3 URZ, UPT, UPT, URZ, URZ, URZ ;  /* 0x000000fffffff290 */ /* 0x000fe2000fffe0ff */
[----:B------:R2:W1:Y:S04]  /*73e0*/  @P0 LDS.128 R48, [R97] ;  /* 0x0000000061300984 */ /* 0x0004680000000c00 */
[----:B------:R2:W1:Y:S04]  /*73f0*/  @P0 LDS.128 R56, [R96+0x10] ;  /* 0x0000100060380984 */ /* 0x0004680000000c00 */
[----:B------:R2:W1:Y:S04]  /*7400*/  @P0 LDS.128 R64, [R95+0x20] ;  /* 0x000020005f400984 */ /* 0x0004680000000c00 */
[----:B------:R2:W1:Y:S02]  /*7410*/  @P0 LDS.128 R72, [R91+0x30] ;  /* 0x000030005b480984 */ /* 0x0004640000000c00 */
.L_x_122:
[----:B------:R-:W-:Y:S05]  /*7420*/  BSYNC B1 ;  /* 0x0000000000017941 */ /* 0x000fea0003800000 */
.L_x_121:
[----:B-1----:R-:W-:Y:S04]  /*7430*/  SHF.R.U32.HI R2, RZ, 0x15, R39 ;  /* 0x00000015ff027819 */ /* 0x002fe80000011627 */
[----:B------:R-:W-:Y:S01]  /*7440*/  LOP3.LUT P0, RZ, R2, 0x3, R85, 0x48, !PT ;  /* 0x0000000302ff7812 */ /* 0x000fe20007804855 */
[----:B------:R-:W-:Y:S01]  /*7450*/  @!UPT UIADD3 URZ, UPT, UPT, URZ, URZ, URZ ;  /* 0x000000fffffff290 */ /* 0x000fe2000fffe0ff */
[----:B---3--:R-:W-:Y:S11]  /*7460*/  @P2 BRA `(.L_x_126) ;  /* 0x0000000000082947 */ /* 0x008ff60003800000 */
[----:B------:R-:W1:Y:S02]  /*7470*/  SYNCS.PHASECHK.TRANS64.TRYWAIT P1, [R101+URZ+0x170], R0 ;  /* 0x00017000650075a7 */ /* 0x000e6400080211ff */
[----:B-1----:R-:W-:Y:S05]  /*7480*/  @!P1 BRA `(.L_x_127) ;  /* 0x0000004400089947 */ /* 0x002fea0003800000 */
.L_x_126:
[----:B------:R-:W-:Y:S05]  /*7490*/  @!P0 BRA `(.L_x_128) ;  /* 0x0000000000408947 */ /* 0x000fea0003800000 */
[----:B------:R-:W3:Y:S01]  /*74a0*/  LDCU.64 UR8, c[0x4][0x70] ;  /* 0x01000e00ff0877ac */ /* 0x000ee20008000a00 */
[----:B------:R-:W-:Y:S01]  /*74b0*/  MOV R3, 0x0 ;  /* 0x0000000000037802 */ /* 0x000fe20000000f00 */
[----:B------:R-:W-:Y:S02]  /*74c0*/  HFMA2 R12, -RZ, RZ, 0, 5.9604644775390625e-08 ;  /* 0x00000001ff0c7431 */ /* 0x000fe400000001ff */
[----:B------:R-:W-:Y:S02]  /*74d0*/  IMAD.MOV.U32 R8, RZ, RZ, 0x192 ;  /* 0x00000192ff087424 */ /* 0x000fe400078e00ff */
[----:B------:R-:W-:Y:S01]  /*74e0*/  IMAD.MOV.U32 R13, RZ, RZ, RZ ;  /* 0x000000ffff0d7224 */ /* 0x000fe200078e00ff */
[----:B------:R-:W5:Y:S01]  /*74f0*/  LDCU.64 UR6, c[0x4][0x78] ;  /* 0x01000f00ff0677ac */ /* 0x000f620008000a00 */
[----:B------:R-:W1:Y:S01]  /*7500*/  LDC.64 R2, c[0x4][R3] ;  /* 0x0100000003027b82 */ /* 0x000e620000000a00 */
[----:B------:R-:W2:Y:S01]  /*7510*/  LDCU.64 UR4, c[0x4][0x10] ;  /* 0x01000200ff0477ac */ /* 0x000ea20008000a00 */
[----:B---3--:R-:W-:Y:S01]  /*7520*/  MOV R5, UR9 ;  /* 0x0000000900057c02 */ /* 0x008fe20008000f00 */
[----:B------:R-:W-:Y:S01]  /*7530*/  IMAD.U32 R4, RZ, RZ, UR8 ;  /* 0x00000008ff047e24 */ /* 0x000fe2000f8e00ff */
[----:B-----5:R-:W-:Y:S01]  /*7540*/  MOV R7, UR7 ;  /* 0x0000000700077c02 */ /* 0x020fe20008000f00 */
[----:B------:R-:W-:Y:S01]  /*7550*/  IMAD.U32 R6, RZ, RZ, UR6 ;  /* 0x00000006ff067e24 */ /* 0x000fe2000f8e00ff */
[----:B--2---:R-:W-:Y:S01]  /*7560*/  MOV R11, UR5 ;  /* 0x00000005000b7c02 */ /* 0x004fe20008000f00 */
[----:B------:R-:W-:Y:S02]  /*7570*/  IMAD.U32 R10, RZ, RZ, UR4 ;  /* 0x00000004ff0a7e24 */ /* 0x000fe4000f8e00ff */
[----:B------:R-:W-:Y:S07]  /*7580*/  LEPC R20, `(.L_x_128) ;  /* 0x000000001014794e */ /* 0x000fee0000000000 */
[----:B-1--4-:R-:W-:Y:S05]  /*7590*/  CALL.ABS.NOINC R2 ;  /* 0x0000000002007343 */ /* 0x012fea0003c00000 */
.L_x_128:
[C---:B------:R-:W-:Y:S01]  /*75a0*/  SHF.L.U32 R40, R48.reuse, 0x10, RZ ;  /* 0x0000001030287819 */ /* 0x040fe200000006ff */
[----:B------:R-:W-:Y:S05]  /*75b0*/  WARPSYNC.ALL ;  /* 0x0000000000007948 */ /* 0x000fea0003800000 */
[----:B------:R-:W-:Y:S01]  /*75c0*/  R2UR UR4, R39 ;  /* 0x00000000270472ca */ /* 0x000fe200000e0000 */
[----:B------:R-:W-:Y:S01]  /*75d0*/  BSSY.RECONVERGENT B0, `(.L_x_129) ;  /* 0x000008c000007945 */ /* 0x000fe20003800200 */
[----:B------:R-:W-:Y:S02]  /*75e0*/  LOP3.LUT R43, R48, 0xffff0000, RZ, 0xc0, !PT ;  /* 0xffff0000302b7812 */ /* 0x000fe400078ec0ff */
[----:B------:R-:W-:Y:S02]  /*75f0*/  SHF.L.U32 R42, R49, 0x10, RZ ;  /* 0x00000010312a7819 */ /* 0x000fe400000006ff */
[----:B------:R-:W-:Y:S02]  /*7600*/  SHF.L.U32 R45, R51, 0x10, RZ ;  /* 0x00000010332d7819 */ /* 0x000fe400000006ff */
[----:B------:R-:W-:Y:S02]  /*7610*/  LOP3.LUT R44, R75, 0xffff0000, RZ, 0xc0, !PT ;  /* 0xffff00004b2c7812 */ /* 0x000fe400078ec0ff */
[----:B------:R-:W-:Y:S03]  /*7620*/  ISETP.NE.AND P0, PT, R99, RZ, PT ;  /* 0x000000ff6300720c */ /* 0x000fe60003f05270 */
[----:B------:R-:W1:Y:S02]  /*7630*/  LDTM.x32 R4, tmem[UR4] ;  /* 0x00000004000479ee */ /* 0x000e6400082c0000 */
[C---:B-1--4-:R-:W-:Y:S01]  /*7640*/  FMUL R0, R38.reuse, R4 ;  /* 0x0000000426007220 */ /* 0x052fe20000400000 */
[C---:B------:R-:W-:Y:S01]  /*7650*/  FMUL R2, R38.reuse, R5 ;  /* 0x0000000526027220 */ /* 0x040fe20000400000 */
[C---:B------:R-:W-:Y:S01]  /*7660*/  FMUL R3, R38.reuse, R6 ;  /* 0x0000000626037220 */ /* 0x040fe20000400000 */
[----:B------:R-:W-:Y:S01]  /*7670*/  FMUL R7, R38, R7 ;  /* 0x0000000726077220 */ /* 0x000fe20000400000 */
[----:B------:R-:W-:Y:S01]  /*7680*/  FFMA R0, R41, R40, R0 ;  /* 0x0000002829007223 */ /* 0x000fe20000000000 */
[----:B------:R-:W-:Y:S01]  /*7690*/  LOP3.LUT R40, R49, 0xffff0000, RZ, 0xc0, !PT ;  /* 0xffff000031287812 */ /* 0x000fe200078ec0ff */
[C---:B------:R-:W-:Y:S01]  /*76a0*/  FFMA R2, R41.reuse, R43, R2 ;  /* 0x0000002b29027223 */ /* 0x040fe20000000002 */
[C---:B------:R-:W-:Y:S01]  /*76b0*/  SHF.L.U32 R43, R50.reuse, 0x10, RZ ;  /* 0x00000010322b7819 */ /* 0x040fe200000006ff */
[C---:B------:R-:W-:Y:S01]  /*76c0*/  FFMA R3, R41.reuse, R42, R3 ;  /* 0x0000002a29037223 */ /* 0x040fe20000000003 */
[----:B------:R-:W-:Y:S01]  /*76d0*/  LOP3.LUT R42, R50, 0xffff0000, RZ, 0xc0, !PT ;  /* 0xffff0000322a7812 */ /* 0x000fe200078ec0ff */
[----:B------:R-:W-:Y:S01]  /*76e0*/  FMUL R4, R38, R8 ;  /* 0x0000000826047220 */ /* 0x000fe20000400000 */
[----:B------:R-:W-:Y:S01]  /*76f0*/  F2FP.BF16.F32.PACK_AB R52, R2, R0 ;  /* 0x000000000234723e */ /* 0x000fe200000010ff */
[----:B------:R-:W-:Y:S01]  /*7700*/  FFMA R7, R41, R40, R7 ;  /* 0x0000002829077223 */ /* 0x000fe20000000007 */
[----:B------:R-:W-:Y:S01]  /*7710*/  LOP3.LUT R40, R51, 0xffff0000, RZ, 0xc0, !PT ;  /* 0xffff000033287812 */ /* 0x000fe200078ec0ff */
[C---:B------:R-:W-:Y:S01]  /*7720*/  FMUL R5, R38.reuse, R9 ;  /* 0x0000000926057220 */ /* 0x040fe20000400000 */
[C---:B------:R-:W-:Y:S01]  /*7730*/  FMUL R6, R38.reuse, R10 ;  /* 0x0000000a26067220 */ /* 0x040fe20000400000 */
[----:B------:R-:W-:Y:S01]  /*7740*/  FMUL R11, R38, R11 ;  /* 0x0000000b260b7220 */ /* 0x000fe20000400000 */
[----:B------:R-:W-:Y:S01]  /*7750*/  F2FP.BF16.F32.PACK_AB R53, R7, R3 ;  /* 0x000000030735723e */ /* 0x000fe200000010ff */
[C---:B------:R-:W-:Y:S01]  /*7760*/  FFMA R4, R41.reuse, R43, R4 ;  /* 0x0000002b29047223 */ /* 0x040fe20000000004 */
[C---:B------:R-:W-:Y:S01]  /*7770*/  SHF.L.U32 R43, R56.reuse, 0x10, RZ ;  /* 0x00000010382b7819 */ /* 0x040fe200000006ff */
[----:B------:R-:W-:Y:S01]  /*7780*/  FFMA R5, R41, R42, R5 ;  /* 0x0000002a29057223 */ /* 0x000fe20000000005 */
[----:B------:R-:W-:Y:S01]  /*7790*/  LOP3.LUT R42, R57, 0xffff0000, RZ, 0xc0, !PT ;  /* 0xffff0000392a7812 */ /* 0x000fe200078ec0ff */
[----:B------:R-:W-:Y:S01]  /*77a0*/  FFMA R6, R41, R45, R6 ;  /* 0x0000002d29067223 */ /* 0x000fe20000000006 */
[----:B------:R-:W-:Y:S01]  /*77b0*/  SHF.L.U32 R45, R57, 0x10, RZ ;  /* 0x00000010392d7819 */ /* 0x000fe200000006ff */
[----:B------:R-:W-:Y:S01]  /*77c0*/  FFMA R11, R41, R40, R11 ;  /* 0x00000028290b7223 */ /* 0x000fe2000000000b */
[----:B------:R-:W-:Y:S01]  /*77d0*/  LOP3.LUT R40, R56, 0xffff0000, RZ, 0xc0, !PT ;  /* 0xffff000038287812 */ /* 0x000fe200078ec0ff */
[C---:B------:R-:W-:Y:S01]  /*77e0*/  FMUL R8, R38.reuse, R12 ;  /* 0x0000000c26087220 */ /* 0x040fe20000400000 */
[----:B------:R-:W-:Y:S01]  /*77f0*/  F2FP.BF16.F32.PACK_AB R54, R5, R4 ;  /* 0x000000040536723e */ /* 0x000fe200000010ff */
[C---:B------:R-:W-:Y:S01]  /*7800*/  FMUL R9, R38.reuse, R13 ;  /* 0x0000000d26097220 */ /* 0x040fe20000400000 */
[----:B------:R-:W-:Y:S01]  /*7810*/  F2FP.BF16.F32.PACK_AB R55, R11, R6 ;  /* 0x000000060b37723e */ /* 0x000fe200000010ff */
[C---:B------:R-:W-:Y:S01]  /*7820*/  FMUL R10, R38.reuse, R14 ;  /* 0x0000000e260a7220 */ /* 0x040fe20000400000 */
[----:B------:R-:W-:Y:S01]  /*7830*/  FMUL R15, R38, R15 ;  /* 0x0000000f260f7220 */ /* 0x000fe20000400000 */
[----:B------:R-:W-:Y:S01]  /*7840*/  FFMA R8, R41, R43, R8 ;  /* 0x0000002b29087223 */ /* 0x000fe20000000008 */
[----:B------:R-:W-:Y:S01]  /*7850*/  SHF.L.U32 R43, R59, 0x10, RZ ;  /* 0x000000103b2b7819 */ /* 0x000fe200000006ff */
[C---:B------:R-:W-:Y:S01]  /*7860*/  FFMA R9, R41.reuse, R40, R9 ;  /* 0x0000002829097223 */ /* 0x040fe20000000009 */
[C---:B------:R-:W-:Y:S01]  /*7870*/  SHF.L.U32 R40, R58.reuse, 0x10, RZ ;  /* 0x000000103a287819 */ /* 0x040fe200000006ff */
        /* <DEDUP_REMOVED lines=8> */
[----:B------:R-:W-:Y:S01]  /*7900*/  FMUL R14, R38, R18 ;  /* 0x00000012260e7220 */ /* 0x000fe20000400000 */
[----:B------:R-:W-:Y:S01]  /*7910*/  FFMA R12, R41, R40, R12 ;  /* 0x00000028290c7223 */ /* 0x000fe2000000000c */
[----:B------:R-:W-:Y:S01]  /*7920*/  LOP3.LUT R40, R59, 0xffff0000, RZ, 0xc0, !PT ;  /* 0xffff00003b287812 */ /* 0x000fe200078ec0ff */
[C---:B------:R-:W-:Y:S01]  /*7930*/  FFMA R13, R41.reuse, R42, R13 ;  /* 0x0000002a290d7223 */ /* 0x040fe2000000000d */
[----:B------:R-:W-:Y:S01]  /*7940*/  LOP3.LUT R42, R64, 0xffff0000, RZ, 0xc0, !PT ;  /* 0xffff0000402a7812 */ /* 0x000fe200078ec0ff */
[----:B------:R-:W-:Y:S01]  /*7950*/  FMUL R19, R38, R19 ;  /* 0x0000001326137220 */ /* 0x000fe20000400000 */
[----:B------:R-:W-:Y:S01]  /*7960*/  FFMA R14, R41, R43, R14 ;  /* 0x0000002b290e7223 */ /* 0x000fe2000000000e */
[----:B------:R-:W-:Y:S01]  /*7970*/  SHF.L.U32 R43, R64, 0x10, RZ ;  /* 0x00000010402b7819 */ /* 0x000fe200000006ff */
[----:B------:R1:W-:Y:S01]  /*7980*/  STS.128 [R97], R52 ;  /* 0x0000003461007388 */ /* 0x0003e20000000c00 */
[----:B------:R-:W-:Y:S01]  /*7990*/  F2FP.BF16.F32.PACK_AB R70, R13, R12 ;  /* 0x0000000c0d46723e */ /* 0x000fe200000010ff */
[C---:B------:R-:W-:Y:S01]  /*79a0*/  FMUL R16, R38.reuse, R20 ;  /* 0x0000001426107220 */ /* 0x040fe20000400000 */
        /* <DEDUP_REMOVED lines=8> */
[C---:B------:R-:W-:Y:S01]  /*7a30*/  FFMA R17, R41.reuse, R42, R17 ;  /* 0x0000002a29117223 */ /* 0x040fe20000000011 */
[----:B------:R-:W-:Y:S01]  /*7a40*/  FFMA R18, R41, R45, R18 ;  /* 0x0000002d29127223 */ /* 0x000fe20000000012 */
[----:B------:R1:W-:Y:S01]  /*7a50*/  STS.128 [R96+0x10], R68 ;  /* 0x0000104460007388 */ /* 0x0003e20000000c00 */
[----:B------:R-:W-:Y:S01]  /*7a60*/  SHF.L.U32 R45, R67, 0x10, RZ ;  /* 0x00000010432d7819 */ /* 0x000fe200000006ff */
[----:B------:R-:W-:Y:S01]  /*7a70*/  FFMA R23, R41, R40, R23 ;  /* 0x0000002829177223 */ /* 0x000fe20000000017 */
[----:B------:R-:W-:Y:S01]  /*7a80*/  LOP3.LUT R40, R66, 0xffff0000, RZ, 0xc0, !PT ;  /* 0xffff000042287812 */ /* 0x000fe200078ec0ff */
[C---:B------:R-:W-:Y:S01]  /*7a90*/  FMUL R20, R38.reuse, R24 ;  /* 0x0000001826147220 */ /* 0x040fe20000400000 */
[----:B------:R-:W-:Y:S01]  /*7aa0*/  LOP3.LUT R42, R67, 0xffff0000, RZ, 0xc0, !PT ;  /* 0xffff0000432a7812 */ /* 0x000fe200078ec0ff */
[C---:B------:R-:W-:Y:S01]  /*7ab0*/  FMUL R21, R38.reuse, R25 ;  /* 0x0000001926157220 */ /* 0x040fe20000400000 */
[----:B------:R-:W-:Y:S01]  /*7ac0*/  F2FP.BF16.F32.PACK_AB R104, R17, R16 ;  /* 0x000000101168723e */ /* 0x000fe200000010ff */
[C---:B------:R-:W-:Y:S01]  /*7ad0*/  FMUL R22, R38.reuse, R26 ;  /* 0x0000001a26167220 */ /* 0x040fe20000400000 */
[----:B------:R-:W-:Y:S01]  /*7ae0*/  FMUL R27, R38, R27 ;  /* 0x0000001b261b7220 */ /* 0x000fe20000400000 */
[C---:B------:R-:W-:Y:S01]  /*7af0*/  FFMA R20, R41.reuse, R43, R20 ;  /* 0x0000002b29147223 */ /* 0x040fe20000000014 */
[C---:B------:R-:W-:Y:S01]  /*7b00*/  FFMA R21, R41.reuse, R40, R21 ;  /* 0x0000002829157223 */ /* 0x040fe20000000015 */
[C---:B------:R-:W-:Y:S01]  /*7b10*/  FFMA R22, R41.reuse, R45, R22 ;  /* 0x0000002d29167223 */ /* 0x040fe20000000016 */
[----:B------:R-:W-:Y:S01]  /*7b20*/  FFMA R27, R41, R42, R27 ;  /* 0x0000002a291b7223 */ /* 0x000fe2000000001b */
[----:B------:R-:W-:Y:S01]  /*7b30*/  SHF.L.U32 R40, R72, 0x10, RZ ;  /* 0x0000001048287819 */ /* 0x000fe200000006ff */
[----:B------:R-:W-:Y:S01]  /*7b40*/  FMUL R24, R38, R28 ;  /* 0x0000001c26187220 */ /* 0x000fe20000400000 */
[----:B------:R-:W-:Y:S01]  /*7b50*/  LOP3.LUT R42, R72, 0xffff0000, RZ, 0xc0, !PT ;  /* 0xffff0000482a7812 */ /* 0x000fe200078ec0ff */
[C---:B------:R-:W-:Y:S01]  /*7b60*/  FMUL R25, R38.reuse, R29 ;  /* 0x0000001d26197220 */ /* 0x040fe20000400000 */
[----:B------:R-:W-:Y:S01]  /*7b70*/  SHF.L.U32 R43, R73, 0x10, RZ ;  /* 0x00000010492b7819 */ /* 0x000fe200000006ff */
[C---:B------:R-:W-:Y:S01]  /*7b80*/  FMUL R26, R38.reuse, R30 ;  /* 0x0000001e261a7220 */ /* 0x040fe20000400000 */
[C---:B------:R-:W-:Y:S01]  /*7b90*/  FFMA R24, R41.reuse, R40, R24 ;  /* 0x0000002829187223 */ /* 0x040fe20000000018 */
[----:B------:R-:W-:Y:S01]  /*7ba0*/  FFMA R25, R41, R42, R25 ;  /* 0x0000002a29197223 */ /* 0x000fe20000000019 */
[----:B------:R-:W-:Y:S01]  /*7bb0*/  LOP3.LUT R40, R73, 0xffff0000, RZ, 0xc0, !PT ;  /* 0xffff000049287812 */ /* 0x000fe200078ec0ff */
[----:B------:R-:W-:Y:S01]  /*7bc0*/  FFMA R26, R41, R43, R26 ;  /* 0x0000002b291a7223 */ /* 0x000fe2000000001a */
[----:B------:R-:W-:Y:S01]  /*7bd0*/  FMUL R31, R38, R31 ;  /* 0x0000001f261f7220 */ /* 0x000fe20000400000 */
[----:B------:R-:W-:Y:S01]  /*7be0*/  SHF.L.U32 R43, R74, 0x10, RZ ;  /* 0x000000104a2b7819 */ /* 0x000fe200000006ff */
[----:B------:R-:W-:Y:S01]  /*7bf0*/  FMUL R28, R38, R32 ;  /* 0x00000020261c7220 */ /* 0x000fe20000400000 */
[----:B------:R-:W-:Y:S01]  /*7c00*/  LOP3.LUT R42, R74, 0xffff0000, RZ, 0xc0, !PT ;  /* 0xffff00004a2a7812 */ /* 0x000fe200078ec0ff */
[C---:B------:R-:W-:Y:S01]  /*7c10*/  FMUL R29, R38.reuse, R33 ;  /* 0x00000021261d7220 */ /* 0x040fe20000400000 */
[----:B------:R-:W-:Y:S01]  /*7c20*/  SHF.L.U32 R45, R75, 0x10, RZ ;  /* 0x000000104b2d7819 */ /* 0x000fe200000006ff */
[C---:B------:R-:W-:Y:S01]  /*7c30*/  FMUL R30, R38.reuse, R34 ;  /* 0x00000022261e7220 */ /* 0x040fe20000400000 */
[----:B------:R-:W-:Y:S01]  /*7c40*/  FFMA R31, R41, R40, R31 ;  /* 0x00000028291f7223 */ /* 0x000fe2000000001f */
[----:B------:R-:W-:Y:S01]  /*7c50*/  FMUL R35, R38, R35 ;  /* 0x0000002326237220 */ /* 0x000fe20000400000 */
[----:B------:R-:W-:Y:S01]  /*7c60*/  F2FP.BF16.F32.PACK_AB R105, R23, R18 ;  /* 0x000000121769723e */ /* 0x000fe200000010ff */
[----:B------:R-:W-:Y:S01]  /*7c70*/  FFMA R28, R41, R43, R28 ;  /* 0x0000002b291c7223 */ /* 0x000fe2000000001c */
[----:B------:R-:W-:Y:S01]  /*7c80*/  F2FP.BF16.F32.PACK_AB R106, R21, R20 ;  /* 0x00000014156a723e */ /* 0x000fe200000010ff */
[----:B------:R-:W-:Y:S01]  /*7c90*/  FFMA R29, R41, R42, R29 ;  /* 0x0000002a291d7223 */ /* 0x000fe2000000001d */
[----:B------:R-:W-:Y:S01]  /*7ca0*/  F2FP.BF16.F32.PACK_AB R107, R27, R22 ;  /* 0x000000161b6b723e */ /* 0x000fe200000010ff */
[C---:B------:R-:W-:Y:S01]  /*7cb0*/  FFMA R30, R41.reuse, R45, R30 ;  /* 0x0000002d291e7223 */ /* 0x040fe2000000001e */
[----:B------:R-:W-:Y:S01]  /*7cc0*/  FFMA R35, R41, R44, R35 ;  /* 0x0000002c29237223 */ /* 0x000fe20000000023 */
[----:B------:R-:W-:Y:S02]  /*7cd0*/  F2FP.BF16.F32.PACK_AB R108, R25, R24 ;  /* 0x00000018196c723e */ /* 0x000fe400000010ff */
[----:B------:R1:W-:Y:S01]  /*7ce0*/  STS.128 [R95+0x20], R104 ;  /* 0x000020685f007388 */ /* 0x0003e20000000c00 */
[----:B------:R-:W-:Y:S02]  /*7cf0*/  F2FP.BF16.F32.PACK_AB R109, R31, R26 ;  /* 0x0000001a1f6d723e */ /* 0x000fe400000010ff */
[----:B------:R-:W-:Y:S02]  /*7d00*/  F2FP.BF16.F32.PACK_AB R110, R29, R28 ;  /* 0x0000001c1d6e723e */ /* 0x000fe400000010ff */
[----:B------:R-:W-:Y:S05]  /*7d10*/  F2FP.BF16.F32.PACK_AB R111, R35, R30 ;  /* 0x0000001e236f723e */ /* 0x000fea00000010ff */
[----:B------:R1:W-:Y:S01]  /*7d20*/  STS.128 [R91+0x30], R108 ;  /* 0x0000306c5b007388 */ /* 0x0003e20000000c00 */
[----:B------:R-:W-:Y:S01]  /*7d30*/  @!PT LDS RZ, [RZ] ;  /* 0x00000000fffff984 */ /* 0x000fe20000000800 */
[----:B------:R-:W-:Y:S01]  /*7d40*/  @!PT LDS RZ, [RZ] ;  /* 0x00000000fffff984 */ /* 0x000fe20000000800 */
[----:B------:R-:W-:Y:S01]  /*7d50*/  @!PT LDS RZ, [RZ] ;  /* 0x00000000fffff984 */ /* 0x000fe20000000800 */
[----:B------:R-:W-:Y:S01]  /*7d60*/  @!PT LDS RZ, [RZ] ;  /* 0x00000000fffff984 */ /* 0x000fe20000000800 */
[----:B------:R3:W-:Y:S07]  /*7d70*/  MEMBAR.ALL.CTA ;  /* 0x0000000000007992 */ /* 0x0007ee0000008000 */
[----:B---3--:R-:W3:Y:S02]  /*7d80*/  FENCE.VIEW.ASYNC.S ;  /* 0x00000000000073c6 */ /* 0x008ee40000000000 */
[----:B---3--:R-:W-:Y:S06]  /*7d90*/  BAR.SYNC.DEFER_BLOCKING 0x1, 0x80 ;  /* 0x0042000000007b1d */ /* 0x008fec0000010000 */
[----:B------:R-:W-:Y:S05]  /*7da0*/  @P0 BRA `(.L_x_130) ;  /* 0x0000000000380947 */ /* 0x000fea0003800000 */
[----:B------:R-:W-:Y:S01]  /*7db0*/  UIADD3 UR4, UPT, UPT, UR43, 0x400, URZ ;  /* 0x000004002b047890 */ /* 0x000fe2000fffe0ff */
[----:B------:R-:W-:Y:S01]  /*7dc0*/  UMOV UR51, UR36 ;  /* 0x0000002400337c82 */ /* 0x000fe20008000000 */
[----:B------:R-:W-:Y:S02]  /*7dd0*/  UIADD3 UR9, UPT, UPT, UR49, 0x80, URZ ;  /* 0x0000008031097890 */ /* 0x000fe4000fffe0ff */
[----:B------:R-:W-:Y:S02]  /*7de0*/  UIADD3 UR8, UPT, UPT, UR43, 0x1400, URZ ;  /* 0x000014002b087890 */ /* 0x000fe4000fffe0ff */
[----:B------:R-:W-:Y:S01]  /*7df0*/  MOV R88, UR4 ;  /* 0x0000000400587c02 */ /* 0x000fe20008000f00 */
[----:B------:R-:W-:Y:S01]  /*7e00*/  UIADD3 UR4, UP0, UPT, UR62, 0x680, URZ ;  /* 0x000006803e047890 */ /* 0x000fe2000ff1e0ff */
[----:B------:R-:W-:Y:S02]  /*7e10*/  UMOV UR10, UR50 ;  /* 0x00000032000a7c82 */ /* 0x000fe40008000000 */
[----:B------:R-:W-:Y:S01]  /*7e20*/  R2UR UR48, R88 ;  /* 0x00000000583072ca */ /* 0x000fe200000e0000 */
[----:B------:R-:W-:Y:S01]  /*7e30*/  UIADD3.X UR5, UPT, UPT, URZ, UR63, URZ, UP0, !UPT ;  /* 0x0000003fff057290 */ /* 0x000fe200087fe4ff */
[----:B------:R-:W-:Y:S11]  /*7e40*/  UMOV UR11, UR36 ;  /* 0x00000024000b7c82 */ /* 0x000ff60008000000 */
[----:B------:R3:W-:Y:S01]  /*7e50*/  UTMASTG.3D [UR48], [UR4] ;  /* 0x00000030040073b5 */ /* 0x0007e20008010000 */
[----:B------:R3:W-:Y:S01]  /*7e60*/  UTMASTG.3D [UR8], [UR4] ;  /* 0x00000008040073b5 */ /* 0x0007e20008010000 */
[----:B------:R0:W-:Y:S01]  /*7e70*/  UTMACMDFLUSH ;  /* 0x00000000000079b7 */ /* 0x0001e20000000000 */
[----:B---3--:R-:W-:Y:S04]  /*7e80*/  DEPBAR.LE SB0, 0x1 ;  /* 0x000080400000791a */ /* 0x008fe80000000000 */
.L_x_130:
[----:B------:R-:W-:Y:S05]  /*7e90*/  BSYNC.RECONVERGENT B0 ;  /* 0x0000000000007941 */ /* 0x000fea0003800200 */
.L_x_129:
[----:B------:R-:W-:Y:S01]  /*7ea0*/  BAR.SYNC.DEFER_BLOCKING 0x1, 0x80 ;  /* 0x0042000000007b1d */ /* 0x000fe20000010000 */
[----:B------:R-:W-:Y:S01]  /*7eb0*/  ISETP.NE.AND P1, PT, R100, RZ, PT ;  /* 0x000000ff6400720c */ /* 0x000fe20003f25270 */
[----:B------:R-:W-:Y:S01]  /*7ec0*/  UISETP.NE.AND UP0, UPT, UR47, URZ, UPT ;  /* 0x000000ff2f00728c */ /* 0x000fe2000bf05270 */
[----:B------:R-:W-:Y:S11]  /*7ed0*/  LEA R3, R46, UR43, 0x3 ;  /* 0x0000002b2e037c11 */ /* 0x000ff6000f8e18ff */
[----:B------:R-:W-:Y:S01]  /*7ee0*/  @P1 SHF.L.U32 R4, R94, 0x1f, RZ ;  /* 0x0000001f5e041819 */ /* 0x000fe200000006ff */
[----:B------:R-:W-:Y:S06]  /*7ef0*/  BRA.U !UP0, `(.L_x_131) ;  /* 0x0000000108247547 */ /* 0x000fec000b800000 */
[----:B------:R-:W3:Y:S01]  /*7f00*/  S2R R0, SR_CgaCtaId ;  /* 0x0000000000007919 */ /* 0x000ee20000008800 */
[----:B------:R-:W-:Y:S01]  /*7f10*/  IMAD.U32 R2, RZ, RZ, UR46 ;  /* 0x0000002eff027e24 */ /* 0x000fe2000f8e00ff */
[----:B------:R-:W-:Y:S04]  /*7f20*/  UIADD3 UR4, UPT, UPT, UR46, 0x1, URZ ;  /* 0x000000012e047890 */ /* 0x000fe8000fffe0ff */
[----:B------:R-:W-:Y:S01]  /*7f30*/  @P1 LEA R2, R2, UR43, 0x3 ;  /* 0x0000002b02021c11 */ /* 0x000fe2000f8e18ff */
[----:B------:R-:W-:Y:S04]  /*7f40*/  UISETP.NE.AND UP0, UPT, UR4, 0x4, UPT ;  /* 0x000000040400788c */ /* 0x000fe8000bf05270 */
[----:B------:R-:W-:Y:S01]  /*7f50*/  @P1 VIADD R5, R2, 0x120 ;  /* 0x0000012002051836 */ /* 0x000fe20000000000 */
[----:B------:R-:W-:Y:S04]  /*7f60*/  USEL UR46, UR4, URZ, UP0 ;  /* 0x000000ff042e7287 */ /* 0x000fe80008000000 */
[----:B---3--:R-:W-:Y:S04]  /*7f70*/  @P1 PRMT R0, R0, 0x654, R5 ;  /* 0x0000065400001816 */ /* 0x008fe80000000005 */
[----:B------:R3:W-:Y:S04]  /*7f80*/  @P1 SYNCS.ARRIVE.TRANS64.RED.A1T0 RZ, [R0+URZ], RZ ;  /* 0x000000ff00ff19a7 */ /* 0x0007e800081004ff */
.L_x_131:
[----:B------:R-:W4:Y:S01]  /*7f90*/  @P1 SYNCS.PHASECHK.TRANS64.TRYWAIT P0, [R3+URZ+0x100], R4 ;  /* 0x00010004030015a7 */ /* 0x000f2200080011ff */
[----:B------:R-:W-:Y:S01]  /*7fa0*/  BSSY B1, `(.L_x_132) ;  /* 0x0000016000017945 */ /* 0x000fe20003800000 */
[----:B----4-:R-:W-:Y:S03]  /*7fb0*/  @P1 SEL R47, RZ, 0x1, !P0 ;  /* 0x00000001ff2f1807 */ /* 0x010fe60004000000 */
[----:B------:R-:W-:Y:S05]  /*7fc0*/  @!P1 BRA `(.L_x_133) ;  /* 0x00000000004c9947 */ /* 0x000fea0003800000 */
[----:B------:R-:W-:Y:S01]  /*7fd0*/  ISETP.NE.AND P0, PT, R47, RZ, PT ;  /* 0x000000ff2f00720c */ /* 0x000fe20003f05270 */
[----:B------:R-:W-:Y:S01]  /*7fe0*/  BSSY B0, `(.L_x_134) ;  /* 0x000000b000007945 */ /* 0x000fe20003800000 */
[----:B------:R-:W-:Y:S11]  /*7ff0*/  ISETP.NE.AND P1, PT, R60, RZ, PT ;  /* 0x000000ff3c00720c */ /* 0x000ff60003f25270 */
[----:B------:R-:W-:Y:S02]  /*8000*/  @!UPT UIADD3 URZ, UPT, UPT, URZ, URZ, URZ ;  /* 0x000000fffffff290 */ /* 0x000fe4000fffe0ff */
[C---:B------:R-:W-:Y:S01]  /*8010*/  @P1 IMAD R6, R46.reuse, 0x2000, R97 ;  /* 0x000020002e061824 */ /* 0x040fe200078e0261 */
[C---:B------:R-:W-:Y:S01]  /*8020*/  @P1 LEA R4, R46.reuse, R95, 0xd ;  /* 0x0000005f2e041211 */ /* 0x040fe200078e68ff */
[C---:B------:R-:W-:Y:S02]  /*8030*/  @P1 IMAD R5, R46.reuse, 0x2000, R96 ;  /* 0x000020002e051824 */ /* 0x040fe400078e0260 */
[----:B------:R-:W-:Y:S01]  /*8040*/  @P1 IMAD R2, R46, 0x2000, R91 ;  /* 0x000020002e021824 */ /* 0x000fe200078e025b */
[----:B------:R-:W-:Y:S06]  /*8050*/  @P0 BRA `(.L_x_135) ;  /* 0x00000000000c0947 */ /* 0x000fec0003800000 */
[----:B---3--:R-:W-:Y:S04]  /*8060*/  SHF.L.U32 R0, R94, 0x1f, RZ ;  /* 0x0000001f5e007819 */ /* 0x008fe800000006ff */
[----:B------:R-:W3:Y:S02]  /*8070*/  SYNCS.PHASECHK.TRANS64.TRYWAIT P0, [R3+URZ+0x100], R0 ;  /* 0x00010000030075a7 */ /* 0x000ee400080011ff */
[----:B---3--:R-:W-:Y:S05]  /*8080*/  @!P0 BRA `(.L_x_136) ;  /* 0x00000038001c8947 */ /* 0x008fea0003800000 */
.L_x_135:
[----:B------:R-:W-:Y:S05]  /*8090*/  BSYNC B0 ;  /* 0x0000000000007941 */ /* 0x000fea0003800000 */
.L_x_134:
[----:B------:R-:W-:Y:S02]  /*80a0*/  ISETP.NE.AND P0, PT, R60, RZ, PT ;  /* 0x000000ff3c00720c */ /* 0x000fe40003f05270 */
[----:B------:R-:W-:Y:S11]  /*80b0*/  IADD3 R46, PT, PT, R46, 0x1, RZ ;  /* 0x000000012e2e7810 */ /* 0x000ff60007ffe0ff */
[----:B------:R4:W1:Y:S04]  /*80c0*/  @P0 LDS.128 R48, [R6] ;  /* 0x0000000006300984 */ /* 0x0008680000000c00 */
[----:B------:R4:W1:Y:S04]  /*80d0*/  @P0 LDS.128 R56, [R5+0x10] ;  /* 0x0000100005380984 */ /* 0x0008680000000c00 */
[----:B------:R4:W1:Y:S04]  /*80e0*/  @P0 LDS.128 R64, [R4+0x20] ;  /* 0x0000200004400984 */ /* 0x0008680000000c00 */
[----:B------:R4:W1:Y:S02]  /*80f0*/  @P0 LDS.128 R72, [R2+0x30] ;  /* 0x0000300002480984 */ /* 0x0008640000000c00 */
.L_x_133:
[----:B------:R-:W-:Y:S05]  /*8100*/  BSYNC B1 ;  /* 0x0000000000017941 */ /* 0x000fea0003800000 */
.L_x_132:
[----:B---3--:R-:W-:Y:S05]  /*8110*/  VIADD R0, R39, 0x20 ;  /* 0x0000002027007836 */ /* 0x008fea0000000000 */
[----:B------:R-:W-:Y:S04]  /*8120*/  SHF.R.U32.HI R0, RZ, 0x15, R0 ;  /* 0x00000015ff007819 */ /* 0x000fe80000011600 */
[----:B------:R-:W-:Y:S11]  /*8130*/  LOP3.LUT P0, RZ, R0, 0x3, R85, 0x48, !PT ;  /* 0x0000000300ff7812 */ /* 0x000ff60007804855 */
[----:B------:R-:W-:Y:S02]  /*8140*/  @!UPT UIADD3 URZ, UPT, UPT, URZ, URZ, URZ ;  /* 0x000000fffffff290 */ /* 0x000fe4000fffe0ff */
[----:B------:R-:W-:Y:S05]  /*8150*/  @!P0 BRA `(.L_x_137) ;  /* 0x0000000000408947 */ /* 0x000fea0003800000 */
[----:B------:R-:W3:Y:S01]  /*8160*/  LDCU.64 UR8, c[0x4][0x70] ;  /* 0x01000e00ff0877ac */ /* 0x000ee20008000a00 */
[----:B------:R-:W-:Y:S01]  /*8170*/  MOV R3, 0x0 ;  /* 0x0000000000037802 */ /* 0x000fe20000000f00 */
[----:B------:R-:W-:Y:S02]  /*8180*/  HFMA2 R12, -RZ, RZ, 0, 5.9604644775390625e-08 ;  /* 0x00000001ff0c7431 */ /* 0x000fe400000001ff */
[----:B------:R-:W-:Y:S02]  /*8190*/  IMAD.MOV.U32 R8, RZ, RZ, 0x192 ;  /* 0x00000192ff087424 */ /* 0x000fe400078e00ff */
[----:B------:R-:W-:Y:S01]  /*81a0*/  IMAD.MOV.U32 R13, RZ, RZ, RZ ;  /* 0x000000ffff0d7224 */ /* 0x000fe200078e00ff */
[----:B------:R-:W5:Y:S01]  /*81b0*/  LDCU.64 UR6, c[0x4][0x78] ;  /* 0x01000f00ff0677ac */ /* 0x000f620008000a00 */
[----:B----4-:R-:W4:Y:S01]  /*81c0*/  LDC.64 R2, c[0x4][R3] ;  /* 0x0100000003027b82 */ /* 0x010f220000000a00 */
        /* <DEDUP_REMOVED lines=9> */
.L_x_137:
[C---:B-1----:R-:W-:Y:S01]  /*8260*/  SHF.L.U32 R40, R48.reuse, 0x10, RZ ;  /* 0x0000001030287819 */ /* 0x042fe200000006ff */
[----:B------:R-:W-:Y:S05]  /*8270*/  WARPSYNC.ALL ;  /* 0x0000000000007948 */ /* 0x000fea0003800000 */
[----:B------:R-:W-:Y:S01]  /*8280*/  R2UR UR4, R39 ;  /* 0x00000000270472ca */ /* 0x000fe200000e0000 */
[----:B------:R-:W1:Y:S01]  /*8290*/  S2R R102, SR_CgaCtaId ;  /* 0x0000000000667919 */ /* 0x000e620000008800 */
[----:B------:R-:W-:Y:S01]  /*82a0*/  LOP3.LUT R43, R48, 0xffff0000, RZ, 0xc0, !PT ;  /* 0xffff0000302b7812 */ /* 0x000fe200078ec0ff */
[----:B------:R-:W-:Y:S01]  /*82b0*/  BSSY.RECONVERGENT B0, `(.L_x_138) ;  /* 0x0000092000007945 */ /* 0x000fe20003800200 */
[----:B------:R-:W-:Y:S02]  /*82c0*/  LOP3.LUT R42, R49, 0xffff0000, RZ, 0xc0, !PT ;  /* 0xffff0000312a7812 */ /* 0x000fe400078ec0ff */
[----:B------:R-:W-:Y:S02]  /*82d0*/  LOP3.LUT R44, R50, 0xffff0000, RZ, 0xc0, !PT ;  /* 0xffff0000322c7812 */ /* 0x000fe400078ec0ff */
[----:B------:R-:W-:Y:S02]  /*82e0*/  SHF.L.U32 R45, R59, 0x10, RZ ;  /* 0x000000103b2d7819 */ /* 0x000fe400000006ff */
[----:B------:R-:W-:Y:S02]  /*82f0*/  ISETP.NE.AND P6, PT, R100, RZ, PT ;  /* 0x000000ff6400720c */ /* 0x000fe40003fc5270 */
[----:B------:R-:W-:Y:S01]  /*8300*/  ISETP.NE.AND P0, PT, R99, RZ, PT ;  /* 0x000000ff6300720c */ /* 0x000fe20003f05270 */
[----:B----4-:R-:W3:Y:S01]  /*8310*/  LDTM.x32 R4, tmem[UR4+0x20] ;  /* 0x00002004000479ee */ /* 0x010ee200082c0000 */
[----:B------:R-:W-:Y:S02]  /*8320*/  MOV R61, UR46 ;  /* 0x0000002e003d7c02 */ /* 0x000fe40008000f00 */
[----:B------:R-:W-:Y:S07]  /*8330*/  LEA R62, R46, UR43, 0x3 ;  /* 0x0000002b2e3e7c11 */ /* 0x000fee000f8e18ff */
[----:B------:R-:W-:Y:S02]  /*8340*/  @P6 LEA R61, R61, UR43, 0x3 ;  /* 0x0000002b3d3d6c11 */ /* 0x000fe4000f8e18ff */
[----:B------:R-:W-:Y:S02]  /*8350*/  @P6 SHF.L.U32 R63, R94, 0x1f, RZ ;  /* 0x0000001f5e3f6819 */ /* 0x000fe400000006ff */
[----:B------:R-:W-:Y:S04]  /*8360*/  @P6 IADD3 R61, PT, PT, R61, 0x120, RZ ;  /* 0x000001203d3d6810 */ /* 0x000fe80007ffe0ff */
[----:B-1----:R-:W-:Y:S01]  /*8370*/  @P6 PRMT R61, R102, 0x654, R61 ;  /* 0x00000654663d6816 */ /* 0x002fe2000000003d */
[C---:B---3--:R-:W-:Y:S01]  /*8380*/  FMUL R0, R38.reuse, R4 ;  /* 0x0000000426007220 */ /* 0x048fe20000400000 */
[C---:B------:R-:W-:Y:S01]  /*8390*/  FMUL R2, R38.reuse, R5 ;  /* 0x0000000526027220 */ /* 0x040fe20000400000 */
[C---:B------:R-:W-:Y:S01]  /*83a0*/  FMUL R3, R38.reuse, R6 ;  /* 0x0000000626037220 */ /* 0x040fe20000400000 */
[C---:B------:R-:W-:Y:S01]  /*83b0*/  FMUL R7, R38.reuse, R7 ;  /* 0x0000000726077220 */ /* 0x040fe20000400000 */
[----:B------:R-:W-:Y:S01]  /*83c0*/  FFMA R0, R41, R40, R0 ;  /* 0x0000002829007223 */ /* 0x000fe20000000000 */
[----:B------:R-:W-:Y:S01]  /*83d0*/  SHF.L.U32 R40, R49, 0x10, RZ ;  /* 0x0000001031287819 */ /* 0x000fe200000006ff */
[----:B------:R-:W-:Y:S01]  /*83e0*/  FFMA R2, R41, R43, R2 ;  /* 0x0000002b29027223 */ /* 0x000fe20000000002 */
[----:B------:R-:W-:Y:S01]  /*83f0*/  SHF.L.U32 R43, R51, 0x10, RZ ;  /* 0x00000010332b7819 */ /* 0x000fe200000006ff */
[C---:B------:R-:W-:Y:S01]  /*8400*/  FMUL R4, R38.reuse, R8 ;  /* 0x0000000826047220 */ /* 0x040fe20000400000 */
[----:B------:R-:W-:Y:S01]  /*8410*/  FMUL R5, R38, R9 ;  /* 0x0000000926057220 */ /* 0x000fe20000400000 */
[C---:B------:R-:W-:Y:S01]  /*8420*/  FFMA R3, R41.reuse, R40, R3 ;  /* 0x0000002829037223 */ /* 0x040fe20000000003 */
[----:B------:R-:W-:Y:S01]  /*8430*/  SHF.L.U32 R40, R50, 0x10, RZ ;  /* 0x0000001032287819 */ /* 0x000fe200000006ff */
[----:B------:R-:W-:Y:S01]  /*8440*/  FFMA R7, R41, R42, R7 ;  /* 0x0000002a29077223 */ /* 0x000fe20000000007 */
[----:B------:R-:W-:Y:S01]  /*8450*/  LOP3.LUT R42, R51, 0xffff0000, RZ, 0xc0, !PT ;  /* 0xffff0000332a7812 */ /* 0x000fe200078ec0ff */
[----:B------:R-:W-:Y:S01]  /*8460*/  FMUL R6, R38, R10 ;  /* 0x0000000a26067220 */ /* 0x000fe20000400000 */
[----:B------:R-:W-:Y:S01]  /*8470*/  F2FP.BF16.F32.PACK_AB R52, R2, R0 ;  /* 0x000000000234723e */ /* 0x000fe200000010ff */
        /* <DEDUP_REMOVED lines=18> */
[C---:B------:R-:W-:Y:S01]  /*85a0*/  LOP3.LUT R42, R58.reuse, 0xffff0000, RZ, 0xc0, !PT ;  /* 0xffff00003a2a7812 */ /* 0x040fe200078ec0ff */
[----:B------:R-:W-:Y:S01]  /*85b0*/  FFMA R10, R41, R43, R10 ;  /* 0x0000002b290a7223 */ /* 0x000fe2000000000a */
[----:B------:R-:W-:Y:S01]  /*85c0*/  SHF.L.U32 R43, R58, 0x10, RZ ;  /* 0x000000103a2b7819 */ /* 0x000fe200000006ff */
[C---:B------:R-:W-:Y:S01]  /*85d0*/  FMUL R15, R38.reuse, R15 ;  /* 0x0000000f260f7220 */ /* 0x040fe20000400000 */
[----:B------:R-:W-:Y:S01]  /*85e0*/  F2FP.BF16.F32.PACK_AB R68, R9, R8 ;  /* 0x000000080944723e */ /* 0x000fe200000010ff */
[C---:B------:R-:W-:Y:S01]  /*85f0*/  FMUL R12, R38.reuse, R16 ;  /* 0x00000010260c7220 */ /* 0x040fe20000400000 */
[----:B------:R-:W-:Y:S01]  /*8600*/  FMUL R13, R38, R17 ;  /* 0x00000011260d7220 */ /* 0x000fe20000400000 */
[----:B------:R-:W-:Y:S01]  /*8610*/  FFMA R15, R41, R40, R15 ;  /* 0x00000028290f7223 */ /* 0x000fe2000000000f */
[----:B------:R-:W-:Y:S01]  /*8620*/  LOP3.LUT R40, R59, 0xffff0000, RZ, 0xc0, !PT ;  /* 0xffff00003b287812 */ /* 0x000fe200078ec0ff */
[----:B------:R-:W-:Y:S01]  /*8630*/  FFMA R12, R41, R43, R12 ;  /* 0x0000002b290c7223 */ /* 0x000fe2000000000c */
[----:B------:R-:W-:Y:S01]  /*8640*/  SHF.L.U32 R43, R64, 0x10, RZ ;  /* 0x00000010402b7819 */ /* 0x000fe200000006ff */
[----:B------:R-:W-:Y:S01]  /*8650*/  FMUL R14, R38, R18 ;  /* 0x00000012260e7220 */ /* 0x000fe20000400000 */
[----:B------:R-:W-:Y:S01]  /*8660*/  F2FP.BF16.F32.PACK_AB R69, R15, R10 ;  /* 0x0000000a0f45723e */ /* 0x000fe200000010ff */
[----:B------:R1:W-:Y:S01]  /*8670*/  STS.128 [R97+0x2000], R52 ;  /* 0x0020003461007388 */ /* 0x0003e20000000c00 */
[----:B------:R-:W-:Y:S01]  /*8680*/  FFMA R13, R41, R42, R13 ;  /* 0x0000002a290d7223 */ /* 0x000fe2000000000d */
[----:B------:R-:W-:Y:S01]  /*8690*/  LOP3.LUT R42, R64, 0xffff0000, RZ, 0xc0, !PT ;  /* 0xffff0000402a7812 */ /* 0x000fe200078ec0ff */
[C---:B------:R-:W-:Y:S01]  /*86a0*/  FMUL R19, R38.reuse, R19 ;  /* 0x0000001326137220 */ /* 0x040fe20000400000 */
[C---:B------:R-:W-:Y:S01]  /*86b0*/  FMUL R16, R38.reuse, R20 ;  /* 0x0000001426107220 */ /* 0x040fe20000400000 */
[C---:B------:R-:W-:Y:S01]  /*86c0*/  FMUL R17, R38.reuse, R21 ;  /* 0x0000001526117220 */ /* 0x040fe20000400000 */
[----:B------:R-:W-:Y:S01]  /*86d0*/  F2FP.BF16.F32.PACK_AB R70, R13, R12 ;  /* 0x0000000c0d46723e */ /* 0x000fe200000010ff */
[----:B------:R-:W-:Y:S01]  /*86e0*/  FFMA R14, R41, R45, R14 ;  /* 0x0000002d290e7223 */ /* 0x000fe2000000000e */
[----:B------:R-:W-:Y:S01]  /*86f0*/  SHF.L.U32 R45, R65, 0x10, RZ ;  /* 0x00000010412d7819 */ /* 0x000fe200000006ff */
[----:B------:R-:W-:Y:S01]  /*8700*/  FFMA R19, R41, R40, R19 ;  /* 0x0000002829137223 */ /* 0x000fe20000000013 */
[----:B------:R-:W-:Y:S01]  /*8710*/  LOP3.LUT R40, R65, 0xffff0000, RZ, 0xc0, !PT ;  /* 0xffff000041287812 */ /* 0x000fe200078ec0ff */
[----:B------:R-:W-:Y:S01]  /*8720*/  FFMA R16, R41, R43, R16 ;  /* 0x0000002b29107223 */ /* 0x000fe20000000010 */
[----:B------:R-:W-:Y:S01]  /*8730*/  SHF.L.U32 R43, R67, 0x10, RZ ;  /* 0x00000010432b7819 */ /* 0x000fe200000006ff */
[C---:B------:R-:W-:Y:S01]  /*8740*/  FMUL R18, R38.reuse, R22 ;  /* 0x0000001626127220 */ /* 0x040fe20000400000 */
[----:B------:R-:W-:Y:S01]  /*8750*/  F2FP.BF16.F32.PACK_AB R71, R19, R14 ;  /* 0x0000000e1347723e */ /* 0x000fe200000010ff */
[C---:B------:R-:W-:Y:S01]  /*8760*/  FFMA R17, R41.reuse, R42, R17 ;  /* 0x0000002a29117223 */ /* 0x040fe20000000011 */
[----:B------:R-:W-:Y:S01]  /*8770*/  FMUL R23, R38, R23 ;  /* 0x0000001726177220 */ /* 0x000fe20000400000 */
[----:B------:R-:W-:Y:S01]  /*8780*/  SHF.L.U32 R42, R66, 0x10, RZ ;  /* 0x00000010422a7819 */ /* 0x000fe200000006ff */
[----:B------:R-:W-:Y:S01]  /*8790*/  FMUL R20, R38, R24 ;  /* 0x0000001826147220 */ /* 0x000fe20000400000 */
[----:B------:R3:W-:Y:S01]  /*87a0*/  STS.128 [R96+0x2010], R68 ;  /* 0x0020104460007388 */ /* 0x0007e20000000c00 */
[----:B------:R-:W-:Y:S01]  /*87b0*/  FFMA R18, R41, R45, R18 ;  /* 0x0000002d29127223 */ /* 0x000fe20000000012 */
[----:B------:R-:W-:Y:S01]  /*87c0*/  SHF.L.U32 R45, R75, 0x10, RZ ;  /* 0x000000104b2d7819 */ /* 0x000fe200000006ff */
[C---:B------:R-:W-:Y:S01]  /*87d0*/  FFMA R23, R41.reuse, R40, R23 ;  /* 0x0000002829177223 */ /* 0x040fe20000000017 */
[----:B------:R-:W-:Y:S01]  /*87e0*/  LOP3.LUT R40, R66, 0xffff0000, RZ, 0xc0, !PT ;  /* 0xffff000042287812 */ /* 0x000fe200078ec0ff */
[----:B------:R-:W-:Y:S01]  /*87f0*/  FFMA R20, R41, R42, R20 ;  /* 0x0000002a29147223 */ /* 0x000fe20000000014 */
[----:B------:R-:W-:Y:S01]  /*8800*/  LOP3.LUT R42, R67, 0xffff0000, RZ, 0xc0, !PT ;  /* 0xffff0000432a7812 */ /* 0x000fe200078ec0ff */
[C---:B------:R-:W-:Y:S01]  /*8810*/  FMUL R21, R38.reuse, R25 ;  /* 0x0000001926157220 */ /* 0x040fe20000400000 */
[C---:B------:R-:W-:Y:S01]  /*8820*/  FMUL R22, R38.reuse, R26 ;  /* 0x0000001a26167220 */ /* 0x040fe20000400000 */
[C---:B------:R-:W-:Y:S01]  /*8830*/  FMUL R27, R38.reuse, R27 ;  /* 0x0000001b261b7220 */ /* 0x040fe20000400000 */
[----:B------:R-:W-:Y:S01]  /*8840*/  FMUL R24, R38, R28 ;  /* 0x0000001c26187220 */ /* 0x000fe20000400000 */
        /* <DEDUP_REMOVED lines=8> */
[----:B------:R-:W-:Y:S01]  /*88d0*/  FFMA R24, R41, R40, R24 ;  /* 0x0000002829187223 */ /* 0x000fe20000000018 */
[----:B------:R-:W-:Y:S01]  /*88e0*/  LOP3.LUT R40, R73, 0xffff0000, RZ, 0xc0, !PT ;  /* 0xffff000049287812 */ /* 0x000fe200078ec0ff */
[C---:B------:R-:W-:Y:S01]  /*88f0*/  FFMA R25, R41.reuse, R42, R25 ;  /* 0x0000002a29197223 */ /* 0x040fe20000000019 */
[----:B------:R-:W-:Y:S01]  /*8900*/  FMUL R31, R38, R31 ;  /* 0x0000001f261f7220 */ /* 0x000fe20000400000 */
[C---:B------:R-:W-:Y:S01]  /*8910*/  FFMA R26, R41.reuse, R43, R26 ;  /* 0x0000002b291a7223 */ /* 0x040fe2000000001a */
[----:B------:R-:W-:Y:S01]  /*8920*/  SHF.L.U32 R43, R74, 0x10, RZ ;  /* 0x000000104a2b7819 */ /* 0x000fe200000006ff */
[----:B------:R-:W-:Y:S01]  /*8930*/  FMUL R28, R38, R32 ;  /* 0x00000020261c7220 */ /* 0x000fe20000400000 */
[----:B------:R-:W-:Y:S01]  /*8940*/  LOP3.LUT R42, R74, 0xffff0000, RZ, 0xc0, !PT ;  /* 0xffff00004a2a7812 */ /* 0x000fe200078ec0ff */
[C---:B------:R-:W-:Y:S01]  /*8950*/  FMUL R29, R38.reuse, R33 ;  /* 0x00000021261d7220 */ /* 0x040fe20000400000 */
[C---:B------:R-:W-:Y:S01]  /*8960*/  FMUL R30, R38.reuse, R34 ;  /* 0x00000022261e7220 */ /* 0x040fe20000400000 */
[----:B------:R-:W-:Y:S01]  /*8970*/  FFMA R31, R41, R40, R31 ;  /* 0x00000028291f7223 */ /* 0x000fe2000000001f */
[----:B------:R-:W-:Y:S01]  /*8980*/  FMUL R35, R38, R35 ;  /* 0x0000002326237220 */ /* 0x000fe20000400000 */
[----:B-1----:R-:W-:Y:S01]  /*8990*/  F2FP.BF16.F32.PACK_AB R52, R17, R16 ;  /* 0x000000101134723e */ /* 0x002fe200000010ff */
[----:B------:R-:W-:Y:S01]  /*89a0*/  FFMA R28, R41, R43, R28 ;  /* 0x0000002b291c7223 */ /* 0x000fe2000000001c */
[----:B------:R-:W-:Y:S01]  /*89b0*/  F2FP.BF16.F32.PACK_AB R53, R23, R18 ;  /* 0x000000121735723e */ /* 0x000fe200000010ff */
[----:B------:R-:W-:Y:S01]  /*89c0*/  FFMA R29, R41, R42, R29 ;  /* 0x0000002a291d7223 */ /* 0x000fe2000000001d */
[----:B------:R-:W-:Y:S01]  /*89d0*/  F2FP.BF16.F32.PACK_AB R54, R21, R20 ;  /* 0x000000141536723e */ /* 0x000fe200000010ff */
[----:B------:R-:W-:Y:S01]  /*89e0*/  FFMA R30, R41, R45, R30 ;  /* 0x0000002d291e7223 */ /* 0x000fe2000000001e */
[----:B------:R-:W-:Y:S01]  /*89f0*/  F2FP.BF16.F32.PACK_AB R55, R27, R22 ;  /* 0x000000161b37723e */ /* 0x000fe200000010ff */
[----:B------:R-:W-:Y:S01]  /*8a00*/  FFMA R35, R41, R44, R35 ;  /* 0x0000002c29237223 */ /* 0x000fe20000000023 */
[----:B------:R-:W-:Y:S02]  /*8a10*/  F2FP.BF16.F32.PACK_AB R104, R25, R24 ;  /* 0x000000181968723e */ /* 0x000fe400000010ff */
[----:B------:R-:W-:Y:S01]  /*8a20*/  F2FP.BF16.F32.PACK_AB R105, R31, R26 ;  /* 0x0000001a1f69723e */ /* 0x000fe200000010ff */
[----:B------:R3:W-:Y:S01]  /*8a30*/  STS.128 [R95+0x2020], R52 ;  /* 0x002020345f007388 */ /* 0x0007e20000000c00 */
        /* <DEDUP_REMOVED lines=8> */
[----:B-1----:R-:W1:Y:S02]  /*8ac0*/  FENCE.VIEW.ASYNC.S ;  /* 0x00000000000073c6 */ /* 0x002e640000000000 */
[----:B-1----:R-:W-:Y:S06]  /*8ad0*/  BAR.SYNC.DEFER_BLOCKING 0x1, 0x80 ;  /* 0x0042000000007b1d */ /* 0x002fec0000010000 */
[----:B------:R-:W-:Y:S05]  /*8ae0*/  @P0 BRA `(.L_x_139) ;  /* 0x0000000000380947 */ /* 0x000fea0003800000 */
[----:B------:R-:W-:Y:S02]  /*8af0*/  UIADD3 UR4, UP0, UPT, UR62, 0x680, URZ ;  /* 0x000006803e047890 */ /* 0x000fe4000ff1e0ff */
[----:B------:R-:W-:Y:S02]  /*8b00*/  UIADD3 UR13, UPT, UPT, UR49, 0x20, URZ ;  /* 0x00000020310d7890 */ /* 0x000fe4000fffe0ff */
[----:B------:R-:W-:Y:S02]  /*8b10*/  UIADD3 UR12, UPT, UPT, UR43, 0x2400, URZ ;  /* 0x000024002b0c7890 */ /* 0x000fe4000fffe0ff */
[----:B------:R-:W-:Y:S01]  /*8b20*/  UIADD3.X UR5, UPT, UPT, URZ, UR63, URZ, UP0, !UPT ;  /* 0x0000003fff057290 */ /* 0x000fe200087fe4ff */
[----:B------:R-:W-:Y:S01]  /*8b30*/  UMOV UR14, UR50 ;  /* 0x00000032000e7c82 */ /* 0x000fe20008000000 */
[----:B------:R-:W-:Y:S01]  /*8b40*/  UMOV UR15, UR36 ;  /* 0x00000024000f7c82 */ /* 0x000fe20008000000 */
[----:B------:R-:W-:Y:S02]  /*8b50*/  UIADD3 UR9, UPT, UPT, UR49, 0xa0, URZ ;  /* 0x000000a031097890 */ /* 0x000fe4000fffe0ff */
[----:B------:R-:W-:Y:S01]  /*8b60*/  UIADD3 UR8, UPT, UPT, UR43, 0x3400, URZ ;  /* 0x000034002b087890 */ /* 0x000fe2000fffe0ff */
[----:B------:R-:W-:Y:S03]  /*8b70*/  UMOV UR10, UR50 ;  /* 0x00000032000a7c82 */ /* 0x000fe60008000000 */
[----:B------:R1:W-:Y:S01]  /*8b80*/  UTMASTG.3D [UR12], [UR4] ;  /* 0x0000000c040073b5 */ /* 0x0003e20008010000 */
[----:B------:R-:W-:Y:S04]  /*8b90*/  UMOV UR11, UR36 ;  /* 0x00000024000b7c82 */ /* 0x000fe80008000000 */
[----:B------:R1:W-:Y:S01]  /*8ba0*/  UTMASTG.3D [UR8], [UR4] ;  /* 0x00000008040073b5 */ /* 0x0003e20008010000 */
[----:B------:R0:W-:Y:S01]  /*8bb0*/  UTMACMDFLUSH ;  /* 0x00000000000079b7 */ /* 0x0001e20000000000 */
[----:B-1----:R-:W-:Y:S04]  /*8bc0*/  DEPBAR.LE SB0, 0x1 ;  /* 0x000080400000791a */ /* 0x002fe80000000000 */
.L_x_139:
[----:B------:R-:W-:Y:S05]  /*8bd0*/  BSYNC.RECONVERGENT B0 ;  /* 0x0000000000007941 */ /* 0x000fea0003800200 */
.L_x_138:
[----:B------:R-:W-:Y:S01]  /*8be0*/  BAR.SYNC.DEFER_BLOCKING 0x1, 0x80 ;  /* 0x0042000000007b1d */ /* 0x000fe20000010000 */
[----:B------:R-:W-:Y:S04]  /*8bf0*/  UIADD3 UR4, UPT, UPT, UR46, 0x1, URZ ;  /* 0x000000012e047890 */ /* 0x000fe8000fffe0ff */
[----:B------:R-:W-:Y:S04]  /*8c00*/  UISETP.NE.AND UP0, UPT, UR4, 0x4, UPT ;  /* 0x000000040400788c */ /* 0x000fe8000bf05270 */
[----:B------:R-:W-:Y:S01]  /*8c10*/  USEL UR44, UR4, URZ, UP0 ;  /* 0x000000ff042c7287 */ /* 0x000fe20008000000 */
[----:B------:R1:W-:Y:S01]  /*8c20*/  @P6 SYNCS.ARRIVE.TRANS64.RED.A1T0 RZ, [R61+URZ], RZ ;  /* 0x000000ff3dff69a7 */ /* 0x0003e200081004ff */
[----:B------:R-:W-:Y:S01]  /*8c30*/  BSSY B1, `(.L_x_140) ;  /* 0x0000017000017945 */ /* 0x000fe20003800000 */
[----:B------:R-:W4:Y:S02]  /*8c40*/  @P6 SYNCS.PHASECHK.TRANS64.TRYWAIT P0, [R62+URZ+0x100], R63 ;  /* 0x0001003f3e0065a7 */ /* 0x000f2400080011ff */
[----:B----4-:R-:W-:Y:S01]  /*8c50*/  @P6 SEL R47, RZ, 0x1, !P0 ;  /* 0x00000001ff2f6807 */ /* 0x010fe20004000000 */
[----:B-1----:R-:W-:Y:S06]  /*8c60*/  @!P6 BRA `(.L_x_141) ;  /* 0x00000000004ce947 */ /* 0x002fec0003800000 */
        /* <DEDUP_REMOVED lines=9> */
[----:B------:R-:W-:Y:S04]  /*8d00*/  SHF.L.U32 R5, R94, 0x1f, RZ ;  /* 0x0000001f5e057819 */ /* 0x000fe800000006ff */
[----:B------:R-:W1:Y:S02]  /*8d10*/  SYNCS.PHASECHK.TRANS64.TRYWAIT P0, [R62+URZ+0x100], R5 ;  /* 0x000100053e0075a7 */ /* 0x000e6400080011ff */
[----:B-1----:R-:W-:Y:S05]  /*8d20*/  @!P0 BRA `(.L_x_144) ;  /* 0x0000002c00088947 */ /* 0x002fea0003800000 */
.L_x_143:
[----:B------:R-:W-:Y:S05]  /*8d30*/  BSYNC B0 ;  /* 0x0000000000007941 */ /* 0x000fea0003800000 */
.L_x_142:
[----:B------:R-:W-:Y:S02]  /*8d40*/  ISETP.NE.AND P0, PT, R60, RZ, PT ;  /* 0x000000ff3c00720c */ /* 0x000fe40003f05270 */
[----:B------:R-:W-:Y:S11]  /*8d50*/  IADD3 R46, PT, PT, R46, 0x1, RZ ;  /* 0x000000012e2e7810 */ /* 0x000ff60007ffe0ff */
[----:B------:R4:W1:Y:S04]  /*8d60*/  @P0 LDS.128 R48, [R4] ;  /* 0x0000000004300984 */ /* 0x0008680000000c00 */
[----:B------:R4:W1:Y:S04]  /*8d70*/  @P0 LDS.128 R56, [R3+0x10] ;  /* 0x0000100003380984 */ /* 0x0008680000000c00 */
[----:B------:R4:W1:Y:S04]  /*8d80*/  @P0 LDS.128 R64, [R2+0x20] ;  /* 0x0000200002400984 */ /* 0x0008680000000c00 */
[----:B------:R4:W1:Y:S02]  /*8d90*/  @P0 LDS.128 R72, [R0+0x30] ;  /* 0x0000300000480984 */ /* 0x0008640000000c00 */
.L_x_141:
[----:B------:R-:W-:Y:S05]  /*8da0*/  BSYNC B1 ;  /* 0x0000000000017941 */ /* 0x000fea0003800000 */
.L_x_140:
[----:B----4-:R-:W-:Y:S05]  /*8db0*/  VIADD R0, R39, 0x40 ;  /* 0x0000004027007836 */ /* 0x010fea0000000000 */
[----:B------:R-:W-:Y:S04]  /*8dc0*/  SHF.R.U32.HI R0, RZ, 0x15, R0 ;  /* 0x00000015ff007819 */ /* 0x000fe80000011600 */
[----:B------:R-:W-:Y:S11]  /*8dd0*/  LOP3.LUT P0, RZ, R0, 0x3, R85, 0x48, !PT ;  /* 0x0000000300ff7812 */ /* 0x000ff60007804855 */
[----:B------:R-:W-:Y:S02]  /*8de0*/  @!UPT UIADD3 URZ, UPT, UPT, URZ, URZ, URZ ;  /* 0x000000fffffff290 */ /* 0x000fe4000fffe0ff */
[----:B------:R-:W-:Y:S05]  /*8df0*/  @!P0 BRA `(.L_x_145) ;  /* 0x0000000000408947 */ /* 0x000fea0003800000 */
[----:B------:R-:W1:Y:S01]  /*8e00*/  LDCU.64 UR8, c[0x4][0x70] ;  /* 0x01000e00ff0877ac */ /* 0x000e620008000a00 */
[----:B------:R-:W-:Y:S01]  /*8e10*/  MOV R3, 0x0 ;  /* 0x0000000000037802 */ /* 0x000fe20000000f00 */
[----:B------:R-:W-:Y:S02]  /*8e20*/  HFMA2 R12, -RZ, RZ, 0, 5.9604644775390625e-08 ;  /* 0x00000001ff0c7431 */ /* 0x000fe400000001ff */
[----:B------:R-:W-:Y:S02]  /*8e30*/  IMAD.MOV.U32 R8, RZ, RZ, 0x192 ;  /* 0x00000192ff087424 */ /* 0x000fe400078e00ff */
[----:B------:R-:W-:Y:S01]  /*8e40*/  IMAD.MOV.U32 R13, RZ, RZ, RZ ;  /* 0x000000ffff0d7224 */ /* 0x000fe200078e00ff */
[----:B------:R-:W4:Y:S01]  /*8e50*/  LDCU.64 UR6, c[0x4][0x78] ;  /* 0x01000f00ff0677ac */ /* 0x000f220008000a00 */
[----:B------:R-:W2:Y:S01]  /*8e60*/  LDC.64 R2, c[0x4][R3] ;  /* 0x0100000003027b82 */ /* 0x000ea20000000a00 */
[----:B------:R-:W5:Y:S01]  /*8e70*/  LDCU.64 UR4, c[0x4][0x10] ;  /* 0x01000200ff0477ac */ /* 0x000f620008000a00 */
[----:B-1----:R-:W-:Y:S01]  /*8e80*/  MOV R5, UR9 ;  /* 0x0000000900057c02 */ /* 0x002fe20008000f00 */
[----:B------:R-:W-:Y:S01]  /*8e90*/  IMAD.U32 R4, RZ, RZ, UR8 ;  /* 0x00000008ff047e24 */ /* 0x000fe2000f8e00ff */
[----:B----4-:R-:W-:Y:S01]  /*8ea0*/  MOV R7, UR7 ;  /* 0x0000000700077c02 */ /* 0x010fe20008000f00 */
[----:B------:R-:W-:Y:S01]  /*8eb0*/  IMAD.U32 R6, RZ, RZ, UR6 ;  /* 0x00000006ff067e24 */ /* 0x000fe2000f8e00ff */
[----:B-----5:R-:W-:Y:S01]  /*8ec0*/  MOV R11, UR5 ;  /* 0x00000005000b7c02 */ /* 0x020fe20008000f00 */
[----:B------:R-:W-:Y:S02]  /*8ed0*/  IMAD.U32 R10, RZ, RZ, UR4 ;  /* 0x00000004ff0a7e24 */ /* 0x000fe4000f8e00ff */
[----:B------:R-:W-:Y:S07]  /*8ee0*/  LEPC R20, `(.L_x_145) ;  /* 0x000000001014794e */ /* 0x000fee0000000000 */
[----:B--23--:R-:W-:Y:S05]  /*8ef0*/  CALL.ABS.NOINC R2 ;  /* 0x0000000002007343 */ /* 0x00cfea0003c00000 */
.L_x_145:
[C---:B-1----:R-:W-:Y:S01]  /*8f00*/  SHF.L.U32 R40, R48.reuse, 0x10, RZ ;  /* 0x0000001030287819 */ /* 0x042fe200000006ff */
[----:B------:R-:W-:Y:S05]  /*8f10*/  WARPSYNC.ALL ;  /* 0x0000000000007948 */ /* 0x000fea0003800000 */
[----:B------:R-:W-:Y:S01]  /*8f20*/  R2UR UR4, R39 ;  /* 0x00000000270472ca */ /* 0x000fe200000e0000 */
[----:B------:R-:W-:Y:S01]  /*8f30*/  BSSY.RECONVERGENT B0, `(.L_x_146) ;  /* 0x0000093000007945 */ /* 0x000fe20003800200 */
[----:B------:R-:W-:Y:S02]  /*8f40*/  LOP3.LUT R43, R48, 0xffff0000, RZ, 0xc0, !PT ;  /* 0xffff0000302b7812 */ /* 0x000fe400078ec0ff */
[----:B------:R-:W-:Y:S02]  /*8f50*/  SHF.L.U32 R42, R49, 0x10, RZ ;  /* 0x00000010312a7819 */ /* 0x000fe400000006ff */
[C---:B------:R-:W-:Y:S02]  /*8f60*/  SHF.L.U32 R45, R51.reuse, 0x10, RZ ;  /* 0x00000010332d7819 */ /* 0x040fe400000006ff */
[----:B------:R-:W-:Y:S02]  /*8f70*/  LOP3.LUT R44, R51, 0xffff0000, RZ, 0xc0, !PT ;  /* 0xffff0000332c7812 */ /* 0x000fe400078ec0ff */
[----:B------:R-:W-:Y:S02]  /*8f80*/  ISETP.NE.AND P6, PT, R100, RZ, PT ;  /* 0x000000ff6400720c */ /* 0x000fe40003fc5270 */
[----:B------:R-:W-:Y:S01]  /*8f90*/  ISETP.NE.AND P0, PT, R99, RZ, PT ;  /* 0x000000ff6300720c */ /* 0x000fe20003f05270 */
[----:B------:R-:W1:Y:S01]  /*8fa0*/  LDTM.x32 R4, tmem[UR4+0x40] ;  /* 0x00004004000479ee */ /* 0x000e6200082c0000 */
[----:B------:R-:W-:Y:S02]  /*8fb0*/  MOV R61, UR44 ;  /* 0x0000002c003d7c02 */ /* 0x000fe40008000f00 */
[----:B------:R-:W-:Y:S07]  /*8fc0*/  LEA R62, R46, UR43, 0x3 ;  /* 0x0000002b2e3e7c11 */ /* 0x000fee000f8e18ff */
[----:B------:R-:W-:Y:S02]  /*8fd0*/  @P6 LEA R61, R61, UR43, 0x3 ;  /* 0x0000002b3d3d6c11 */ /* 0x000fe4000f8e18ff */
[----:B------:R-:W-:Y:S02]  /*8fe0*/  @P6 SHF.L.U32 R63, R94, 0x1f, RZ ;  /* 0x0000001f5e3f6819 */ /* 0x000fe400000006ff */
[----:B------:R-:W-:Y:S04]  /*8ff0*/  @P6 IADD3 R61, PT, PT, R61, 0x120, RZ ;  /* 0x000001203d3d6810 */ /* 0x000fe80007ffe0ff */
[----:B------:R-:W-:Y:S01]  /*9000*/  @P6 PRMT R61, R102, 0x654, R61 ;  /* 0x00000654663d6816 */ /* 0x000fe2000000003d */
[C---:B-1----:R-:W-:Y:S01]  /*9010*/  FMUL R0, R38.reuse, R4 ;  /* 0x0000000426007220 */ /* 0x042fe20000400000 */
        /* <DEDUP_REMOVED lines=10> */
[----:B---3--:R-:W-:Y:S01]  /*90c0*/  F2FP.BF16.F32.PACK_AB R68, R2, R0 ;  /* 0x000000000244723e */ /* 0x008fe200000010ff */
[----:B------:R-:W-:Y:S01]  /*90d0*/  FMUL R5, R38, R9 ;  /* 0x0000000926057220 */ /* 0x000fe20000400000 */
[C---:B------:R-:W-:Y:S01]  /*90e0*/  FFMA R7, R41.reuse, R40, R7 ;  /* 0x0000002829077223 */ /* 0x040fe20000000007 */
[----:B------:R-:W-:Y:S01]  /*90f0*/  SHF.L.U32 R40, R56, 0x10, RZ ;  /* 0x0000001038287819 */ /* 0x000fe200000006ff */
[C---:B------:R-:W-:Y:S01]  /*9100*/  FMUL R6, R38.reuse, R10 ;  /* 0x0000000a26067220 */ /* 0x040fe20000400000 */
[C---:B------:R-:W-:Y:S01]  /*9110*/  FMUL R11, R38.reuse, R11 ;  /* 0x0000000b260b7220 */ /* 0x040fe20000400000 */
[----:B------:R-:W-:Y:S01]  /*9120*/  FFMA R4, R41, R43, R4 ;  /* 0x0000002b29047223 */ /* 0x000fe20000000004 */
[----:B------:R-:W-:Y:S01]  /*9130*/  SHF.L.U32 R43, R57, 0x10, RZ ;  /* 0x00000010392b7819 */ /* 0x000fe200000006ff */
[----:B------:R-:W-:Y:S01]  /*9140*/  FMUL R8, R38, R12 ;  /* 0x0000000c26087220 */ /* 0x000fe20000400000 */
[----:B------:R-:W-:Y:S01]  /*9150*/  F2FP.BF16.F32.PACK_AB R69, R7, R3 ;  /* 0x000000030745723e */ /* 0x000fe200000010ff */
[C---:B------:R-:W-:Y:S01]  /*9160*/  FFMA R5, R41.reuse, R42, R5 ;  /* 0x0000002a29057223 */ /* 0x040fe20000000005 */
[----:B------:R-:W-:Y:S01]  /*9170*/  LOP3.LUT R42, R56, 0xffff0000, RZ, 0xc0, !PT ;  /* 0xffff0000382a7812 */ /* 0x000fe200078ec0ff */
[----:B------:R-:W-:Y:S01]  /*9180*/  FFMA R6, R41, R45, R6 ;  /* 0x0000002d29067223 */ /* 0x000fe20000000006 */
[----:B------:R-:W-:Y:S01]  /*9190*/  SHF.L.U32 R45, R65, 0x10, RZ ;  /* 0x00000010412d7819 */ /* 0x000fe200000006ff */
[----:B------:R-:W-:Y:S01]  /*91a0*/  FFMA R11, R41, R44, R11 ;  /* 0x0000002c290b7223 */ /* 0x000fe2000000000b */
[----:B------:R-:W-:Y:S01]  /*91b0*/  F2FP.BF16.F32.PACK_AB R70, R5, R4 ;  /* 0x000000040546723e */ /* 0x000fe200000010ff */
[----:B------:R-:W-:Y:S01]  /*91c0*/  FFMA R8, R41, R40, R8 ;  /* 0x0000002829087223 */ /* 0x000fe20000000008 */
[----:B------:R-:W-:Y:S01]  /*91d0*/  LOP3.LUT R40, R57, 0xffff0000, RZ, 0xc0, !PT ;  /* 0xffff000039287812 */ /* 0x000fe200078ec0ff */
[C---:B------:R-:W-:Y:S01]  /*91e0*/  FMUL R9, R38.reuse, R13 ;  /* 0x0000000d26097220 */ /* 0x040fe20000400000 */
[----:B------:R-:W-:Y:S01]  /*91f0*/  F2FP.BF16.F32.PACK_AB R71, R11, R6 ;  /* 0x000000060b47723e */ /* 0x000fe200000010ff */
[C---:B------:R-:W-:Y:S01]  /*9200*/  FMUL R10, R38.reuse, R14 ;  /* 0x0000000e260a7220 */ /* 0x040fe20000400000 */
[----:B------:R-:W-:Y:S01]  /*9210*/  LOP3.LUT R44, R75, 0xffff0000, RZ, 0xc0, !PT ;  /* 0xffff00004b2c7812 */ /* 0x000fe200078ec0ff */
[----:B------:R-:W-:Y:S01]  /*9220*/  FMUL R15, R38, R15 ;  /* 0x0000000f260f7220 */ /* 0x000fe20000400000 */
        /* <DEDUP_REMOVED lines=8> */
[----:B------:R-:W-:Y:S01]  /*92b0*/  FMUL R13, R38, R17 ;  /* 0x00000011260d7220 */ /* 0x000fe20000400000 */
[----:B------:R-:W-:Y:S01]  /*92c0*/  F2FP.BF16.F32.PACK_AB R53, R15, R10 ;  /* 0x0000000a0f35723e */ /* 0x000fe200000010ff */
[C---:B------:R-:W-:Y:S01]  /*92d0*/  FFMA R12, R41.reuse, R42, R12 ;  /* 0x0000002a290c7223 */ /* 0x040fe2000000000c */
[----:B------:R-:W-:Y:S01]  /*92e0*/  LOP3.LUT R42, R64, 0xffff0000, RZ, 0xc0, !PT ;  /* 0xffff0000402a7812 */ /* 0x000fe200078ec0ff */
[C---:B------:R-:W-:Y:S01]  /*92f0*/  FMUL R14, R38.reuse, R18 ;  /* 0x00000012260e7220 */ /* 0x040fe20000400000 */
[----:B------:R-:W-:Y:S01]  /*9300*/  FFMA R13, R41, R40, R13 ;  /* 0x00000028290d7223 */ /* 0x000fe2000000000d */
[----:B------:R-:W-:Y:S01]  /*9310*/  LOP3.LUT R40, R59, 0xffff0000, RZ, 0xc0, !PT ;  /* 0xffff00003b287812 */ /* 0x000fe200078ec0ff */
[----:B------:R1:W-:Y:S01]  /*9320*/  STS.128 [R97+0x4000], R68 ;  /* 0x0040004461007388 */ /* 0x0003e20000000c00 */
[----:B------:R-:W-:Y:S01]  /*9330*/  FMUL R19, R38, R19 ;  /* 0x0000001326137220 */ /* 0x000fe20000400000 */
[----:B------:R-:W-:Y:S01]  /*9340*/  FFMA R14, R41, R43, R14 ;  /* 0x0000002b290e7223 */ /* 0x000fe2000000000e */
[----:B------:R-:W-:Y:S01]  /*9350*/  SHF.L.U32 R43, R64, 0x10, RZ ;  /* 0x00000010402b7819 */ /* 0x000fe200000006ff */
[C---:B------:R-:W-:Y:S01]  /*9360*/  FMUL R16, R38.reuse, R20 ;  /* 0x0000001426107220 */ /* 0x040fe20000400000 */
        /* <DEDUP_REMOVED lines=18> */
[C---:B------:R-:W-:Y:S01]  /*9490*/  FMUL R22, R38.reuse, R26 ;  /* 0x0000001a26167220 */ /* 0x040fe20000400000 */
[----:B------:R-:W-:Y:S01]  /*94a0*/  FMUL R27, R38, R27 ;  /* 0x0000001b261b7220 */ /* 0x000fe20000400000 */
[----:B------:R-:W-:Y:S01]  /*94b0*/  FFMA R20, R41, R43, R20 ;  /* 0x0000002b29147223 */ /* 0x000fe20000000014 */
[----:B------:R-:W-:Y:S01]  /*94c0*/  SHF.L.U32 R43, R73, 0x10, RZ ;  /* 0x00000010492b7819 */ /* 0x000fe200000006ff */
[C---:B------:R-:W-:Y:S01]  /*94d0*/  FFMA R21, R41.reuse, R40, R21 ;  /* 0x0000002829157223 */ /* 0x040fe20000000015 */
[C---:B------:R-:W-:Y:S01]  /*94e0*/  FFMA R22, R41.reuse, R45, R22 ;  /* 0x0000002d29167223 */ /* 0x040fe20000000016 */
[C---:B------:R-:W-:Y:S01]  /*94f0*/  FFMA R27, R41.reuse, R42, R27 ;  /* 0x0000002a291b7223 */ /* 0x040fe2000000001b */
[----:B------:R-:W-:Y:S01]  /*9500*/  SHF.L.U32 R40, R72, 0x10, RZ ;  /* 0x0000001048287819 */ /* 0x000fe200000006ff */
[----:B------:R-:W-:Y:S01]  /*9510*/  FMUL R24, R38, R28 ;  /* 0x0000001c26187220 */ /* 0x000fe20000400000 */
[----:B------:R-:W-:Y:S01]  /*9520*/  LOP3.LUT R42, R72, 0xffff0000, RZ, 0xc0, !PT ;  /* 0xffff0000482a7812 */ /* 0x000fe200078ec0ff */
[C---:B------:R-:W-:Y:S01]  /*9530*/  FMUL R25, R38.reuse, R29 ;  /* 0x0000001d26197220 */ /* 0x040fe20000400000 */
[C---:B------:R-:W-:Y:S01]  /*9540*/  FMUL R26, R38.reuse, R30 ;  /* 0x0000001e261a7220 */ /* 0x040fe20000400000 */
[----:B------:R-:W-:Y:S01]  /*9550*/  FFMA R24, R41, R40, R24 ;  /* 0x0000002829187223 */ /* 0x000fe20000000018 */
[----:B------:R-:W-:Y:S01]  /*9560*/  LOP3.LUT R40, R73, 0xffff0000, RZ, 0xc0, !PT ;  /* 0xffff000049287812 */ /* 0x000fe200078ec0ff */
[C---:B------:R-:W-:Y:S01]  /*9570*/  FFMA R25, R41.reuse, R42, R25 ;  /* 0x0000002a29197223 */ /* 0x040fe20000000019 */
        /* <DEDUP_REMOVED lines=46> */
.L_x_147:
[----:B------:R-:W-:Y:S05]  /*9860*/  BSYNC.RECONVERGENT B0 ;  /* 0x0000000000007941 */ /* 0x000fea0003800200 */
.L_x_146:
        /* <DEDUP_REMOVED lines=21> */
.L_x_151:
[----:B------:R-:W-:Y:S05]  /*99c0*/  BSYNC B0 ;  /* 0x0000000000007941 */ /* 0x000fea0003800000 */
.L_x_150:
[----:B------:R-:W-:Y:S11]  /*99d0*/  ISETP.NE.AND P0, PT, R60, RZ, PT ;  /* 0x000000ff3c00720c */ /* 0x000ff60003f05270 */
[----:B------:R-:W-:Y:S02]  /*99e0*/  @!UPT UIADD3 URZ, UPT, UPT, URZ, URZ, URZ ;  /* 0x000000fffffff290 */ /* 0x000fe4000fffe0ff */
[----:B------:R4:W1:Y:S04]  /*99f0*/  @P0 LDS.128 R48, [R3] ;  /* 0x0000000003300984 */ /* 0x0008680000000c00 */
[----:B------:R4:W1:Y:S04]  /*9a00*/  @P0 LDS.128 R56, [R2+0x10] ;  /* 0x0000100002380984 */ /* 0x0008680000000c00 */
[----:B------:R4:W1:Y:S04]  /*9a10*/  @P0 LDS.128 R64, [R0+0x20] ;  /* 0x0000200000400984 */ /* 0x0008680000000c00 */
[----:B------:R4:W1:Y:S02]  /*9a20*/  @P0 LDS.128 R72, [R46+0x30] ;  /* 0x000030002e480984 */ /* 0x0008640000000c00 */
.L_x_149:
[----:B------:R-:W-:Y:S05]  /*9a30*/  BSYNC B1 ;  /* 0x0000000000017941 */ /* 0x000fea0003800000 */
.L_x_148:
        /* <DEDUP_REMOVED lines=21> */
.L_x_153:
[----:B------:R-:W-:Y:S01]  /*9b90*/  ISETP.NE.AND P0, PT, R99, RZ, PT ;  /* 0x000000ff6300720c */ /* 0x000fe20003f05270 */
[----:B------:R-:W-:Y:S05]  /*9ba0*/  WARPSYNC.ALL ;  /* 0x0000000000007948 */ /* 0x000fea0003800000 */
[----:B------:R-:W-:Y:S01]  /*9bb0*/  R2UR UR4, R39 ;  /* 0x00000000270472ca */ /* 0x000fe200000e0000 */
[----:B------:R-:W-:Y:S01]  /*9bc0*/  BSSY.RECONVERGENT B0, `(.L_x_154) ;  /* 0x0000090000007945 */ /* 0x000fe20003800200 */
[C---:B-1----:R-:W-:Y:S02]  /*9bd0*/  SHF.L.U32 R40, R48.reuse, 0x10, RZ ;  /* 0x0000001030287819 */ /* 0x042fe400000006ff */
[----:B------:R-:W-:Y:S02]  /*9be0*/  LOP3.LUT R42, R48, 0xffff0000, RZ, 0xc0, !PT ;  /* 0xffff0000302a7812 */ /* 0x000fe400078ec0ff */
[C---:B------:R-:W-:Y:S02]  /*9bf0*/  SHF.L.U32 R43, R49.reuse, 0x10, RZ ;  /* 0x00000010312b7819 */ /* 0x040fe400000006ff */
[----:B------:R-:W-:Y:S02]  /*9c00*/  LOP3.LUT R44, R49, 0xffff0000, RZ, 0xc0, !PT ;  /* 0xffff0000312c7812 */ /* 0x000fe400078ec0ff */
[C---:B------:R-:W-:Y:S02]  /*9c10*/  SHF.L.U32 R45, R50.reuse, 0x10, RZ ;  /* 0x00000010322d7819 */ /* 0x040fe400000006ff */
[----:B------:R-:W-:Y:S01]  /*9c20*/  LOP3.LUT R46, R50, 0xffff0000, RZ, 0xc0, !PT ;  /* 0xffff0000322e7812 */ /* 0x000fe200078ec0ff */
[----:B------:R-:W1:Y:S01]  /*9c30*/  LDTM.x32 R4, tmem[UR4+0x60] ;  /* 0x00006004000479ee */ /* 0x000e6200082c0000 */
[C---:B------:R-:W-:Y:S01]  /*9c40*/  SHF.L.U32 R47, R51.reuse, 0x10, RZ ;  /* 0x00000010332f7819 */ /* 0x040fe200000006ff */
[----:B------:R-:W-:Y:S01]  /*9c50*/  NOP ;  /* 0x0000000000007918 */ /* 0x000fe20000000000 */
[----:B------:R-:W-:Y:S02]  /*9c60*/  LOP3.LUT R48, R51, 0xffff0000, RZ, 0xc0, !PT ;  /* 0xffff000033307812 */ /* 0x000fe400078ec0ff */
[C---:B------:R-:W-:Y:S02]  /*9c70*/  SHF.L.U32 R49, R56.reuse, 0x10, RZ ;  /* 0x0000001038317819 */ /* 0x040fe400000006ff */
[----:B------:R-:W-:Y:S02]  /*9c80*/  LOP3.LUT R51, R56, 0xffff0000, RZ, 0xc0, !PT ;  /* 0xffff000038337812 */ /* 0x000fe400078ec0ff */
[C---:B------:R-:W-:Y:S02]  /*9c90*/  SHF.L.U32 R50, R57.reuse, 0x10, RZ ;  /* 0x0000001039327819 */ /* 0x040fe400000006ff */
[----:B---3--:R-:W-:Y:S02]  /*9ca0*/  LOP3.LUT R52, R57, 0xffff0000, RZ, 0xc0, !PT ;  /* 0xffff000039347812 */ /* 0x008fe400078ec0ff */
[C---:B------:R-:W-:Y:S02]  /*9cb0*/  SHF.L.U32 R53, R58.reuse, 0x10, RZ ;  /* 0x000000103a357819 */ /* 0x040fe400000006ff */
[----:B------:R-:W-:Y:S02]  /*9cc0*/  LOP3.LUT R54, R58, 0xffff0000, RZ, 0xc0, !PT ;  /* 0xffff00003a367812 */ /* 0x000fe400078ec0ff */
[----:B------:R-:W-:Y:S02]  /*9cd0*/  SHF.L.U32 R55, R59, 0x10, RZ ;  /* 0x000000103b377819 */ /* 0x000fe400000006ff */
[----:B------:R-:W-:Y:S02]  /*9ce0*/  IADD3 R101, PT, PT, R101, 0x190, RZ ;  /* 0x0000019065657810 */ /* 0x000fe40007ffe0ff */
[----:B------:R-:W-:Y:S02]  /*9cf0*/  LOP3.LUT R56, R59, 0xffff0000, RZ, 0xc0, !PT ;  /* 0xffff00003b387812 */ /* 0x000fe400078ec0ff */
[----:B------:R-:W-:Y:S01]  /*9d00*/  SHF.L.U32 R57, R64, 0x10, RZ ;  /* 0x0000001040397819 */ /* 0x000fe200000006ff */
[----:B-1----:R-:W-:Y:S01]  /*9d10*/  FMUL R4, R38, R4 ;  /* 0x0000000426047220 */ /* 0x002fe20000400000 */
[----:B------:R-:W-:Y:S01]  /*9d20*/  LOP3.LUT R58, R64, 0xffff0000, RZ, 0xc0, !PT ;  /* 0xffff0000403a7812 */ /* 0x000fe200078ec0ff */
[C---:B------:R-:W-:Y:S01]  /*9d30*/  FMUL R5, R38.reuse, R5 ;  /* 0x0000000526057220 */ /* 0x040fe20000400000 */
[----:B------:R-:W-:Y:S01]  /*9d40*/  LOP3.LUT R101, R101, 0xfefffff8, RZ, 0xc0, !PT ;  /* 0xfefffff865657812 */ /* 0x000fe200078ec0ff */
[C---:B------:R-:W-:Y:S01]  /*9d50*/  FFMA R4, R41.reuse, R40, R4 ;  /* 0x0000002829047223 */ /* 0x040fe20000000004 */
[C---:B------:R-:W-:Y:S01]  /*9d60*/  FMUL R6, R38.reuse, R6 ;  /* 0x0000000626067220 */ /* 0x040fe20000400000 */
[----:B------:R-:W-:Y:S01]  /*9d70*/  FFMA R5, R41, R42, R5 ;  /* 0x0000002a29057223 */ /* 0x000fe20000000005 */
[----:B------:R-:W-:Y:S01]  /*9d80*/  SHF.L.U32 R59, R65, 0x10, RZ ;  /* 0x00000010413b7819 */ /* 0x000fe200000006ff */
[----:B------:R1:W-:Y:S01]  /*9d90*/  SYNCS.ARRIVE.TRANS64.RED.A1T0 RZ, [R101+URZ], RZ ;  /* 0x000000ff65ff79a7 */ /* 0x0003e200081004ff */
[----:B------:R-:W-:Y:S01]  /*9da0*/  FFMA R6, R41, R43, R6 ;  /* 0x0000002b29067223 */ /* 0x000fe20000000006 */
[C---:B------:R-:W-:Y:S01]  /*9db0*/  FMUL R7, R38.reuse, R7 ;  /* 0x0000000726077220 */ /* 0x040fe20000400000 */
[----:B------:R-:W-:Y:S01]  /*9dc0*/  F2FP.BF16.F32.PACK_AB R104, R5, R4 ;  /* 0x000000040568723e */ /* 0x000fe200000010ff */
[C---:B------:R-:W-:Y:S01]  /*9dd0*/  FMUL R8, R38.reuse, R8 ;  /* 0x0000000826087220 */ /* 0x040fe20000400000 */
[----:B------:R-:W-:Y:S01]  /*9de0*/  FMUL R9, R38, R9 ;  /* 0x0000000926097220 */ /* 0x000fe20000400000 */
[----:B------:R-:W-:Y:S01]  /*9df0*/  LOP3.LUT R60, R65, 0xffff0000, RZ, 0xc0, !PT ;  /* 0xffff0000413c7812 */ /* 0x000fe200078ec0ff */
[C---:B------:R-:W-:Y:S01]  /*9e00*/  FFMA R7, R41.reuse, R44, R7 ;  /* 0x0000002c29077223 */ /* 0x040fe20000000007 */
[C---:B------:R-:W-:Y:S01]  /*9e10*/  FFMA R8, R41.reuse, R45, R8 ;  /* 0x0000002d29087223 */ /* 0x040fe20000000008 */
[----:B------:R-:W-:Y:S01]  /*9e20*/  SHF.L.U32 R61, R66, 0x10, RZ ;  /* 0x00000010423d7819 */ /* 0x000fe200000006ff */
[----:B------:R-:W-:Y:S01]  /*9e30*/  FFMA R9, R41, R46, R9 ;  /* 0x0000002e29097223 */ /* 0x000fe20000000009 */
[C---:B------:R-:W-:Y:S01]  /*9e40*/  FMUL R10, R38.reuse, R10 ;  /* 0x0000000a260a7220 */ /* 0x040fe20000400000 */
[----:B------:R-:W-:Y:S01]  /*9e50*/  F2FP.BF16.F32.PACK_AB R105, R7, R6 ;  /* 0x000000060769723e */ /* 0x000fe200000010ff */
[C---:B------:R-:W-:Y:S01]  /*9e60*/  FMUL R11, R38.reuse, R11 ;  /* 0x0000000b260b7220 */ /* 0x040fe20000400000 */
[----:B------:R-:W-:Y:S01]  /*9e70*/  FMUL R0, R38, R12 ;  /* 0x0000000c26007220 */ /* 0x000fe20000400000 */
[----:B------:R-:W-:Y:S01]  /*9e80*/  F2FP.BF16.F32.PACK_AB R106, R9, R8 ;  /* 0x00000008096a723e */ /* 0x000fe200000010ff */
[C---:B------:R-:W-:Y:S01]  /*9e90*/  FFMA R10, R41.reuse, R47, R10 ;  /* 0x0000002f290a7223 */ /* 0x040fe2000000000a */
[C---:B------:R-:W-:Y:S01]  /*9ea0*/  FFMA R11, R41.reuse, R48, R11 ;  /* 0x00000030290b7223 */ /* 0x040fe2000000000b */
[----:B------:R-:W-:Y:S01]  /*9eb0*/  LOP3.LUT R62, R66, 0xffff0000, RZ, 0xc0, !PT ;  /* 0xffff0000423e7812 */ /* 0x000fe200078ec0ff */
[----:B------:R-:W-:Y:S01]  /*9ec0*/  FFMA R0, R41, R49, R0 ;  /* 0x0000003129007223 */ /* 0x000fe20000000000 */
[C---:B------:R-:W-:Y:S01]  /*9ed0*/  FMUL R2, R38.reuse, R13 ;  /* 0x0000000d26027220 */ /* 0x040fe20000400000 */
[----:B------:R-:W-:Y:S01]  /*9ee0*/  SHF.L.U32 R63, R67, 0x10, RZ ;  /* 0x00000010433f7819 */ /* 0x000fe200000006ff */
[C---:B------:R-:W-:Y:S01]  /*9ef0*/  FMUL R3, R38.reuse, R14 ;  /* 0x0000000e26037220 */ /* 0x040fe20000400000 */
[----:B------:R-:W-:Y:S01]  /*9f00*/  F2FP.BF16.F32.PACK_AB R107, R11, R10 ;  /* 0x0000000a0b6b723e */ /* 0x000fe200000010ff */
[----:B------:R-:W-:Y:S01]  /*9f10*/  FFMA R2, R41, R51, R2 ;  /* 0x0000003329027223 */ /* 0x000fe20000000002 */
[C---:B------:R-:W-:Y:S01]  /*9f20*/  FMUL R15, R38.reuse, R15 ;  /* 0x0000000f260f7220 */ /* 0x040fe20000400000 */
[C---:B------:R-:W-:Y:S01]  /*9f30*/  FMUL R12, R38.reuse, R16 ;  /* 0x00000010260c7220 */ /* 0x040fe20000400000 */
[----:B------:R-:W-:Y:S01]  /*9f40*/  FMUL R13, R38, R17 ;  /* 0x00000011260d7220 */ /* 0x000fe20000400000 */
[----:B------:R1:W-:Y:S01]  /*9f50*/  STS.128 [R97+0x6000], R104 ;  /* 0x0060006861007388 */ /* 0x0003e20000000c00 */
[----:B------:R-:W-:Y:S01]  /*9f60*/  LOP3.LUT R64, R67, 0xffff0000, RZ, 0xc0, !PT ;  /* 0xffff000043407812 */ /* 0x000fe200078ec0ff */
[C---:B------:R-:W-:Y:S01]  /*9f70*/  FFMA R3, R41.reuse, R50, R3 ;  /* 0x0000003229037223 */ /* 0x040fe20000000003 */
[----:B------:R-:W-:Y:S01]  /*9f80*/  SHF.L.U32 R65, R72, 0x10, RZ ;  /* 0x0000001048417819 */ /* 0x000fe200000006ff */
[C---:B------:R-:W-:Y:S01]  /*9f90*/  FFMA R15, R41.reuse, R52, R15 ;  /* 0x00000034290f7223 */ /* 0x040fe2000000000f */
[----:B------:R-:W-:Y:S01]  /*9fa0*/  F2FP.BF16.F32.PACK_AB R108, R2, R0 ;  /* 0x00000000026c723e */ /* 0x000fe200000010ff */
[C---:B------:R-:W-:Y:S01]  /*9fb0*/  FFMA R12, R41.reuse, R53, R12 ;  /* 0x00000035290c7223 */ /* 0x040fe2000000000c */
[C---:B------:R-:W-:Y:S01]  /*9fc0*/  FFMA R13, R41.reuse, R54, R13 ;  /* 0x00000036290d7223 */ /* 0x040fe2000000000d */
[C---:B------:R-:W-:Y:S01]  /*9fd0*/  FMUL R14, R38.reuse, R18 ;  /* 0x00000012260e7220 */ /* 0x040fe20000400000 */
[C---:B------:R-:W-:Y:S01]  /*9fe0*/  FMUL R19, R38.reuse, R19 ;  /* 0x0000001326137220 */ /* 0x040fe20000400000 */
[C---:B------:R-:W-:Y:S01]  /*9ff0*/  FMUL R16, R38.reuse, R20 ;  /* 0x0000001426107220 */ /* 0x040fe20000400000 */
[C---:B------:R-:W-:Y:S01]  /*a000*/  FMUL R17, R38.reuse, R21 ;  /* 0x0000001526117220 */ /* 0x040fe20000400000 */
[C---:B------:R-:W-:Y:S01]  /*a010*/  FFMA R14, R41.reuse, R55, R14 ;  /* 0x00000037290e7223 */ /* 0x040fe2000000000e */
        /* <DEDUP_REMOVED lines=9> */
[----:B------:R-:W-:Y:S01]  /*a0b0*/  FFMA R23, R41, R60, R23 ;  /* 0x0000003c29177223 */ /* 0x000fe20000000017 */
[C---:B------:R-:W-:Y:S01]  /*a0c0*/  FMUL R27, R38.reuse, R27 ;  /* 0x0000001b261b7220 */ /* 0x040fe20000400000 */
[----:B------:R-:W-:Y:S01]  /*a0d0*/  F2FP.BF16.F32.PACK_AB R109, R15, R3 ;  /* 0x000000030f6d723e */ /* 0x000fe200000010ff */
[----:B------:R-:W-:Y:S01]  /*a0e0*/  FFMA R20, R41, R61, R20 ;  /* 0x0000003d29147223 */ /* 0x000fe20000000014 */
[----:B------:R-:W-:Y:S01]  /*a0f0*/  F2FP.BF16.F32.PACK_AB R110, R13, R12 ;  /* 0x0000000c0d6e723e */ /* 0x000fe200000010ff */
[----:B------:R-:W-:Y:S01]  /*a100*/  FMUL R24, R38, R28 ;  /* 0x0000001c26187220 */ /* 0x000fe20000400000 */
[----:B------:R-:W-:Y:S01]  /*a110*/  F2FP.BF16.F32.PACK_AB R111, R19, R14 ;  /* 0x0000000e136f723e */ /* 0x000fe200000010ff */
[----:B------:R-:W-:Y:S01]  /*a120*/  FFMA R21, R41, R62, R21 ;  /* 0x0000003e29157223 */ /* 0x000fe20000000015 */
[----:B------:R-:W-:Y:S01]  /*a130*/  LOP3.LUT R66, R72, 0xffff0000, RZ, 0xc0, !PT ;  /* 0xffff000048427812 */ /* 0x000fe200078ec0ff */
[C---:B------:R-:W-:Y:S01]  /*a140*/  FMUL R25, R38.reuse, R29 ;  /* 0x0000001d26197220 */ /* 0x040fe20000400000 */
[----:B------:R-:W-:Y:S01]  /*a150*/  SHF.L.U32 R67, R73, 0x10, RZ ;  /* 0x0000001049437819 */ /* 0x000fe200000006ff */
[----:B------:R1:W-:Y:S01]  /*a160*/  STS.128 [R96+0x6010], R108 ;  /* 0x0060106c60007388 */ /* 0x0003e20000000c00 */
[----:B------:R-:W-:Y:S01]  /*a170*/  FFMA R22, R41, R63, R22 ;  /* 0x0000003f29167223 */ /* 0x000fe20000000016 */
[----:B------:R-:W-:Y:S01]  /*a180*/  LOP3.LUT R68, R73, 0xffff0000, RZ, 0xc0, !PT ;  /* 0xffff000049447812 */ /* 0x000fe200078ec0ff */
[----:B------:R-:W-:Y:S01]  /*a190*/  FMUL R26, R38, R30 ;  /* 0x0000001e261a7220 */ /* 0x000fe20000400000 */
[C---:B------:R-:W-:Y:S01]  /*a1a0*/  FFMA R27, R41.reuse, R64, R27 ;  /* 0x00000040291b7223 */ /* 0x040fe2000000001b */
[----:B------:R-:W-:Y:S01]  /*a1b0*/  SHF.L.U32 R69, R74, 0x10, RZ ;  /* 0x000000104a457819 */ /* 0x000fe200000006ff */
[----:B------:R-:W-:Y:S01]  /*a1c0*/  FMUL R31, R38, R31 ;  /* 0x0000001f261f7220 */ /* 0x000fe20000400000 */
[C---:B------:R-:W-:Y:S01]  /*a1d0*/  FFMA R24, R41.reuse, R65, R24 ;  /* 0x0000004129187223 */ /* 0x040fe20000000018 */
[----:B------:R-:W-:Y:S01]  /*a1e0*/  LOP3.LUT R70, R74, 0xffff0000, RZ, 0xc0, !PT ;  /* 0xffff00004a467812 */ /* 0x000fe200078ec0ff */
[C---:B------:R-:W-:Y:S01]  /*a1f0*/  FMUL R28, R38.reuse, R32 ;  /* 0x00000020261c7220 */ /* 0x040fe20000400000 */
[----:B------:R-:W-:Y:S01]  /*a200*/  FFMA R25, R41, R66, R25 ;  /* 0x0000004229197223 */ /* 0x000fe20000000019 */
[----:B------:R-:W-:Y:S01]  /*a210*/  SHF.L.U32 R71, R75, 0x10, RZ ;  /* 0x000000104b477819 */ /* 0x000fe200000006ff */
[C---:B------:R-:W-:Y:S01]  /*a220*/  FMUL R29, R38.reuse, R33 ;  /* 0x00000021261d7220 */ /* 0x040fe20000400000 */
[----:B------:R-:W-:Y:S01]  /*a230*/  FFMA R26, R41, R67, R26 ;  /* 0x00000043291a7223 */ /* 0x000fe2000000001a */
[----:B------:R-:W-:Y:S01]  /*a240*/  LOP3.LUT R72, R75, 0xffff0000, RZ, 0xc0, !PT ;  /* 0xffff00004b487812 */ /* 0x000fe200078ec0ff */
        /* <DEDUP_REMOVED lines=38> */
[----:B---3--:R-:W-:Y:S04]  /*a4b0*/  DEPBAR.LE SB0, 0x1 ;  /* 0x000080400000791a */ /* 0x008fe80000000000 */
.L_x_155:
[----:B------:R-:W-:Y:S05]  /*a4c0*/  BSYNC.RECONVERGENT B0 ;  /* 0x0000000000007941 */ /* 0x000fea0003800200 */
.L_x_154:
[----:B------:R-:W-:Y:S01]  /*a4d0*/  BAR.SYNC.DEFER_BLOCKING 0x1, 0x80 ;  /* 0x0042000000007b1d */ /* 0x000fe20000010000 */
[----:B------:R-:W-:Y:S01]  /*a4e0*/  UISETP.NE.AND UP0, UPT, UR47, -0x4, UPT ;  /* 0xfffffffc2f00788c */ /* 0x000fe2000bf05270 */
[----:B------:R-:W-:Y:S08]  /*a4f0*/  IADD3 R0, PT, PT, R36, 0x1, RZ ;  /* 0x0000000124007810 */ /* 0x000ff00007ffe0ff */
[----:B------:R-:W-:Y:S05]  /*a500*/  BRA.U !UP0, `(.L_x_156) ;  /* 0x0000000108247547 */ /* 0x000fea000b800000 */
[----:B------:R-:W-:Y:S01]  /*a510*/  ISETP.NE.AND P0, PT, R100, RZ, PT ;  /* 0x000000ff6400720c */ /* 0x000fe20003f05270 */
[----:B------:R-:W-:Y:S01]  /*a520*/  IMAD.U32 R2, RZ, RZ, UR46 ;  /* 0x0000002eff027e24 */ /* 0x000fe2000f8e00ff */
[----:B------:R-:W-:Y:S04]  /*a530*/  UIADD3 UR4, UPT, UPT, UR46, 0x1, URZ ;  /* 0x000000012e047890 */ /* 0x000fe8000fffe0ff */
[----:B------:R-:W-:Y:S04]  /*a540*/  UISETP.NE.AND UP0, UPT, UR4, 0x4, UPT ;  /* 0x000000040400788c */ /* 0x000fe8000bf05270 */
[----:B------:R-:W-:Y:S03]  /*a550*/  USEL UR46, UR4, URZ, UP0 ;  /* 0x000000ff042e7287 */ /* 0x000fe60008000000 */
[----:B------:R-:W-:Y:S05]  /*a560*/  @P0 LEA R2, R2, UR43, 0x3 ;  /* 0x0000002b02020c11 */ /* 0x000fea000f8e18ff */
[----:B------:R-:W-:Y:S05]  /*a570*/  @P0 VIADD R3, R2, 0x120 ;  /* 0x0000012002030836 */ /* 0x000fea0000000000 */
[----:B------:R-:W-:Y:S04]  /*a580*/  @P0 PRMT R3, R102, 0x654, R3 ;  /* 0x0000065466030816 */ /* 0x000fe80000000003 */
[----:B------:R3:W-:Y:S03]  /*a590*/  @P0 SYNCS.ARRIVE.TRANS64.RED.A1T0 RZ, [R3+URZ], RZ ;  /* 0x000000ff03ff09a7 */ /* 0x0007e600081004ff */
.L_x_156:
[----:B------:R-:W-:Y:S01]  /*a5a0*/  R2UR UR5, R86 ;  /* 0x00000000560572ca */ /* 0x000fe200000e0000 */
[----:B------:R-:W-:Y:S01]  /*a5b0*/  UISETP.NE.AND UP0, UPT, UR61, URZ, UPT ;  /* 0x000000ff3d00728c */ /* 0x000fe2000bf05270 */
[----:B------:R-:W-:Y:S01]  /*a5c0*/  R2UR UR4, R87 ;  /* 0x00000000570472ca */ /* 0x000fe200000e0000 */
[----:B------:R-:W-:Y:S01]  /*a5d0*/  UIADD3 UR47, UPT, UPT, UR47, 0x4, URZ ;  /* 0x000000042f2f7890 */ /* 0x000fe2000fffe0ff */
[----:B------:R-:W-:Y:S01]  /*a5e0*/  ISETP.NE.AND P0, PT, R90, 0x2, PT ;  /* 0x000000025a00780c */ /* 0x000fe20003f05270 */
[----:B------:R-:W-:Y:S01]  /*a5f0*/  UMOV UR36, UR60 ;  /* 0x0000003c00247c82 */ /* 0x000fe20008000000 */
[----:B------:R-:W-:Y:S02]  /*a600*/  ISETP.NE.AND P1, PT, R0, 0x4, PT ;  /* 0x000000040000780c */ /* 0x000fe40003f25270 */
[----:B---3--:R-:W-:Y:S02]  /*a610*/  SEL R3, RZ, 0x1, P0 ;  /* 0x00000001ff037807 */ /* 0x008fe40000000000 */
[----:B------:R-:W-:Y:S02]  /*a620*/  SEL R2, RZ, 0x1, P1 ;  /* 0x00000001ff027807 */ /* 0x000fe40000800000 */
[----:B------:R-:W-:Y:S01]  /*a630*/  LOP3.LUT R92, R92, R3, RZ, 0x3c, !PT ;  /* 0x000000035c5c7212 */ /* 0x000fe200078e3cff */
[----:B------:R-:W-:Y:S01]  /*a640*/  UIADD3 UR26, UPT, UPT, UR37, UR5, URZ ;  /* 0x00000005251a7290 */ /* 0x000fe2000fffe0ff */
[----:B------:R-:W-:Y:S01]  /*a650*/  LOP3.LUT R93, R93, R2, RZ, 0x3c, !PT ;  /* 0x000000025d5d7212 */ /* 0x000fe200078e3cff */
[----:B------:R-:W-:Y:S01]  /*a660*/  UIADD3 UR20, UPT, UPT, UR38, UR4, URZ ;  /* 0x0000000426147290 */ /* 0x000fe2000fffe0ff */
[----:B------:R-:W-:Y:S02]  /*a670*/  SEL R90, R90, RZ, P0 ;  /* 0x000000ff5a5a7207 */ /* 0x000fe40000000000 */
[----:B------:R-:W-:Y:S01]  /*a680*/  SEL R36, R0, RZ, P1 ;  /* 0x000000ff00247207 */ /* 0x000fe20000800000 */
[----:B------:R-:W-:Y:S08]  /*a690*/  BRA.U UP0, `(.L_x_157) ;  /* 0xffffffbd00c07547 */ /* 0x000ff0000b83ffff */
[----:B------:R-:W3:Y:S01]  /*a6a0*/  LDCU.64 UR4, c[0x0][0x888] ;  /* 0x00011100ff0477ac */ /* 0x000ee20008000a00 */
[----:B------:R-:W4:Y:S01]  /*a6b0*/  LDCU.64 UR6, c[0x0][0x890] ;  /* 0x00011200ff0677ac */ /* 0x000f220008000a00 */
[----:B---3--:R-:W-:Y:S02]  /*a6c0*/  ISETP.NE.U32.AND P2, PT, RZ, UR4, PT ;  /* 0x00000004ff007c0c */ /* 0x008fe4000bf45070 */
[----:B----4-:R-:W-:Y:S02]  /*a6d0*/  ISETP.NE.U32.AND P1, PT, RZ, UR6, PT ;  /* 0x00000006ff007c0c */ /* 0x010fe4000bf25070 */
[----:B------:R-:W-:Y:S02]  /*a6e0*/  ISETP.NE.AND.EX P2, PT, RZ, UR5, PT, P2 ;  /* 0x00000005ff007c0c */ /* 0x000fe4000bf45320 */
[----:B------:R-:W-:-:S13]  /*a6f0*/  ISETP.NE.AND.EX P0, PT, RZ, UR7, PT, P1 ;  /* 0x00000007ff007c0c */ /* 0x000fda000bf05310 */
[----:B------:R-:W-:Y:S05]  /*a700*/  @P2 BRA P0, `(.L_x_158) ;  /* 0x00000000003c2947 */ /* 0x000fea0000000000 */
[----:B------:R-:W-:-:S13]  /*a710*/  ISETP.NE.AND.EX P1, PT, RZ, UR7, PT, P1 ;  /* 0x00000007ff007c0c */ /* 0x000fda000bf25310 */
[----:B------:R-:W-:Y:S05]  /*a720*/  @P1 BRA `(.L_x_159) ;  /* 0x00000000000c1947 */ /* 0x000fea0003800000 */
[----:B------:R-:W-:-:S13]  /*a730*/  FSETP.NEU.AND P0, PT, R41, RZ, PT ;  /* 0x000000ff2900720b */ /* 0x000fda0003f0d000 */
[----:B------:R-:W-:Y:S05]  /*a740*/  @!P0 EXIT ;  /* 0x000000000000894d */ /* 0x000fea0003800000 */
[----:B------:R-:W-:Y:S05]  /*a750*/  BRA `(.L_x_158) ;  /* 0x0000000000287947 */ /* 0x000fea0003800000 */
.L_x_159:
[----:B------:R-:W-:Y:S01]  /*a760*/  ISETP.NE.AND P0, PT, R89, RZ, PT ;  /* 0x000000ff5900720c */ /* 0x000fe20003f05270 */
[----:B------:R-:W-:-:S12]  /*a770*/  BSSY.RECONVERGENT B0, `(.L_x_158) ;  /* 0x0000008000007945 */ /* 0x000fd80003800200 */
[----:B------:R-:W-:Y:S05]  /*a780*/  @P0 BRA `(.L_x_160) ;  /* 0x0000000000100947 */ /* 0x000fea0003800000 */
[----:B------:R-:W-:-:S04]  /*a790*/  ISETP.NE.U32.AND P0, PT, RZ, UR4, PT ;  /* 0x00000004ff007c0c */ /* 0x000fc8000bf05070 */
[----:B------:R-:W-:-:S13]  /*a7a0*/  ISETP.NE.AND.EX P0, PT, RZ, UR5, PT, P0 ;  /* 0x00000005ff007c0c */ /* 0x000fda000bf05300 */
[----:B------:R-:W-:Y:S05]  /*a7b0*/  @!P0 EXIT ;  /* 0x000000000000894d */ /* 0x000fea0003800000 */
[----:B------:R-:W-:Y:S05]  /*a7c0*/  BRA `(.L_x_161) ;  /* 0x0000000000087947 */ /* 0x000fea0003800000 */
.L_x_160:
[----:B------:R-:W-:-:S13]  /*a7d0*/  FSETP.NEU.AND P0, PT, R41, RZ, PT ;  /* 0x000000ff2900720b */ /* 0x000fda0003f0d000 */
[----:B------:R-:W-:Y:S05]  /*a7e0*/  @!P0 EXIT ;  /* 0x000000000000894d */ /* 0x000fea0003800000 */
.L_x_161:
[----:B------:R-:W-:Y:S05]  /*a7f0*/  BSYNC.RECONVERGENT B0 ;  /* 0x0000000000007941 */ /* 0x000fea0003800200 */
.L_x_158:
[----:B------:R-:W3:Y:S01]  /*a800*/  S2UR UR7, SR_CgaCtaId ;  /* 0x00000000000779c3 */ /* 0x000ee20000008800 */
[----:B------:R-:W-:Y:S01]  /*a810*/  ULEA UR6, UR46, UR43, 0x3 ;  /* 0x0000002b2e067291 */ /* 0x000fe2000f8e18ff */
[----:B------:R-:W-:-:S04]  /*a820*/  DEPBAR.LE SB0, 0x0 ;  /* 0x000080000000791a */ /* 0x000fc80000000000 */
[----:B------:R-:W-:-:S04]  /*a830*/  UIADD3 UR6, UPT, UPT, UR6, 0x120, URZ ;  /* 0x0000012006067890 */ /* 0x000fc8000fffe0ff */
[----:B---3--:R-:W-:-:S09]  /*a840*/  UPRMT UR6, UR7, 0x654, UR6 ;  /* 0x0000065407067896 */ /* 0x008fd20008000006 */
[----:B------:R-:W-:Y:S01]  /*a850*/  SYNCS.ARRIVE.TRANS64.RED.A1T0 RZ, [UR6], RZ ;  /* 0x000000ffffff79a7 */ /* 0x000fe20008100406 */
[----:B------:R-:W-:Y:S05]  /*a860*/  EXIT ;  /* 0x000000000000794d */ /* 0x000fea0003800000 */
.L_x_25:
[----:B---3--:R3:W4:Y:S02]  /*a870*/  SYNCS.PHASECHK.TRANS64.TRYWAIT P0, [R0+URZ+0x1c0], R3 ;  /* 0x0001c003000075a7 */ /* 0x00872400080011ff */
[----:B----4-:R-:W-:Y:S05]  /*a880*/  @!P0 NANOSLEEP.SYNCS 0x989680 ;  /* 0x009896800000895d */ /* 0x010fea0003900000 */
[----:B------:R-:W4:Y:S02]  /*a890*/  @!P0 SYNCS.PHASECHK.TRANS64 P0, [R0+URZ+0x1c0], R3 ;  /* 0x0001c003000085a7 */ /* 0x000f2400080010ff */
[----:B----4-:R-:W-:Y:S05]  /*a8a0*/  @!P0 BRA `(.L_x_25) ;  /* 0xfffffffc00f08947 */ /* 0x010fea000383ffff */
[----:B------:R-:W-:Y:S05]  /*a8b0*/  BRA `(.L_x_162) ;  /* 0xffffff7400b47947 */ /* 0x000fea000383ffff */
.L_x_28:
[----:B---3--:R-:W-:-:S07]  /*a8c0*/  MOV R0, UR33 ;  /* 0x0000002100007c02 */ /* 0x008fce0008000f00 */
.L_x_163:
[----:B---3--:R3:W4:Y:S02]  /*a8d0*/  SYNCS.PHASECHK.TRANS64.TRYWAIT P0, [R0+URZ+0x80], R3 ;  /* 0x00008003000075a7 */ /* 0x00872400080011ff */
[----:B----4-:R-:W-:Y:S05]  /*a8e0*/  @!P0 NANOSLEEP.SYNCS 0x989680 ;  /* 0x009896800000895d */ /* 0x010fea0003900000 */
[----:B------:R-:W4:Y:S02]  /*a8f0*/  @!P0 SYNCS.PHASECHK.TRANS64 P0, [R0+URZ+0x80], R3 ;  /* 0x00008003000085a7 */ /* 0x000f2400080010ff */
[----:B----4-:R-:W-:Y:S05]  /*a900*/  @!P0 BRA `(.L_x_163) ;  /* 0xfffffffc00f08947 */ /* 0x010fea000383ffff */
[----:B------:R-:W-:Y:S05]  /*a910*/  BRA `(.L_x_27) ;  /* 0xffffff7800047947 */ /* 0x000fea000383ffff */
.L_x_35:
[----:B--2---:R-:W-:-:S07]  /*a920*/  MOV R0, UR17 ;  /* 0x0000001100007c02 */ /* 0x004fce0008000f00 */
.L_x_164:
[----:B--2---:R2:W3:Y:S02]  /*a930*/  SYNCS.PHASECHK.TRANS64.TRYWAIT P0, [R0+URZ+0x80], R3 ;  /* 0x00008003000075a7 */ /* 0x0044e400080011ff */
[----:B---3--:R-:W-:Y:S05]  /*a940*/  @!P0 NANOSLEEP.SYNCS 0x989680 ;  /* 0x009896800000895d */ /* 0x008fea0003900000 */
[----:B------:R-:W3:Y:S02]  /*a950*/  @!P0 SYNCS.PHASECHK.TRANS64 P0, [R0+URZ+0x80], R3 ;  /* 0x00008003000085a7 */ /* 0x000ee400080010ff */
[----:B---3--:R-:W-:Y:S05]  /*a960*/  @!P0 BRA `(.L_x_164) ;  /* 0xfffffffc00f08947 */ /* 0x008fea000383ffff */
[----:B------:R-:W-:Y:S05]  /*a970*/  BRA `(.L_x_34) ;  /* 0xffffff7800d07947 */ /* 0x000fea000383ffff */
.L_x_40:
[----:B-1----:R1:W2:Y:S02]  /*a980*/  SYNCS.PHASECHK.TRANS64.TRYWAIT P0, [R3+URZ+0x150], R0 ;  /* 0x00015000030075a7 */ /* 0x0022a400080011ff */
[----:B--2---:R-:W-:Y:S05]  /*a990*/  @!P0 NANOSLEEP.SYNCS 0x989680 ;  /* 0x009896800000895d */ /* 0x004fea0003900000 */
[----:B------:R-:W2:Y:S02]  /*a9a0*/  @!P0 SYNCS.PHASECHK.TRANS64 P0, [R3+URZ+0x150], R0 ;  /* 0x00015000030085a7 */ /* 0x000ea400080010ff */
[----:B--2---:R-:W-:Y:S05]  /*a9b0*/  @!P0 BRA `(.L_x_40) ;  /* 0xfffffffc00f08947 */ /* 0x004fea000383ffff */
[----:B------:R-:W-:Y:S05]  /*a9c0*/  BRA `(.L_x_165) ;  /* 0xffffff7c00747947 */ /* 0x000fea000383ffff */
.L_x_44:
[----:B-1----:R-:W-:-:S07]  /*a9d0*/  MOV R0, UR4 ;  /* 0x0000000400007c02 */ /* 0x002fce0008000f00 */
.L_x_166:
[----:B-1----:R1:W2:Y:S02]  /*a9e0*/  SYNCS.PHASECHK.TRANS64.TRYWAIT P0, [R0+URZ], R3 ;  /* 0x00000003000075a7 */ /* 0x0022a400080011ff */
[----:B--2---:R-:W-:Y:S05]  /*a9f0*/  @!P0 NANOSLEEP.SYNCS 0x989680 ;  /* 0x009896800000895d */ /* 0x004fea0003900000 */
[----:B------:R-:W2:Y:S02]  /*aa00*/  @!P0 SYNCS.PHASECHK.TRANS64 P0, [R0+URZ], R3 ;  /* 0x00000003000085a7 */ /* 0x000ea400080010ff */
[----:B--2---:R-:W-:Y:S05]  /*aa10*/  @!P0 BRA `(.L_x_166) ;  /* 0xfffffffc00f08947 */ /* 0x004fea000383ffff */
[----:B------:R-:W-:Y:S05]  /*aa20*/  BRA `(.L_x_167) ;  /* 0xffffff8400207947 */ /* 0x000fea000383ffff */
.L_x_45:
[----:B------:R-:W-:-:S07]  /*aa30*/  MOV R0, UR5 ;  /* 0x0000000500007c02 */ /* 0x000fce0008000f00 */
.L_x_168:
[----:B-1----:R1:W2:Y:S02]  /*aa40*/  SYNCS.PHASECHK.TRANS64.TRYWAIT P0, [R0+URZ], R3 ;  /* 0x00000003000075a7 */ /* 0x0022a400080011ff */
[----:B--2---:R-:W-:Y:S05]  /*aa50*/  @!P0 NANOSLEEP.SYNCS 0x989680 ;  /* 0x009896800000895d */ /* 0x004fea0003900000 */
[----:B------:R-:W2:Y:S02]  /*aa60*/  @!P0 SYNCS.PHASECHK.TRANS64 P0, [R0+URZ], R3 ;  /* 0x00000003000085a7 */ /* 0x000ea400080010ff */
[----:B--2---:R-:W-:Y:S05]  /*aa70*/  @!P0 BRA `(.L_x_168) ;  /* 0xfffffffc00f08947 */ /* 0x004fea000383ffff */
[----:B------:R-:W-:Y:S05]  /*aa80*/  BRA `(.L_x_169) ;  /* 0xffffff84002c7947 */ /* 0x000fea000383ffff */
.L_x_46:
[----:B------:R-:W-:-:S07]  /*aa90*/  MOV R0, UR5 ;  /* 0x0000000500007c02 */ /* 0x000fce0008000f00 */
.L_x_170:
[----:B-1----:R1:W2:Y:S02]  /*aaa0*/  SYNCS.PHASECHK.TRANS64.TRYWAIT P0, [R0+URZ], R3 ;  /* 0x00000003000075a7 */ /* 0x0022a400080011ff */
[----:B--2---:R-:W-:Y:S05]  /*aab0*/  @!P0 NANOSLEEP.SYNCS 0x989680 ;  /* 0x009896800000895d */ /* 0x004fea0003900000 */
[----:B------:R-:W2:Y:S02]  /*aac0*/  @!P0 SYNCS.PHASECHK.TRANS64 P0, [R0+URZ], R3 ;  /* 0x00000003000085a7 */ /* 0x000ea400080010ff */
[----:B--2---:R-:W-:Y:S05]  /*aad0*/  @!P0 BRA `(.L_x_170) ;  /* 0xfffffffc00f08947 */ /* 0x004fea000383ffff */
[----:B------:R-:W-:Y:S05]  /*aae0*/  BRA `(.L_x_171) ;  /* 0xffffff8400387947 */ /* 0x000fea000383ffff */
.L_x_47:
[----:B------:R-:W-:-:S07]  /*aaf0*/  MOV R0, UR5 ;  /* 0x0000000500007c02 */ /* 0x000fce0008000f00 */
.L_x_172:
[----:B-1----:R1:W2:Y:S02]  /*ab00*/  SYNCS.PHASECHK.TRANS64.TRYWAIT P0, [R0+URZ], R3 ;  /* 0x00000003000075a7 */ /* 0x0022a400080011ff */
[----:B--2---:R-:W-:Y:S05]  /*ab10*/  @!P0 NANOSLEEP.SYNCS 0x989680 ;  /* 0x009896800000895d */ /* 0x004fea0003900000 */
[----:B------:R-:W2:Y:S02]  /*ab20*/  @!P0 SYNCS.PHASECHK.TRANS64 P0, [R0+URZ], R3 ;  /* 0x00000003000085a7 */ /* 0x000ea400080010ff */
[----:B--2---:R-:W-:Y:S05]  /*ab30*/  @!P0 BRA `(.L_x_172) ;  /* 0xfffffffc00f08947 */ /* 0x004fea000383ffff */
[----:B------:R-:W-:Y:S05]  /*ab40*/  BRA `(.L_x_173) ;  /* 0xffffff8400447947 */ /* 0x000fea000383ffff */
.L_x_48:
[----:B------:R-:W-:-:S07]  /*ab50*/  MOV R0, UR5 ;  /* 0x0000000500007c02 */ /* 0x000fce0008000f00 */
.L_x_174:
[----:B-1----:R1:W2:Y:S02]  /*ab60*/  SYNCS.PHASECHK.TRANS64.TRYWAIT P0, [R0+URZ], R3 ;  /* 0x00000003000075a7 */ /* 0x0022a400080011ff */
[----:B--2---:R-:W-:Y:S05]  /*ab70*/  @!P0 NANOSLEEP.SYNCS 0x989680 ;  /* 0x009896800000895d */ /* 0x004fea0003900000 */
[----:B------:R-:W2:Y:S02]  /*ab80*/  @!P0 SYNCS.PHASECHK.TRANS64 P0, [R0+URZ], R3 ;  /* 0x00000003000085a7 */ /* 0x000ea400080010ff */
[----:B--2---:R-:W-:Y:S05]  /*ab90*/  @!P0 BRA `(.L_x_174) ;  /* 0xfffffffc00f08947 */ /* 0x004fea000383ffff */
[----:B------:R-:W-:Y:S05]  /*aba0*/  BRA `(.L_x_175) ;  /* 0xffffff8400507947 */ /* 0x000fea000383ffff */
.L_x_49:
[----:B------:R-:W-:-:S07]  /*abb0*/  MOV R0, UR5 ;  /* 0x0000000500007c02 */ /* 0x000fce0008000f00 */
.L_x_176:
[----:B-1----:R1:W2:Y:S02]  /*abc0*/  SYNCS.PHASECHK.TRANS64.TRYWAIT P0, [R0+URZ], R3 ;  /* 0x00000003000075a7 */ /* 0x0022a400080011ff */
[----:B--2---:R-:W-:Y:S05]  /*abd0*/  @!P0 NANOSLEEP.SYNCS 0x989680 ;  /* 0x009896800000895d */ /* 0x004fea0003900000 */
[----:B------:R-:W2:Y:S02]  /*abe0*/  @!P0 SYNCS.PHASECHK.TRANS64 P0, [R0+URZ], R3 ;  /* 0x00000003000085a7 */ /* 0x000ea400080010ff */
[----:B--2---:R-:W-:Y:S05]  /*abf0*/  @!P0 BRA `(.L_x_176) ;  /* 0xfffffffc00f08947 */ /* 0x004fea000383ffff */
[----:B------:R-:W-:Y:S05]  /*ac00*/  BRA `(.L_x_177) ;  /* 0xffffff84005c7947 */ /* 0x000fea000383ffff */
.L_x_50:
[----:B------:R-:W-:-:S07]  /*ac10*/  MOV R0, UR5 ;  /* 0x0000000500007c02 */ /* 0x000fce0008000f00 */
.L_x_178:
[----:B-1----:R1:W2:Y:S02]  /*ac20*/  SYNCS.PHASECHK.TRANS64.TRYWAIT P0, [R0+URZ], R3 ;  /* 0x00000003000075a7 */ /* 0x0022a400080011ff */
[----:B--2---:R-:W-:Y:S05]  /*ac30*/  @!P0 NANOSLEEP.SYNCS 0x989680 ;  /* 0x009896800000895d */ /* 0x004fea0003900000 */
[----:B------:R-:W2:Y:S02]  /*ac40*/  @!P0 SYNCS.PHASECHK.TRANS64 P0, [R0+URZ], R3 ;  /* 0x00000003000085a7 */ /* 0x000ea400080010ff */
[----:B--2---:R-:W-:Y:S05]  /*ac50*/  @!P0 BRA `(.L_x_178) ;  /* 0xfffffffc00f08947 */ /* 0x004fea000383ffff */
[----:B------:R-:W-:Y:S05]  /*ac60*/  BRA `(.L_x_179) ;  /* 0xffffff8400687947 */ /* 0x000fea000383ffff */
.L_x_51:
[----:B------:R-:W-:-:S07]  /*ac70*/  MOV R0, UR5 ;  /* 0x0000000500007c02 */ /* 0x000fce0008000f00 */
.L_x_180:
[----:B-1----:R1:W2:Y:S02]  /*ac80*/  SYNCS.PHASECHK.TRANS64.TRYWAIT P0, [R0+URZ], R3 ;  /* 0x00000003000075a7 */ /* 0x0022a400080011ff */
[----:B--2---:R-:W-:Y:S05]  /*ac90*/  @!P0 NANOSLEEP.SYNCS 0x989680 ;  /* 0x009896800000895d */ /* 0x004fea0003900000 */
[----:B------:R-:W2:Y:S02]  /*aca0*/  @!P0 SYNCS.PHASECHK.TRANS64 P0, [R0+URZ], R3 ;  /* 0x00000003000085a7 */ /* 0x000ea400080010ff */
[----:B--2---:R-:W-:Y:S05]  /*acb0*/  @!P0 BRA `(.L_x_180) ;  /* 0xfffffffc00f08947 */ /* 0x004fea000383ffff */
[----:B------:R-:W-:Y:S05]  /*acc0*/  BRA `(.L_x_181) ;  /* 0xffffff8400747947 */ /* 0x000fea000383ffff */
.L_x_52:
[----:B------:R-:W-:-:S07]  /*acd0*/  MOV R0, UR5 ;  /* 0x0000000500007c02 */ /* 0x000fce0008000f00 */
.L_x_182:
[----:B-1----:R1:W2:Y:S02]  /*ace0*/  SYNCS.PHASECHK.TRANS64.TRYWAIT P0, [R0+URZ], R3 ;  /* 0x00000003000075a7 */ /* 0x0022a400080011ff */
[----:B--2---:R-:W-:Y:S05]  /*acf0*/  @!P0 NANOSLEEP.SYNCS 0x989680 ;  /* 0x009896800000895d */ /* 0x004fea0003900000 */
[----:B------:R-:W2:Y:S02]  /*ad00*/  @!P0 SYNCS.PHASECHK.TRANS64 P0, [R0+URZ], R3 ;  /* 0x00000003000085a7 */ /* 0x000ea400080010ff */
[----:B--2---:R-:W-:Y:S05]  /*ad10*/  @!P0 BRA `(.L_x_182) ;  /* 0xfffffffc00f08947 */ /* 0x004fea000383ffff */
[----:B------:R-:W-:Y:S05]  /*ad20*/  BRA `(.L_x_183) ;  /* 0xffffff8400807947 */ /* 0x000fea000383ffff */
.L_x_53:
[----:B------:R-:W-:-:S07]  /*ad30*/  MOV R0, UR5 ;  /* 0x0000000500007c02 */ /* 0x000fce0008000f00 */
.L_x_184:
[----:B-1----:R1:W2:Y:S02]  /*ad40*/  SYNCS.PHASECHK.TRANS64.TRYWAIT P0, [R0+URZ], R3 ;  /* 0x00000003000075a7 */ /* 0x0022a400080011ff */
[----:B--2---:R-:W-:Y:S05]  /*ad50*/  @!P0 NANOSLEEP.SYNCS 0x989680 ;  /* 0x009896800000895d */ /* 0x004fea0003900000 */
[----:B------:R-:W2:Y:S02]  /*ad60*/  @!P0 SYNCS.PHASECHK.TRANS64 P0, [R0+URZ], R3 ;  /* 0x00000003000085a7 */ /* 0x000ea400080010ff */
[----:B--2---:R-:W-:Y:S05]  /*ad70*/  @!P0 BRA `(.L_x_184) ;  /* 0xfffffffc00f08947 */ /* 0x004fea000383ffff */
[----:B------:R-:W-:Y:S05]  /*ad80*/  BRA `(.L_x_185) ;  /* 0xffffff84008c7947 */ /* 0x000fea000383ffff */
.L_x_54:
[----:B------:R-:W-:-:S07]  /*ad90*/  MOV R0, UR5 ;  /* 0x0000000500007c02 */ /* 0x000fce0008000f00 */
.L_x_186:
[----:B-1----:R1:W2:Y:S02]  /*ada0*/  SYNCS.PHASECHK.TRANS64.TRYWAIT P0, [R0+URZ], R3 ;  /* 0x00000003000075a7 */ /* 0x0022a400080011ff */
[----:B--2---:R-:W-:Y:S05]  /*adb0*/  @!P0 NANOSLEEP.SYNCS 0x989680 ;  /* 0x009896800000895d */ /* 0x004fea0003900000 */
[----:B------:R-:W2:Y:S02]  /*adc0*/  @!P0 SYNCS.PHASECHK.TRANS64 P0, [R0+URZ], R3 ;  /* 0x00000003000085a7 */ /* 0x000ea400080010ff */
[----:B--2---:R-:W-:Y:S05]  /*add0*/  @!P0 BRA `(.L_x_186) ;  /* 0xfffffffc00f08947 */ /* 0x004fea000383ffff */
[----:B------:R-:W-:Y:S05]  /*ade0*/  BRA `(.L_x_187) ;  /* 0xffffff8400987947 */ /* 0x000fea000383ffff */
.L_x_55:
[----:B------:R-:W-:-:S07]  /*adf0*/  MOV R0, UR5 ;  /* 0x0000000500007c02 */ /* 0x000fce0008000f00 */
.L_x_188:
[----:B-1----:R1:W2:Y:S02]  /*ae00*/  SYNCS.PHASECHK.TRANS64.TRYWAIT P0, [R0+URZ], R3 ;  /* 0x00000003000075a7 */ /* 0x0022a400080011ff */
[----:B--2---:R-:W-:Y:S05]  /*ae10*/  @!P0 NANOSLEEP.SYNCS 0x989680 ;  /* 0x009896800000895d */ /* 0x004fea0003900000 */
[----:B------:R-:W2:Y:S02]  /*ae20*/  @!P0 SYNCS.PHASECHK.TRANS64 P0, [R0+URZ], R3 ;  /* 0x00000003000085a7 */ /* 0x000ea400080010ff */
[----:B--2---:R-:W-:Y:S05]  /*ae30*/  @!P0 BRA `(.L_x_188) ;  /* 0xfffffffc00f08947 */ /* 0x004fea000383ffff */
[----:B------:R-:W-:Y:S05]  /*ae40*/  BRA `(.L_x_189) ;  /* 0xffffff8400a47947 */ /* 0x000fea000383ffff */
.L_x_56:
[----:B------:R-:W-:-:S07]  /*ae50*/  MOV R0, UR5 ;  /* 0x0000000500007c02 */ /* 0x000fce0008000f00 */
.L_x_190:
[----:B-1----:R1:W2:Y:S02]  /*ae60*/  SYNCS.PHASECHK.TRANS64.TRYWAIT P0, [R0+URZ], R3 ;  /* 0x00000003000075a7 */ /* 0x0022a400080011ff */
[----:B--2---:R-:W-:Y:S05]  /*ae70*/  @!P0 NANOSLEEP.SYNCS 0x989680 ;  /* 0x009896800000895d */ /* 0x004fea0003900000 */
[----:B------:R-:W2:Y:S02]  /*ae80*/  @!P0 SYNCS.PHASECHK.TRANS64 P0, [R0+URZ], R3 ;  /* 0x00000003000085a7 */ /* 0x000ea400080010ff */
[----:B--2---:R-:W-:Y:S05]  /*ae90*/  @!P0 BRA `(.L_x_190) ;  /* 0xfffffffc00f08947 */ /* 0x004fea000383ffff */
[----:B------:R-:W-:Y:S05]  /*aea0*/  BRA `(.L_x_191) ;  /* 0xffffff8400b07947 */ /* 0x000fea000383ffff */
.L_x_57:
[----:B------:R-:W-:-:S07]  /*aeb0*/  MOV R0, UR5 ;  /* 0x0000000500007c02 */ /* 0x000fce0008000f00 */
.L_x_192:
[----:B-1----:R1:W2:Y:S02]  /*aec0*/  SYNCS.PHASECHK.TRANS64.TRYWAIT P0, [R0+URZ], R3 ;  /* 0x00000003000075a7 */ /* 0x0022a400080011ff */
[----:B--2---:R-:W-:Y:S05]  /*aed0*/  @!P0 NANOSLEEP.SYNCS 0x989680 ;  /* 0x009896800000895d */ /* 0x004fea0003900000 */
[----:B------:R-:W2:Y:S02]  /*aee0*/  @!P0 SYNCS.PHASECHK.TRANS64 P0, [R0+URZ], R3 ;  /* 0x00000003000085a7 */ /* 0x000ea400080010ff */
[----:B--2---:R-:W-:Y:S05]  /*aef0*/  @!P0 BRA `(.L_x_192) ;  /* 0xfffffffc00f08947 */ /* 0x004fea000383ffff */
[----:B------:R-:W-:Y:S05]  /*af00*/  BRA `(.L_x_193) ;  /* 0xffffff8400bc7947 */ /* 0x000fea000383ffff */
.L_x_58:
[----:B------:R-:W-:-:S07]  /*af10*/  MOV R0, UR5 ;  /* 0x0000000500007c02 */ /* 0x000fce0008000f00 */
.L_x_194:
[----:B-1----:R1:W2:Y:S02]  /*af20*/  SYNCS.PHASECHK.TRANS64.TRYWAIT P0, [R0+URZ], R3 ;  /* 0x00000003000075a7 */ /* 0x0022a400080011ff */
[----:B--2---:R-:W-:Y:S05]  /*af30*/  @!P0 NANOSLEEP.SYNCS 0x989680 ;  /* 0x009896800000895d */ /* 0x004fea0003900000 */
[----:B------:R-:W2:Y:S02]  /*af40*/  @!P0 SYNCS.PHASECHK.TRANS64 P0, [R0+URZ], R3 ;  /* 0x00000003000085a7 */ /* 0x000ea400080010ff */
[----:B--2---:R-:W-:Y:S05]  /*af50*/  @!P0 BRA `(.L_x_194) ;  /* 0xfffffffc00f08947 */ /* 0x004fea000383ffff */
[----:B------:R-:W-:Y:S05]  /*af60*/  BRA `(.L_x_195) ;  /* 0xffffff8400c87947 */ /* 0x000fea000383ffff */
.L_x_61:
[----:B-1----:R1:W2:Y:S02]  /*af70*/  SYNCS.PHASECHK.TRANS64.TRYWAIT P0, [R2+URZ+0x1b0], R5 ;  /* 0x0001b005020075a7 */ /* 0x0022a400080011ff */
[----:B--2---:R-:W-:Y:S05]  /*af80*/  @!P0 NANOSLEEP.SYNCS 0x989680 ;  /* 0x009896800000895d */ /* 0x004fea0003900000 */
[----:B------:R-:W2:Y:S02]  /*af90*/  @!P0 SYNCS.PHASECHK.TRANS64 P0, [R2+URZ+0x1b0], R5 ;  /* 0x0001b005020085a7 */ /* 0x000ea400080010ff */
[----:B--2---:R-:W-:Y:S05]  /*afa0*/  @!P0 BRA `(.L_x_61) ;  /* 0xfffffffc00f08947 */ /* 0x004fea000383ffff */
[----:B------:R-:W-:Y:S05]  /*afb0*/  BRA `(.L_x_196) ;  /* 0xffffff88002c7947 */ /* 0x000fea000383ffff */
.L_x_62:
[----:B------:R-:W-:-:S07]  /*afc0*/  MOV R2, UR4 ;  /* 0x0000000400027c02 */ /* 0x000fce0008000f00 */
.L_x_197:
[----:B-1----:R1:W2:Y:S02]  /*afd0*/  SYNCS.PHASECHK.TRANS64.TRYWAIT P0, [R2+URZ+0x160], R5 ;  /* 0x00016005020075a7 */ /* 0x0022a400080011ff */
[----:B--2---:R-:W-:Y:S05]  /*afe0*/  @!P0 NANOSLEEP.SYNCS 0x989680 ;  /* 0x009896800000895d */ /* 0x004fea0003900000 */
[----:B------:R-:W2:Y:S02]  /*aff0*/  @!P0 SYNCS.PHASECHK.TRANS64 P0, [R2+URZ+0x160], R5 ;  /* 0x00016005020085a7 */ /* 0x000ea400080010ff */
[----:B--2---:R-:W-:Y:S05]  /*b000*/  @!P0 BRA `(.L_x_197) ;  /* 0xfffffffc00f08947 */ /* 0x004fea000383ffff */
[----:B------:R-:W-:Y:S05]  /*b010*/  BRA `(.L_x_198) ;  /* 0xffffff88003c7947 */ /* 0x000fea000383ffff */
.L_x_63:
[----:B-1----:R1:W2:Y:S02]  /*b020*/  SYNCS.PHASECHK.TRANS64.TRYWAIT P1, [R2+URZ+0x150], R5 ;  /* 0x00015005020075a7 */ /* 0x0022a400080211ff */
[----:B--2---:R-:W-:Y:S05]  /*b030*/  @!P1 NANOSLEEP.SYNCS 0x989680 ;  /* 0x009896800000995d */ /* 0x004fea0003900000 */
[----:B------:R-:W2:Y:S02]  /*b040*/  @!P1 SYNCS.PHASECHK.TRANS64 P1, [R2+URZ+0x150], R5 ;  /* 0x00015005020095a7 */ /* 0x000ea400080210ff */
[----:B--2---:R-:W-:Y:S05]  /*b050*/  @!P1 BRA `(.L_x_63) ;  /* 0xfffffffc00f09947 */ /* 0x004fea000383ffff */
[----:B------:R-:W-:Y:S05]  /*b060*/  BRA `(.L_x_199) ;  /* 0xffffff88006c7947 */ /* 0x000fea000383ffff */
.L_x_66:
[----:B------:R-:W-:-:S07]  /*b070*/  MOV R0, UR4 ;  /* 0x0000000400007c02 */ /* 0x000fce0008000f00 */
.L_x_200:
[----:B-1----:R1:W2:Y:S02]  /*b080*/  SYNCS.PHASECHK.TRANS64.TRYWAIT P0, [R0+URZ+0x160], R3 ;  /* 0x00016003000075a7 */ /* 0x0022a400080011ff */
[----:B--2---:R-:W-:Y:S05]  /*b090*/  @!P0 NANOSLEEP.SYNCS 0x989680 ;  /* 0x009896800000895d */ /* 0x004fea0003900000 */
[----:B------:R-:W2:Y:S02]  /*b0a0*/  @!P0 SYNCS.PHASECHK.TRANS64 P0, [R0+URZ+0x160], R3 ;  /* 0x00016003000085a7 */ /* 0x000ea400080010ff */
[----:B--2---:R-:W-:Y:S05]  /*b0b0*/  @!P0 BRA `(.L_x_200) ;  /* 0xfffffffc00f08947 */ /* 0x004fea000383ffff */
[----:B------:R-:W-:Y:S05]  /*b0c0*/  BRA `(.L_x_65) ;  /* 0xffffff8800c07947 */ /* 0x000fea000383ffff */
.L_x_75:
[----:B-1----:R-:W-:-:S04]  /*b0d0*/  MOV R0, UR5 ;  /* 0x0000000500007c02 */ /* 0x002fc80008000f00 */
[----:B------:R1:W2:Y:S03]  /*b0e0*/  SYNCS.PHASECHK.TRANS64.TRYWAIT P0, [R0+URZ+0x8], R7 ;  /* 0x00000807000075a7 */ /* 0x0002a600080011ff */
[----:B--2---:R-:W-:Y:S05]  /*b0f0*/  @!P0 NANOSLEEP.SYNCS 0x989680 ;  /* 0x009896800000895d */ /* 0x004fea0003900000 */
[----:B------:R-:W2:Y:S02]  /*b100*/  @!P0 SYNCS.PHASECHK.TRANS64 P0, [R0+URZ+0x8], R7 ;  /* 0x00000807000085a7 */ /* 0x000ea400080010ff */
[----:B--2---:R-:W-:Y:S05]  /*b110*/  @!P0 BRA `(.L_x_75) ;  /* 0xfffffffc00ec8947 */ /* 0x004fea000383ffff */
[----:B------:R-:W-:Y:S05]  /*b120*/  BRA `(.L_x_74) ;  /* 0xffffff8c00787947 */ /* 0x000fea000383ffff */
.L_x_77:
[----:B------:R-:W-:Y:S01]  /*b130*/  BSSY B0, `(.L_x_201) ;  /* 0x0000006000007945 */ /* 0x000fe20003800000 */
[----:B------:R-:W-:-:S07]  /*b140*/  MOV R15, 0xffffffff ;  /* 0xffffffff000f7802 */ /* 0x000fce0000000f00 */
[----:B-1---5:R-:W-:Y:S05]  /*b150*/  WARPSYNC.COLLECTIVE R15, `(.L_x_202) ;  /* 0x000000000f0c7348 */ /* 0x022fea0003c00000 */
[----:B------:R-:W-:Y:S02]  /*b160*/  ELECT P6, UR79, PT ;  /* 0x00000000004f782f */ /* 0x000fe400038c0000 */
[----:B------:R-:W-:Y:S01]  /*b170*/  MOV R14, UR79 ;  /* 0x0000004f000e7c02 */ /* 0x000fe20008000f00 */
[----:B-1---5:R-:W-:Y:S10]  /*b180*/  ENDCOLLECTIVE ;  /* 0x000000000000791b */ /* 0x022ff40003800000 */
.L_x_202:
[----:B------:R-:W-:Y:S05]  /*b190*/  BSYNC B0 ;  /* 0x0000000000007941 */ /* 0x000fea0003800000 */
.L_x_201:
[----:B------:R-:W-:Y:S01]  /*b1a0*/  PLOP3.LUT P0, PT, P6, PT, PT, 0x80, 0x8 ;  /* 0x000000000008781c */ /* 0x000fe2000370f070 */
[----:B------:R-:W-:-:S12]  /*b1b0*/  BRA `(.L_x_203) ;  /* 0xffffff8c00a47947 */ /* 0x000fd8000383ffff */
.L_x_79:
[----:B-1----:R-:W-:-:S04]  /*b1c0*/  MOV R0, UR5 ;  /* 0x0000000500007c02 */ /* 0x002fc80008000f00 */
[----:B------:R1:W2:Y:S03]  /*b1d0*/  SYNCS.PHASECHK.TRANS64.TRYWAIT P0, [R0+URZ+0x8], R5 ;  /* 0x00000805000075a7 */ /* 0x0002a600080011ff */
[----:B--2---:R-:W-:Y:S05]  /*b1e0*/  @!P0 NANOSLEEP.SYNCS 0x989680 ;  /* 0x009896800000895d */ /* 0x004fea0003900000 */
[----:B------:R-:W2:Y:S02]  /*b1f0*/  @!P0 SYNCS.PHASECHK.TRANS64 P0, [R0+URZ+0x8], R5 ;  /* 0x00000805000085a7 */ /* 0x000ea400080010ff */
[----:B--2---:R-:W-:Y:S05]  /*b200*/  @!P0 BRA `(.L_x_79) ;  /* 0xfffffffc00ec8947 */ /* 0x004fea000383ffff */
[----:B------:R-:W-:Y:S05]  /*b210*/  BRA `(.L_x_78) ;  /* 0xffffff8c00a87947 */ /* 0x000fea000383ffff */
.L_x_80:
[----:B-1----:R1:W2:Y:S02]  /*b220*/  SYNCS.PHASECHK.TRANS64.TRYWAIT P0, [R0+URZ+0x150], R5 ;  /* 0x00015005000075a7 */ /* 0x0022a400080011ff */
[----:B--2---:R-:W-:Y:S05]  /*b230*/  @!P0 NANOSLEEP.SYNCS 0x989680 ;  /* 0x009896800000895d */ /* 0x004fea0003900000 */
[----:B------:R-:W2:Y:S02]  /*b240*/  @!P0 SYNCS.PHASECHK.TRANS64 P0, [R0+URZ+0x150], R5 ;  /* 0x00015005000085a7 */ /* 0x000ea400080010ff */
[----:B--2---:R-:W-:Y:S05]  /*b250*/  @!P0 BRA `(.L_x_80) ;  /* 0xfffffffc00f08947 */ /* 0x004fea000383ffff */
[----:B------:R-:W-:Y:S05]  /*b260*/  BRA `(.L_x_204) ;  /* 0xffffff9000847947 */ /* 0x000fea000383ffff */
.L_x_82:
[----:B------:R-:W-:-:S07]  /*b270*/  MOV R0, UR23 ;  /* 0x0000001700007c02 */ /* 0x000fce0008000f00 */
.L_x_205:
[----:B-1----:R1:W2:Y:S02]  /*b280*/  SYNCS.PHASECHK.TRANS64.TRYWAIT P0, [R0+URZ+0x190], R5 ;  /* 0x00019005000075a7 */ /* 0x0022a400080011ff */
[----:B--2---:R-:W-:Y:S05]  /*b290*/  @!P0 NANOSLEEP.SYNCS 0x989680 ;  /* 0x009896800000895d */ /* 0x004fea0003900000 */
[----:B------:R-:W2:Y:S02]  /*b2a0*/  @!P0 SYNCS.PHASECHK.TRANS64 P0, [R0+URZ+0x190], R5 ;  /* 0x00019005000085a7 */ /* 0x000ea400080010ff */
[----:B--2---:R-:W-:Y:S05]  /*b2b0*/  @!P0 BRA `(.L_x_205) ;  /* 0xfffffffc00f08947 */ /* 0x004fea000383ffff */
[----:B------:R-:W-:Y:S05]  /*b2c0*/  BRA `(.L_x_206) ;  /* 0xffffff9000d07947 */ /* 0x000fea000383ffff */
.L_x_85:
[----:B------:R-:W-:Y:S07]  /*b2d0*/  MOV R0, UR5 ;  /* 0x0000000500007c02 */ /* 0x000fee0008000f00 */
.L_x_207:
[----:B-1----:R1:W2:Y:S02]  /*b2e0*/  SYNCS.PHASECHK.TRANS64.TRYWAIT P0, [R0+URZ], R5 ;  /* 0x00000005000075a7 */ /* 0x0022a400080011ff */
[----:B--2---:R-:W-:Y:S05]  /*b2f0*/  @!P0 NANOSLEEP.SYNCS 0x989680 ;  /* 0x009896800000895d */ /* 0x004fea0003900000 */
[----:B------:R-:W2:Y:S02]  /*b300*/  @!P0 SYNCS.PHASECHK.TRANS64 P0, [R0+URZ], R5 ;  /* 0x00000005000085a7 */ /* 0x000ea400080010ff */
[----:B--2---:R-:W-:Y:S05]  /*b310*/  @!P0 BRA `(.L_x_207) ;  /* 0xfffffffc00f08947 */ /* 0x004fea000383ffff */
[----:B------:R-:W-:Y:S05]  /*b320*/  BRA `(.L_x_84) ;  /* 0xffffff9000e47947 */ /* 0x000fea000383ffff */
.L_x_89:
[----:B-1----:R-:W-:-:S07]  /*b330*/  MOV R0, UR4 ;  /* 0x0000000400007c02 */ /* 0x002fce0008000f00 */
.L_x_208:
[----:B-1----:R1:W2:Y:S02]  /*b340*/  SYNCS.PHASECHK.TRANS64.TRYWAIT P0, [R0+URZ], R3 ;  /* 0x00000003000075a7 */ /* 0x0022a400080011ff */
[----:B--2---:R-:W-:Y:S05]  /*b350*/  @!P0 NANOSLEEP.SYNCS 0x989680 ;  /* 0x009896800000895d */ /* 0x004fea0003900000 */
[----:B------:R-:W2:Y:S02]  /*b360*/  @!P0 SYNCS.PHASECHK.TRANS64 P0, [R0+URZ], R3 ;  /* 0x00000003000085a7 */ /* 0x000ea400080010ff */
[----:B--2---:R-:W-:Y:S05]  /*b370*/  @!P0 BRA `(.L_x_208) ;  /* 0xfffffffc00f08947 */ /* 0x004fea000383ffff */
[----:B------:R-:W-:Y:S05]  /*b380*/  BRA `(.L_x_209) ;  /* 0xffffff9400b07947 */ /* 0x000fea000383ffff */
.L_x_90:
[----:B------:R-:W-:-:S07]  /*b390*/  MOV R0, UR5 ;  /* 0x0000000500007c02 */ /* 0x000fce0008000f00 */
.L_x_210:
[----:B-1----:R1:W2:Y:S02]  /*b3a0*/  SYNCS.PHASECHK.TRANS64.TRYWAIT P0, [R0+URZ], R3 ;  /* 0x00000003000075a7 */ /* 0x0022a400080011ff */
[----:B--2---:R-:W-:Y:S05]  /*b3b0*/  @!P0 NANOSLEEP.SYNCS 0x989680 ;  /* 0x009896800000895d */ /* 0x004fea0003900000 */
[----:B------:R-:W2:Y:S02]  /*b3c0*/  @!P0 SYNCS.PHASECHK.TRANS64 P0, [R0+URZ], R3 ;  /* 0x00000003000085a7 */ /* 0x000ea400080010ff */
[----:B--2---:R-:W-:Y:S05]  /*b3d0*/  @!P0 BRA `(.L_x_210) ;  /* 0xfffffffc00f08947 */ /* 0x004fea000383ffff */
[----:B------:R-:W-:Y:S05]  /*b3e0*/  BRA `(.L_x_211) ;  /* 0xffffff9400bc7947 */ /* 0x000fea000383ffff */
.L_x_91:
[----:B------:R-:W-:-:S07]  /*b3f0*/  MOV R0, UR5 ;  /* 0x0000000500007c02 */ /* 0x000fce0008000f00 */
.L_x_212:
[----:B-1----:R1:W2:Y:S02]  /*b400*/  SYNCS.PHASECHK.TRANS64.TRYWAIT P0, [R0+URZ], R3 ;  /* 0x00000003000075a7 */ /* 0x0022a400080011ff */
[----:B--2---:R-:W-:Y:S05]  /*b410*/  @!P0 NANOSLEEP.SYNCS 0x989680 ;  /* 0x009896800000895d */ /* 0x004fea0003900000 */
[----:B------:R-:W2:Y:S02]  /*b420*/  @!P0 SYNCS.PHASECHK.TRANS64 P0, [R0+URZ], R3 ;  /* 0x00000003000085a7 */ /* 0x000ea400080010ff */
[----:B--2---:R-:W-:Y:S05]  /*b430*/  @!P0 BRA `(.L_x_212) ;  /* 0xfffffffc00f08947 */ /* 0x004fea000383ffff */
[----:B------:R-:W-:Y:S05]  /*b440*/  BRA `(.L_x_213) ;  /* 0xffffff9400c87947 */ /* 0x000fea000383ffff */
.L_x_94:
[----:B------:R-:W-:-:S07]  /*b450*/  MOV R0, UR17 ;  /* 0x0000001100007c02 */ /* 0x000fce0008000f00 */
.L_x_214:
[----:B-1----:R1:W2:Y:S02]  /*b460*/  SYNCS.PHASECHK.TRANS64.TRYWAIT P1, [R0+URZ+0x1d0], R3 ;  /* 0x0001d003000075a7 */ /* 0x0022a400080211ff */
[----:B--2---:R-:W-:Y:S05]  /*b470*/  @!P1 NANOSLEEP.SYNCS 0x989680 ;  /* 0x009896800000995d */ /* 0x004fea0003900000 */
[----:B------:R-:W2:Y:S02]  /*b480*/  @!P1 SYNCS.PHASECHK.TRANS64 P1, [R0+URZ+0x1d0], R3 ;  /* 0x0001d003000095a7 */ /* 0x000ea400080210ff */
[----:B--2---:R-:W-:Y:S05]  /*b490*/  @!P1 BRA `(.L_x_214) ;  /* 0xfffffffc00f09947 */ /* 0x004fea000383ffff */
[----:B------:R-:W-:Y:S05]  /*b4a0*/  BRA `(.L_x_215) ;  /* 0xffffff9800147947 */ /* 0x000fea000383ffff */
.L_x_99:
[----:B--2---:R2:W3:Y:S02]  /*b4b0*/  SYNCS.PHASECHK.TRANS64.TRYWAIT P0, [R12+URZ+0x150], R9 ;  /* 0x000150090c0075a7 */ /* 0x0044e400080011ff */
[----:B---3--:R-:W-:Y:S05]  /*b4c0*/  @!P0 NANOSLEEP.SYNCS 0x989680 ;  /* 0x009896800000895d */ /* 0x008fea0003900000 */
[----:B------:R-:W3:Y:S02]  /*b4d0*/  @!P0 SYNCS.PHASECHK.TRANS64 P0, [R12+URZ+0x150], R9 ;  /* 0x000150090c0085a7 */ /* 0x000ee400080010ff */
[----:B---3--:R-:W-:Y:S05]  /*b4e0*/  @!P0 BRA `(.L_x_99) ;  /* 0xfffffffc00f08947 */ /* 0x008fea000383ffff */
[----:B------:R-:W-:Y:S05]  /*b4f0*/  BRA `(.L_x_216) ;  /* 0xffffff9c004c7947 */ /* 0x000fea000383ffff */
.L_x_102:
[----:B------:R-:W-:Y:S07]  /*b500*/  MOV R0, UR21 ;  /* 0x0000001500007c02 */ /* 0x000fee0008000f00 */
.L_x_217:
[----:B--2---:R2:W3:Y:S02]  /*b510*/  SYNCS.PHASECHK.TRANS64.TRYWAIT P2, [R0+URZ+0x148], R11 ;  /* 0x0001480b000075a7 */ /* 0x0044e400080411ff */
[----:B---3--:R-:W-:Y:S05]  /*b520*/  @!P2 NANOSLEEP.SYNCS 0x989680 ;  /* 0x009896800000a95d */ /* 0x008fea0003900000 */
[----:B------:R-:W3:Y:S02]  /*b530*/  @!P2 SYNCS.PHASECHK.TRANS64 P2, [R0+URZ+0x148], R11 ;  /* 0x0001480b0000a5a7 */ /* 0x000ee400080410ff */
[----:B---3--:R-:W-:Y:S05]  /*b540*/  @!P2 BRA `(.L_x_217) ;  /* 0xfffffffc00f0a947 */ /* 0x008fea000383ffff */
[----:B------:R-:W-:Y:S05]  /*b550*/  BRA `(.L_x_101) ;  /* 0xffffffa000b47947 */ /* 0x000fea000383ffff */
.L_x_105:
[----:B--2---:R-:W-:Y:S07]  /*b560*/  MOV R0, UR21 ;  /* 0x0000001500007c02 */ /* 0x004fee0008000f00 */
.L_x_218:
[----:B--2---:R2:W3:Y:S02]  /*b570*/  SYNCS.PHASECHK.TRANS64.TRYWAIT P0, [R0+URZ+0x120], R9 ;  /* 0x00012009000075a7 */ /* 0x0044e400080011ff */
[----:B---3--:R-:W-:Y:S05]  /*b580*/  @!P0 NANOSLEEP.SYNCS 0x989680 ;  /* 0x009896800000895d */ /* 0x008fea0003900000 */
[----:B------:R-:W3:Y:S02]  /*b590*/  @!P0 SYNCS.PHASECHK.TRANS64 P0, [R0+URZ+0x120], R9 ;  /* 0x00012009000085a7 */ /* 0x000ee400080010ff */
[----:B---3--:R-:W-:Y:S05]  /*b5a0*/  @!P0 BRA `(.L_x_218) ;  /* 0xfffffffc00f08947 */ /* 0x008fea000383ffff */
[----:B------:R-:W-:Y:S05]  /*b5b0*/  BRA `(.L_x_219) ;  /* 0xffffffa400107947 */ /* 0x000fea000383ffff */
.L_x_106:
[----:B------:R-:W-:Y:S07]  /*b5c0*/  MOV R0, UR21 ;  /* 0x0000001500007c02 */ /* 0x000fee0008000f00 */
.L_x_220:
[----:B--2---:R2:W3:Y:S02]  /*b5d0*/  SYNCS.PHASECHK.TRANS64.TRYWAIT P0, [R0+URZ+0x128], R9 ;  /* 0x00012809000075a7 */ /* 0x0044e400080011ff */
[----:B---3--:R-:W-:Y:S05]  /*b5e0*/  @!P0 NANOSLEEP.SYNCS 0x989680 ;  /* 0x009896800000895d */ /* 0x008fea0003900000 */
[----:B------:R-:W3:Y:S02]  /*b5f0*/  @!P0 SYNCS.PHASECHK.TRANS64 P0, [R0+URZ+0x128], R9 ;  /* 0x00012809000085a7 */ /* 0x000ee400080010ff */
[----:B---3--:R-:W-:Y:S05]  /*b600*/  @!P0 BRA `(.L_x_220) ;  /* 0xfffffffc00f08947 */ /* 0x008fea000383ffff */
[----:B------:R-:W-:Y:S05]  /*b610*/  BRA `(.L_x_221) ;  /* 0xffffffa400687947 */ /* 0x000fea000383ffff */
.L_x_107:
[----:B------:R-:W-:Y:S07]  /*b620*/  MOV R0, UR21 ;  /* 0x0000001500007c02 */ /* 0x000fee0008000f00 */
.L_x_222:
[----:B--2---:R2:W3:Y:S02]  /*b630*/  SYNCS.PHASECHK.TRANS64.TRYWAIT P0, [R0+URZ+0x130], R9 ;  /* 0x00013009000075a7 */ /* 0x0044e400080011ff */
[----:B---3--:R-:W-:Y:S05]  /*b640*/  @!P0 NANOSLEEP.SYNCS 0x989680 ;  /* 0x009896800000895d */ /* 0x008fea0003900000 */
[----:B------:R-:W3:Y:S02]  /*b650*/  @!P0 SYNCS.PHASECHK.TRANS64 P0, [R0+URZ+0x130], R9 ;  /* 0x00013009000085a7 */ /* 0x000ee400080010ff */
[----:B---3--:R-:W-:Y:S05]  /*b660*/  @!P0 BRA `(.L_x_222) ;  /* 0xfffffffc00f08947 */ /* 0x008fea000383ffff */
[----:B------:R-:W-:Y:S05]  /*b670*/  BRA `(.L_x_223) ;  /* 0xffffffa400c47947 */ /* 0x000fea000383ffff */
.L_x_108:
[----:B------:R-:W-:Y:S07]  /*b680*/  MOV R0, UR21 ;  /* 0x0000001500007c02 */ /* 0x000fee0008000f00 */
.L_x_224:
[----:B--2---:R2:W3:Y:S02]  /*b690*/  SYNCS.PHASECHK.TRANS64.TRYWAIT P0, [R0+URZ+0x138], R9 ;  /* 0x00013809000075a7 */ /* 0x0044e400080011ff */
[----:B---3--:R-:W-:Y:S05]  /*b6a0*/  @!P0 NANOSLEEP.SYNCS 0x989680 ;  /* 0x009896800000895d */ /* 0x008fea0003900000 */
[----:B------:R-:W3:Y:S02]  /*b6b0*/  @!P0 SYNCS.PHASECHK.TRANS64 P0, [R0+URZ+0x138], R9 ;  /* 0x00013809000085a7 */ /* 0x000ee400080010ff */
[----:B---3--:R-:W-:Y:S05]  /*b6c0*/  @!P0 BRA `(.L_x_224) ;  /* 0xfffffffc00f08947 */ /* 0x008fea000383ffff */
[----:B------:R-:W-:Y:S05]  /*b6d0*/  BRA `(.L_x_225) ;  /* 0xffffffa800207947 */ /* 0x000fea000383ffff */
.L_x_110:
[----:B------:R-:W-:-:S07]  /*b6e0*/  MOV R0, UR21 ;  /* 0x0000001500007c02 */ /* 0x000fce0008000f00 */
.L_x_226:
[----:B--2---:R2:W4:Y:S02]  /*b6f0*/  SYNCS.PHASECHK.TRANS64.TRYWAIT P0, [R0+URZ+0x120], R3 ;  /* 0x00012003000075a7 */ /* 0x00452400080011ff */
[----:B----4-:R-:W-:Y:S05]  /*b700*/  @!P0 NANOSLEEP.SYNCS 0x989680 ;  /* 0x009896800000895d */ /* 0x010fea0003900000 */
[----:B------:R-:W4:Y:S02]  /*b710*/  @!P0 SYNCS.PHASECHK.TRANS64 P0, [R0+URZ+0x120], R3 ;  /* 0x00012003000085a7 */ /* 0x000f2400080010ff */
[----:B----4-:R-:W-:Y:S05]  /*b720*/  @!P0 BRA `(.L_x_226) ;  /* 0xfffffffc00f08947 */ /* 0x010fea000383ffff */
[----:B------:R-:W-:Y:S05]  /*b730*/  BRA `(.L_x_227) ;  /* 0xffffffa800b07947 */ /* 0x000fea000383ffff */
.L_x_111:
[----:B--2---:R-:W-:-:S07]  /*b740*/  MOV R0, UR21 ;  /* 0x0000001500007c02 */ /* 0x004fce0008000f00 */
.L_x_228:
[----:B--2---:R2:W4:Y:S02]  /*b750*/  SYNCS.PHASECHK.TRANS64.TRYWAIT P0, [R0+URZ+0x128], R3 ;  /* 0x00012803000075a7 */ /* 0x00452400080011ff */
[----:B----4-:R-:W-:Y:S05]  /*b760*/  @!P0 NANOSLEEP.SYNCS 0x989680 ;  /* 0x009896800000895d */ /* 0x010fea0003900000 */
[----:B------:R-:W4:Y:S02]  /*b770*/  @!P0 SYNCS.PHASECHK.TRANS64 P0, [R0+URZ+0x128], R3 ;  /* 0x00012803000085a7 */ /* 0x000f2400080010ff */
[----:B----4-:R-:W-:Y:S05]  /*b780*/  @!P0 BRA `(.L_x_228) ;  /* 0xfffffffc00f08947 */ /* 0x010fea000383ffff */
[----:B------:R-:W-:Y:S05]  /*b790*/  BRA `(.L_x_229) ;  /* 0xffffffa800a07947 */ /* 0x000fea000383ffff */
.L_x_112:
[----:B--2---:R-:W-:-:S07]  /*b7a0*/  MOV R0, UR21 ;  /* 0x0000001500007c02 */ /* 0x004fce0008000f00 */
.L_x_230:
[----:B--2---:R2:W4:Y:S02]  /*b7b0*/  SYNCS.PHASECHK.TRANS64.TRYWAIT P0, [R0+URZ+0x130], R3 ;  /* 0x00013003000075a7 */ /* 0x00452400080011ff */
[----:B----4-:R-:W-:Y:S05]  /*b7c0*/  @!P0 NANOSLEEP.SYNCS 0x989680 ;  /* 0x009896800000895d */ /* 0x010fea0003900000 */
[----:B------:R-:W4:Y:S02]  /*b7d0*/  @!P0 SYNCS.PHASECHK.TRANS64 P0, [R0+URZ+0x130], R3 ;  /* 0x00013003000085a7 */ /* 0x000f2400080010ff */
[----:B----4-:R-:W-:Y:S05]  /*b7e0*/  @!P0 BRA `(.L_x_230) ;  /* 0xfffffffc00f08947 */ /* 0x010fea000383ffff */
[----:B------:R-:W-:Y:S05]  /*b7f0*/  BRA `(.L_x_231) ;  /* 0xffffffa800907947 */ /* 0x000fea000383ffff */
.L_x_114:
[----:B--2---:R2:W3:Y:S02]  /*b800*/  SYNCS.PHASECHK.TRANS64.TRYWAIT P0, [R3+URZ+0x150], R0 ;  /* 0x00015000030075a7 */ /* 0x0044e400080011ff */
[----:B---3--:R-:W-:Y:S05]  /*b810*/  @!P0 NANOSLEEP.SYNCS 0x989680 ;  /* 0x009896800000895d */ /* 0x008fea0003900000 */
[----:B------:R-:W3:Y:S02]  /*b820*/  @!P0 SYNCS.PHASECHK.TRANS64 P0, [R3+URZ+0x150], R0 ;  /* 0x00015000030085a7 */ /* 0x000ee400080010ff */
[----:B---3--:R-:W-:Y:S05]  /*b830*/  @!P0 BRA `(.L_x_114) ;  /* 0xfffffffc00f08947 */ /* 0x008fea000383ffff */
[----:B------:R-:W-:Y:S05]  /*b840*/  BRA `(.L_x_232) ;  /* 0xffffffac00687947 */ /* 0x000fea000383ffff */
.L_x_125:
[----:B-1----:R-:W-:Y:S04]  /*b850*/  MOV R2, UR43 ;  /* 0x0000002b00027c02 */ /* 0x002fe80008000f00 */
[----:B------:R1:W2:Y:S03]  /*b860*/  SYNCS.PHASECHK.TRANS64.TRYWAIT P0, [R2+URZ+0x100], R3 ;  /* 0x00010003020075a7 */ /* 0x0002a600080011ff */
[----:B--2---:R-:W-:Y:S05]  /*b870*/  @!P0 NANOSLEEP.SYNCS 0x989680 ;  /* 0x009896800000895d */ /* 0x004fea0003900000 */
[----:B------:R-:W2:Y:S02]  /*b880*/  @!P0 SYNCS.PHASECHK.TRANS64 P0, [R2+URZ+0x100], R3 ;  /* 0x00010003020085a7 */ /* 0x000ea400080010ff */
[----:B--2---:R-:W-:Y:S05]  /*b890*/  @!P0 BRA `(.L_x_125) ;  /* 0xfffffffc00ec8947 */ /* 0x004fea000383ffff */
[----:B------:R-:W-:Y:S05]  /*b8a0*/  BRA `(.L_x_124) ;  /* 0xffffffb800bc7947 */ /* 0x000fea000383ffff */
.L_x_127:
[----:B-1----:R1:W3:Y:S02]  /*b8b0*/  SYNCS.PHASECHK.TRANS64.TRYWAIT P1, [R101+URZ+0x170], R0 ;  /* 0x00017000650075a7 */ /* 0x0022e400080211ff */
[----:B---3--:R-:W-:Y:S05]  /*b8c0*/  @!P1 NANOSLEEP.SYNCS 0x989680 ;  /* 0x009896800000995d */ /* 0x008fea0003900000 */
[----:B------:R-:W3:Y:S02]  /*b8d0*/  @!P1 SYNCS.PHASECHK.TRANS64 P1, [R101+URZ+0x170], R0 ;  /* 0x00017000650095a7 */ /* 0x000ee400080210ff */
[----:B---3--:R-:W-:Y:S05]  /*b8e0*/  @!P1 BRA `(.L_x_127) ;  /* 0xfffffffc00f09947 */ /* 0x008fea000383ffff */
[----:B------:R-:W-:Y:S05]  /*b8f0*/  BRA `(.L_x_126) ;  /* 0xffffffb800e47947 */ /* 0x000fea000383ffff */
.L_x_136:
[----:B---3--:R3:W4:Y:S02]  /*b900*/  SYNCS.PHASECHK.TRANS64.TRYWAIT P0, [R3+URZ+0x100], R0 ;  /* 0x00010000030075a7 */ /* 0x00872400080011ff */
[----:B----4-:R-:W-:Y:S05]  /*b910*/  @!P0 NANOSLEEP.SYNCS 0x989680 ;  /* 0x009896800000895d */ /* 0x010fea0003900000 */
[----:B------:R-:W4:Y:S02]  /*b920*/  @!P0 SYNCS.PHASECHK.TRANS64 P0, [R3+URZ+0x100], R0 ;  /* 0x00010000030085a7 */ /* 0x000f2400080010ff */
[----:B----4-:R-:W-:Y:S05]  /*b930*/  @!P0 BRA `(.L_x_136) ;  /* 0xfffffffc00f08947 */ /* 0x010fea000383ffff */
[----:B------:R-:W-:Y:S05]  /*b940*/  BRA `(.L_x_135) ;  /* 0xffffffc400d07947 */ /* 0x000fea000383ffff */
.L_x_144:
[----:B-1----:R1:W4:Y:S02]  /*b950*/  SYNCS.PHASECHK.TRANS64.TRYWAIT P0, [R62+URZ+0x100], R5 ;  /* 0x000100053e0075a7 */ /* 0x00232400080011ff */
[----:B----4-:R-:W-:Y:S05]  /*b960*/  @!P0 NANOSLEEP.SYNCS 0x989680 ;  /* 0x009896800000895d */ /* 0x010fea0003900000 */
[----:B------:R-:W4:Y:S02]  /*b970*/  @!P0 SYNCS.PHASECHK.TRANS64 P0, [R62+URZ+0x100], R5 ;  /* 0x000100053e0085a7 */ /* 0x000f2400080010ff */
[----:B----4-:R-:W-:Y:S05]  /*b980*/  @!P0 BRA `(.L_x_144) ;  /* 0xfffffffc00f08947 */ /* 0x010fea000383ffff */
[----:B------:R-:W-:Y:S05]  /*b990*/  BRA `(.L_x_143) ;  /* 0xffffffd000e47947 */ /* 0x000fea000383ffff */
.L_x_152:
[----:B-1----:R1:W4:Y:S02]  /*b9a0*/  SYNCS.PHASECHK.TRANS64.TRYWAIT P0, [R62+URZ+0x100], R5 ;  /* 0x000100053e0075a7 */ /* 0x00232400080011ff */
[----:B----4-:R-:W-:Y:S05]  /*b9b0*/  @!P0 NANOSLEEP.SYNCS 0x989680 ;  /* 0x009896800000895d */ /* 0x010fea0003900000 */
[----:B------:R-:W4:Y:S02]  /*b9c0*/  @!P0 SYNCS.PHASECHK.TRANS64 P0, [R62+URZ+0x100], R5 ;  /* 0x000100053e0085a7 */ /* 0x000f2400080010ff */
[----:B----4-:R-:W-:Y:S05]  /*b9d0*/  @!P0 BRA `(.L_x_152) ;  /* 0xfffffffc00f08947 */ /* 0x010fea000383ffff */
[----:B------:R-:W-:Y:S05]  /*b9e0*/  BRA `(.L_x_151) ;  /* 0xffffffdc00f47947 */ /* 0x000fea000383ffff */
        .weak           $__internal_0_$__cuda_sm10x_tcgen05_guardrail_trap_col_being_dealloced_not_returned_by_alloc
        .type           $__internal_0_$__cuda_sm10x_tcgen05_guardrail_trap_col_being_dealloced_not_returned_by_alloc,@function
        .size           $__internal_0_$__cuda_sm10x_tcgen05_guardrail_trap_col_being_dealloced_not_returned_by_alloc,($__internal_1_$__cuda_sm10x_tcgen05_guardrail_trap_phase_invalid_during_alloc - $__internal_0_$__cuda_sm10x_tcgen05_guardrail_trap_col_being_dealloced_not_returned_by_alloc)
$__internal_0_$__cuda_sm10x_tcgen05_guardrail_trap_col_being_dealloced_not_returned_by_alloc:
[----:B------:R-:W-:Y:S05]  /*b9f0*/  BPT.TRAP 0x1 ;  /* 0x000000040000795c */ /* 0x000fea0000300000 */
[----:B------:R-:W-:-:S04]  /*ba00*/  HFMA2 R3, -RZ, RZ, 0, 0 ;  /* 0x00000000ff037431 */ /* 0x000fc800000001ff */
[----:B------:R-:W-:Y:S05]  /*ba10*/  RET.REL.NODEC R2 `(_ZN7cutlass13device_kernelINS_4gemm6kernel13GemmUniversalIN4cute5tupleIJiiiiEEENS1_10collective13CollectiveMmaINS1_35MainloopSm100TmaUmmaWarpSpecializedILi16ELi2ELi4ENS5_IJNS4_1CILi4EEESB_NSA_ILi1EEEEEEEENS5_IJNSA_ILi128EEENSA_ILi256EEENSA_ILi32EEEEEENS_10bfloat16_tENS5_IJlSC_lEEESJ_SK_NS4_8TiledMMAINS4_8MMA_AtomIJNS4_26SM100_MMA_F16BF16_2x1SM_SSISJ_SJ_fLi128ELi256ELNS4_4UMMA5MajorE0ELSP_0ELNSO_7ScaleInE0ELSQ_0EEEEEENS4_6LayoutINS5_IJSC_SC_SC_EEENS5_IJNSA_ILi0EEESV_SV_EEEEENS5_IJNS4_10UnderscoreESY_SY_EEEEENS4_28SM100_TMA_2SM_LOAD_MULTICASTENS4_14ComposedLayoutINS4_7SwizzleILi2ELi4ELi3EEENS4_18smem_ptr_flag_bitsILi16EEENST_INS5_IJNSA_ILi8EEESH_EEENS5_IJSH_SC_EEEEEEEvNS4_8identityES11_S1B_vS1C_EENS_8epilogue10collective18CollectiveEpilogueINS1E_23Sm100TmaWarpSpecializedILi4ELi2ELi32ELb1ELb0EEEJNS5_IJNSA_ILi64EEESG_SH_EEENS5_IJNST_IS1J_SC_EENST_INS5_IJSH_NSA_ILi2EEEEEENS5_IJSC_SF_EEEEEEEESJ_SK_SJ_SK_NS1E_6fusion15FusionCallbacksIS1I_NS1R_17LinearCombinationISJ_fSJ_fLNS_15FloatRoundStyleE2EEES1K_S1Q_JEEENS4_5SM1004TMEM4LOAD26SM100_TMEM_LOAD_32dp32b32xENS4_13SM90_TMA_LOADES1B_NS4_39AutoVectorizingCopyWithAssumedAlignmentILi128EEENS4_14SM90_TMA_STOREES1B_S23_S23_EEEvvEEEEvNT_6ParamsE) ;  /* 0xffffff4402787950 */ /* 0x000fea0003c3ffff */
        .weak           $__internal_1_$__cuda_sm10x_tcgen05_guardrail_trap_phase_invalid_during_alloc
        .type           $__internal_1_$__cuda_sm10x_tcgen05_guardrail_trap_phase_invalid_during_alloc,@function
        .size           $__internal_1_$__cuda_sm10x_tcgen05_guardrail_trap_phase_invalid_during_alloc,($__internal_2_$__cuda_sm10x_tcgen05_guardrail_trap_unallocated_columns_being_dealloced - $__internal_1_$__cuda_sm10x_tcgen05_guardrail_trap_phase_invalid_during_alloc)
$__internal_1_$__cuda_sm10x_tcgen05_guardrail_trap_phase_invalid_during_alloc:
[----:B------:R-:W-:Y:S05]  /*ba20*/  BPT.TRAP 0x1 ;  /* 0x000000040000795c */ /* 0x000fea0000300000 */
[----:B------:R-:W-:-:S04]  /*ba30*/  MOV R5, 0x0 ;  /* 0x0000000000057802 */ /* 0x000fc80000000f00 */
[----:B------:R-:W-:Y:S05]  /*ba40*/  RET.REL.NODEC R4 `(_ZN7cutlass13device_kernelINS_4gemm6kernel13GemmUniversalIN4cute5tupleIJiiiiEEENS1_10collective13CollectiveMmaINS1_35MainloopSm100TmaUmmaWarpSpecializedILi16ELi2ELi4ENS5_IJNS4_1CILi4EEESB_NSA_ILi1EEEEEEEENS5_IJNSA_ILi128EEENSA_ILi256EEENSA_ILi32EEEEEENS_10bfloat16_tENS5_IJlSC_lEEESJ_SK_NS4_8TiledMMAINS4_8MMA_AtomIJNS4_26SM100_MMA_F16BF16_2x1SM_SSISJ_SJ_fLi128ELi256ELNS4_4UMMA5MajorE0ELSP_0ELNSO_7ScaleInE0ELSQ_0EEEEEENS4_6LayoutINS5_IJSC_SC_SC_EEENS5_IJNSA_ILi0EEESV_SV_EEEEENS5_IJNS4_10UnderscoreESY_SY_EEEEENS4_28SM100_TMA_2SM_LOAD_MULTICASTENS4_14ComposedLayoutINS4_7SwizzleILi2ELi4ELi3EEENS4_18smem_ptr_flag_bitsILi16EEENST_INS5_IJNSA_ILi8EEESH_EEENS5_IJSH_SC_EEEEEEEvNS4_8identityES11_S1B_vS1C_EENS_8epilogue10collective18CollectiveEpilogueINS1E_23Sm100TmaWarpSpecializedILi4ELi2ELi32ELb1ELb0EEEJNS5_IJNSA_ILi64EEESG_SH_EEENS5_IJNST_IS1J_SC_EENST_INS5_IJSH_NSA_ILi2EEEEEENS5_IJSC_SF_EEEEEEEESJ_SK_SJ_SK_NS1E_6fusion15FusionCallbacksIS1I_NS1R_17LinearCombinationISJ_fSJ_fLNS_15FloatRoundStyleE2EEES1K_S1Q_JEEENS4_5SM1004TMEM4LOAD26SM100_TMEM_LOAD_32dp32b32xENS4_13SM90_TMA_LOADES1B_NS4_39AutoVectorizingCopyWithAssumedAlignmentILi128EEENS4_14SM90_TMA_STOREES1B_S23_S23_EEEvvEEEEvNT_6ParamsE) ;  /* 0xffffff44046c7950 */ /* 0x000fea0003c3ffff */
        .weak           $__internal_2_$__cuda_sm10x_tcgen05_guardrail_trap_unallocated_columns_being_dealloced
        .type           $__internal_2_$__cuda_sm10x_tcgen05_guardrail_trap_unallocated_columns_being_dealloced,@function
        .size           $__internal_2_$__cuda_sm10x_tcgen05_guardrail_trap_unallocated_columns_being_dealloced,(.L_x_234 - $__internal_2_$__cuda_sm10x_tcgen05_guardrail_trap_unallocated_columns_being_dealloced)
$__internal_2_$__cuda_sm10x_tcgen05_guardrail_trap_unallocated_columns_being_dealloced:
[----:B------:R-:W-:Y:S05]  /*ba50*/  BPT.TRAP 0x1 ;  /* 0x000000040000795c */ /* 0x000fea0000300000 */
[----:B------:R-:W-:-:S04]  /*ba60*/  HFMA2 R3, -RZ, RZ, 0, 0 ;  /* 0x00000000ff037431 */ /* 0x000fc800000001ff */
[----:B------:R-:W-:Y:S05]  /*ba70*/  RET.REL.NODEC R2 `(_ZN7cutlass13device_kernelINS_4gemm6kernel13GemmUniversalIN4cute5tupleIJiiiiEEENS1_10collective13CollectiveMmaINS1_35MainloopSm100TmaUmmaWarpSpecializedILi16ELi2ELi4ENS5_IJNS4_1CILi4EEESB_NSA_ILi1EEEEEEEENS5_IJNSA_ILi128EEENSA_ILi256EEENSA_ILi32EEEEEENS_10bfloat16_tENS5_IJlSC_lEEESJ_SK_NS4_8TiledMMAINS4_8MMA_AtomIJNS4_26SM100_MMA_F16BF16_2x1SM_SSISJ_SJ_fLi128ELi256ELNS4_4UMMA5MajorE0ELSP_0ELNSO_7ScaleInE0ELSQ_0EEEEEENS4_6LayoutINS5_IJSC_SC_SC_EEENS5_IJNSA_ILi0EEESV_SV_EEEEENS5_IJNS4_10UnderscoreESY_SY_EEEEENS4_28SM100_TMA_2SM_LOAD_MULTICASTENS4_14ComposedLayoutINS4_7SwizzleILi2ELi4ELi3EEENS4_18smem_ptr_flag_bitsILi16EEENST_INS5_IJNSA_ILi8EEESH_EEENS5_IJSH_SC_EEEEEEEvNS4_8identityES11_S1B_vS1C_EENS_8epilogue10collective18CollectiveEpilogueINS1E_23Sm100TmaWarpSpecializedILi4ELi2ELi32ELb1ELb0EEEJNS5_IJNSA_ILi64EEESG_SH_EEENS5_IJNST_IS1J_SC_EENST_INS5_IJSH_NSA_ILi2EEEEEENS5_IJSC_SF_EEEEEEEESJ_SK_SJ_SK_NS1E_6fusion15FusionCallbacksIS1I_NS1R_17LinearCombinationISJ_fSJ_fLNS_15FloatRoundStyleE2EEES1K_S1Q_JEEENS4_5SM1004TMEM4LOAD26SM100_TMEM_LOAD_32dp32b32xENS4_13SM90_TMA_LOADES1B_NS4_39AutoVectorizingCopyWithAssumedAlignmentILi128EEENS4_14SM90_TMA_STOREES1B_S23_S23_EEEvvEEEEvNT_6ParamsE) ;  /* 0xffffff4402607950 */ /* 0x000fea0003c3ffff */
.L_x_233:
[----:B------:R-:W-:-:S00]  /*ba80*/  BRA `(.L_x_233) ;  /* 0xfffffffc00fc7947 */ /* 0x000fc0000383ffff */
[----:B------:R-:W-:-:S00]  /*ba90*/  NOP ;  /* 0x0000000000007918 */ /* 0x000fc00000000000 */
        /* <DEDUP_REMOVED lines=14> */
.L_x_234:


//--------------------- .nv.global.init           --------------------------
	.section	.nv.global.init,"aw",@progbits
.nv.global.init:
	.type		$str$27,@object
	.size		$str$27,($str$28 - $str$27)
$str$27:
        /*0000*/ 	.byte	0x28, 0x61, 0x64, 0x64, 0x72, 0x65, 0x73, 0x73, 0x20, 0x26, 0x20, 0x6d, 0x61, 0x73, 0x6b, 0x29
        /*0010*/ 	.byte	0x20, 0x3d, 0x3d, 0x20, 0x30, 0x00
	.type		$str$28,@object
	.size		$str$28,($str$26 - $str$28)
$str$28:
        /*0016*/ 	.byte	0x2f, 0x74, 0x6d, 0x70, 0x2f, 0x63, 0x75, 0x74, 0x6c, 0x61, 0x73, 0x73, 0x5f, 0x73, 0x77, 0x65
        /*0026*/ 	.byte	0x65, 0x70, 0x5f, 0x73, 0x72, 0x63, 0x2f, 0x69, 0x6e, 0x63, 0x6c, 0x75, 0x64, 0x65, 0x2f, 0x63
        /*0036*/ 	.byte	0x75, 0x74, 0x65, 0x2f, 0x70, 0x6f, 0x69, 0x6e, 0x74, 0x65, 0x72, 0x5f, 0x66, 0x6c, 0x61, 0x67
        /*0046*/ 	.byte	0x67, 0x65, 0x64, 0x2e, 0x68, 0x70, 0x70, 0x00
	.type		$str$26,@object
	.size		$str$26,($str$25 - $str$26)
$str$26:
        /*004e*/ 	.byte	0x2f, 0x74, 0x6d, 0x70, 0x2f, 0x63, 0x75, 0x74, 0x6c, 0x61, 0x73, 0x73, 0x5f, 0x73, 0x77, 0x65
        /*005e*/ 	.byte	0x65, 0x70, 0x5f, 0x73, 0x72, 0x63, 0x2f, 0x69, 0x6e, 0x63, 0x6c, 0x75, 0x64, 0x65, 0x2f, 0x63
        /*006e*/ 	.byte	0x75, 0x74, 0x65, 0x2f, 0x61, 0x74, 0x6f, 0x6d, 0x2f, 0x63, 0x6f, 0x70, 0x79, 0x5f, 0x74, 0x72
        /*007e*/ 	.byte	0x61, 0x69, 0x74, 0x73, 0x5f, 0x73, 0x6d, 0x31, 0x30, 0x30, 0x2e, 0x68, 0x70, 0x70, 0x00
	.type		$str$25,@object
	.size		$str$25,(__unnamed_1 - $str$25)
$str$25:
        /*008d*/ 	.byte	0x28, 0x28, 0x75, 0x69, 0x6e, 0x74, 0x33, 0x32, 0x5f, 0x74, 0x28, 0x74, 0x68, 0x72, 0x65, 0x61
        /*009d*/ 	.byte	0x64, 0x49, 0x64, 0x78, 0x2e, 0x78, 0x29, 0x20, 0x2f, 0x20, 0x33, 0x32, 0x29, 0x20, 0x25, 0x20
        /*00ad*/ 	.byte	0x34, 0x29, 0x20, 0x3d, 0x3d, 0x20, 0x28, 0x28, 0x28, 0x74, 0x6d, 0x65, 0x6d, 0x5f, 0x61, 0x64
        /*00bd*/ 	.byte	0x64, 0x72, 0x20, 0x3e, 0x3e, 0x20, 0x31, 0x36, 0x29, 0x20, 0x2f, 0x20, 0x33, 0x32, 0x29, 0x20
        /*00cd*/ 	.byte	0x25, 0x20, 0x34, 0x29, 0x00
	.type		__unnamed_1,@object
	.size		__unnamed_1,(__unnamed_2 - __unnamed_1)
__unnamed_1:
        /*00d2*/ 	.byte	0x61, 0x75, 0x74, 0x6f, 0x20, 0x63, 0x75, 0x74, 0x65, 0x3a, 0x3a, 0x61, 0x73, 0x5f, 0x70, 0x6f
        /* <DEDUP_REMOVED lines=24> */
        /*0262*/ 	.byte	0x43, 0x3c, 0x34, 0x30, 0x39, 0x36, 0x3e, 0x3e, 0x3e, 0x3e, 0x5d, 0x00
	.type		__unnamed_2,@object
	.size		__unnamed_2,(.L_2 - __unnamed_2)
__unnamed_2:
        /* <DEDUP_REMOVED lines=42> */
        /*050e*/ 	.byte	0x3e, 0x3e, 0x5d, 0x00
.L_2:


//--------------------- .nv.shared._ZN7cutlass13device_kernelINS_4gemm6kernel13GemmUniversalIN4cute5tupleIJiiiiEEENS1_10collective13CollectiveMmaINS1_35MainloopSm100TmaUmmaWarpSpecializedILi16ELi2ELi4ENS5_IJNS4_1CILi4EEESB_NSA_ILi1EEEEEEEENS5_IJNSA_ILi128EEENSA_ILi256EEENSA_ILi32EEEEEENS_10bfloat16_tENS5_IJlSC_lEEESJ_SK_NS4_8TiledMMAINS4_8MMA_AtomIJNS4_26SM100_MMA_F16BF16_2x1SM_SSISJ_SJ_fLi128ELi256ELNS4_4UMMA5MajorE0ELSP_0ELNSO_7ScaleInE0ELSQ_0EEEEEENS4_6LayoutINS5_IJSC_SC_SC_EEENS5_IJNSA_ILi0EEESV_SV_EEEEENS5_IJNS4_10UnderscoreESY_SY_EEEEENS4_28SM100_TMA_2SM_LOAD_MULTICASTENS4_14ComposedLayoutINS4_7SwizzleILi2ELi4ELi3EEENS4_18smem_ptr_flag_bitsILi16EEENST_INS5_IJNSA_ILi8EEESH_EEENS5_IJSH_SC_EEEEEEEvNS4_8identityES11_S1B_vS1C_EENS_8epilogue10collective18CollectiveEpilogueINS1E_23Sm100TmaWarpSpecializedILi4ELi2ELi32ELb1ELb0EEEJNS5_IJNSA_ILi64EEESG_SH_EEENS5_IJNST_IS1J_SC_EENST_INS5_IJSH_NSA_ILi2EEEEEENS5_IJSC_SF_EEEEEEEESJ_SK_SJ_SK_NS1E_6fusion15FusionCallbacksIS1I_NS1R_17LinearCombinationISJ_fSJ_fLNS_15FloatRoundStyleE2EEES1K_S1Q_JEEENS4_5SM1004TMEM4LOAD26SM100_TMEM_LOAD_32dp32b32xENS4_13SM90_TMA_LOADES1B_NS4_39AutoVectorizingCopyWithAssumedAlignmentILi128EEENS4_14SM90_TMA_STOREES1B_S23_S23_EEEvvEEEEvNT_6ParamsE --------------------------
	.section	.nv.shared._ZN7cutlass13device_kernelINS_4gemm6kernel13GemmUniversalIN4cute5tupleIJiiiiEEENS1_10collective13CollectiveMmaINS1_35MainloopSm100TmaUmmaWarpSpecializedILi16ELi2ELi4ENS5_IJNS4_1CILi4EEESB_NSA_ILi1EEEEEEEENS5_IJNSA_ILi128EEENSA_ILi256EEENSA_ILi32EEEEEENS_10bfloat16_tENS5_IJlSC_lEEESJ_SK_NS4_8TiledMMAINS4_8MMA_AtomIJNS4_26SM100_MMA_F16BF16_2x1SM_SSISJ_SJ_fLi128ELi256ELNS4_4UMMA5MajorE0ELSP_0ELNSO_7ScaleInE0ELSQ_0EEEEEENS4_6LayoutINS5_IJSC_SC_SC_EEENS5_IJNSA_ILi0EEESV_SV_EEEEENS5_IJNS4_10UnderscoreESY_SY_EEEEENS4_28SM100_TMA_2SM_LOAD_MULTICASTENS4_14ComposedLayoutINS4_7SwizzleILi2ELi4ELi3EEENS4_18smem_ptr_flag_bitsILi16EEENST_INS5_IJNSA_ILi8EEESH_EEENS5_IJSH_SC_EEEEEEEvNS4_8identityES11_S1B_vS1C_EENS_8epilogue10collective18CollectiveEpilogueINS1E_23Sm100TmaWarpSpecializedILi4ELi2ELi32ELb1ELb0EEEJNS5_IJNSA_ILi64EEESG_SH_EEENS5_IJNST_IS1J_SC_EENST_INS5_IJSH_NSA_ILi2EEEEEENS5_IJSC_SF_EEEEEEEESJ_SK_SJ_SK_NS1E_6fusion15FusionCallbacksIS1I_NS1R_17LinearCombinationISJ_fSJ_fLNS_15FloatRoundStyleE2EEES1K_S1Q_JEEENS4_5SM1004TMEM4LOAD26SM100_TMEM_LOAD_32dp32b32xENS4_13SM90_TMA_LOADES1B_NS4_39AutoVectorizingCopyWithAssumedAlignmentILi128EEENS4_14SM90_TMA_STOREES1B_S23_S23_EEEvvEEEEvNT_6ParamsE,"aw",@nobits
	.sectionflags	@""
	.align	16
	.zero		1024


//--------------------- .nv.shared.reserved.0     --------------------------
	.section	.nv.shared.reserved.0,"aw",@nobits
	.weak		__nv_reservedSMEM_offset_0_alias
	.size		__nv_reservedSMEM_offset_0_alias, 0, 64
	.other		__nv_reservedSMEM_offset_0_alias,@"STO_CUDA_RESERVED_SHARED STV_DEFAULT"
__nv_reservedSMEM_offset_0_alias:
	.zero		0
.nv.shared.reserved.0:
	.zero		64
	.weak		__nv_reservedSMEM_tcgen05_partition
	.type		__nv_reservedSMEM_tcgen05_partition,@object
	.size		__nv_reservedSMEM_tcgen05_partition,(.L_0 - __nv_reservedSMEM_tcgen05_partition)
__nv_reservedSMEM_tcgen05_partition:
	.zero		32
.L_0:


//--------------------- .nv.global                --------------------------
	.section	.nv.global,"aw",@nobits
.nv.global:
	.type		_ZN40_INTERNAL_0f2bdb18_4_k_cu_b449ee8a_229524cute1_E,@object
	.size		_ZN40_INTERNAL_0f2bdb18_4_k_cu_b449ee8a_229524cute1_E,(_ZN40_INTERNAL_0f2bdb18_4_k_cu_b449ee8a_229524cuda3std3__45__cpo6cbeginE - _ZN40_INTERNAL_0f2bdb18_4_k_cu_b449ee8a_229524cute1_E)
_ZN40_INTERNAL_0f2bdb18_4_k_cu_b449ee8a_229524cute1_E:
	.zero		1
	.type		_ZN40_INTERNAL_0f2bdb18_4_k_cu_b449ee8a_229524cuda3std3__45__cpo6cbeginE,@object
	.size		_ZN40_INTERNAL_0f2bdb18_4_k_cu_b449ee8a_229524cuda3std3__45__cpo6cbeginE,(_ZN40_INTERNAL_0f2bdb18_4_k_cu_b449ee8a_229524cuda3std3__48in_placeE - _ZN40_INTERNAL_0f2bdb18_4_k_cu_b449ee8a_229524cuda3std3__45__cpo6cbeginE)
_ZN40_INTERNAL_0f2bdb18_4_k_cu_b449ee8a_229524cuda3std3__45__cpo6cbeginE:
	.zero		1
	.type		_ZN40_INTERNAL_0f2bdb18_4_k_cu_b449ee8a_229524cuda3std3__48in_placeE,@object
	.size		_ZN40_INTERNAL_0f2bdb18_4_k_cu_b449ee8a_229524cuda3std3__48in_placeE,(_ZN40_INTERNAL_0f2bdb18_4_k_cu_b449ee8a_229524cuda3std6ranges3__45__cpo9iter_moveE - _ZN40_INTERNAL_0f2bdb18_4_k_cu_b449ee8a_229524cuda3std3__48in_placeE)
_ZN40_INTERNAL_0f2bdb18_4_k_cu_b449ee8a_229524cuda3std3__48in_placeE:
	.zero		1
	.type		_ZN40_INTERNAL_0f2bdb18_4_k_cu_b449ee8a_229524cuda3std6ranges3__45__cpo9iter_moveE,@object
	.size		_ZN40_INTERNAL_0f2bdb18_4_k_cu_b449ee8a_229524cuda3std6ranges3__45__cpo9iter_moveE,(_ZN40_INTERNAL_0f2bdb18_4_k_cu_b449ee8a_229524cuda3std3__45__cpo5beginE - _ZN40_INTERNAL_0f2bdb18_4_k_cu_b449ee8a_229524cuda3std6ranges3__45__cpo9iter_moveE)
_ZN40_INTERNAL_0f2bdb18_4_k_cu_b449ee8a_229524cuda3std6ranges3__45__cpo9iter_moveE:
	.zero		1
	.type		_ZN40_INTERNAL_0f2bdb18_4_k_cu_b449ee8a_229524cuda3std3__45__cpo5beginE,@object
	.size		_ZN40_INTERNAL_0f2bdb18_4_k_cu_b449ee8a_229524cuda3std3__45__cpo5beginE,(_ZN40_INTERNAL_0f2bdb18_4_k_cu_b449ee8a_229524cuda3std3__442_GLOBAL__N__0f2bdb18_4_k_cu_b449ee8a_229526ignoreE - _ZN40_INTERNAL_0f2bdb18_4_k_cu_b449ee8a_229524cuda3std3__45__cpo5beginE)
_ZN40_INTERNAL_0f2bdb18_4_k_cu_b449ee8a_229524cuda3std3__45__cpo5beginE:
	.zero		1
	.type		_ZN40_INTERNAL_0f2bdb18_4_k_cu_b449ee8a_229524cuda3std3__442_GLOBAL__N__0f2bdb18_4_k_cu_b449ee8a_229526ignoreE,@object
	.size		_ZN40_INTERNAL_0f2bdb18_4_k_cu_b449ee8a_229524cuda3std3__442_GLOBAL__N__0f2bdb18_4_k_cu_b449ee8a_229526ignoreE,(_ZN40_INTERNAL_0f2bdb18_4_k_cu_b449ee8a_229524cute7productE - _ZN40_INTERNAL_0f2bdb18_4_k_cu_b449ee8a_229524cuda3std3__442_GLOBAL__N__0f2bdb18_4_k_cu_b449ee8a_229526ignoreE)
_ZN40_INTERNAL_0f2bdb18_4_k_cu_b449ee8a_229524cuda3std3__442_GLOBAL__N__0f2bdb18_4_k_cu_b449ee8a_229526ignoreE:
	.zero		1
	.type		_ZN40_INTERNAL_0f2bdb18_4_k_cu_b449ee8a_229524cute7productE,@object
	.size		_ZN40_INTERNAL_0f2bdb18_4_k_cu_b449ee8a_229524cute7productE,(_ZN40_INTERNAL_0f2bdb18_4_k_cu_b449ee8a_229524cuda3std3__45__cpo3endE - _ZN40_INTERNAL_0f2bdb18_4_k_cu_b449ee8a_229524cute7productE)
_ZN40_INTERNAL_0f2bdb18_4_k_cu_b449ee8a_229524cute7productE:
	.zero		1
	.type		_ZN40_INTERNAL_0f2bdb18_4_k_cu_b449ee8a_229524cuda3std3__45__cpo3endE,@object
	.size		_ZN40_INTERNAL_0f2bdb18_4_k_cu_b449ee8a_229524cuda3std3__45__cpo3endE,(_ZN40_INTERNAL_0f2bdb18_4_k_cu_b449ee8a_229524cuda3std3__419piecewise_constructE - _ZN40_INTERNAL_0f2bdb18_4_k_cu_b449ee8a_229524cuda3std3__45__cpo3endE)
_ZN40_INTERNAL_0f2bdb18_4_k_cu_b449ee8a_229524cuda3std3__45__cpo3endE:
	.zero		1
	.type		_ZN40_INTERNAL_0f2bdb18_4_k_cu_b449ee8a_229524cuda3std3__419piecewise_constructE,@object
	.size		_ZN40_INTERNAL_0f2bdb18_4_k_cu_b449ee8a_229524cuda3std3__419piecewise_constructE,(_ZN40_INTERNAL_0f2bdb18_4_k_cu_b449ee8a_229524cuda3std3__45__cpo4cendE - _ZN40_INTERNAL_0f2bdb18_4_k_cu_b449ee8a_229524cuda3std3__419piecewise_constructE)
_ZN40_INTERNAL_0f2bdb18_4_k_cu_b449ee8a_229524cuda3std3__419piecewise_constructE:
	.zero		1
	.type		_ZN40_INTERNAL_0f2bdb18_4_k_cu_b449ee8a_229524cuda3std3__45__cpo4cendE,@object
	.size		_ZN40_INTERNAL_0f2bdb18_4_k_cu_b449ee8a_229524cuda3std3__45__cpo4cendE,(_ZN40_INTERNAL_0f2bdb18_4_k_cu_b449ee8a_229524cuda3std6ranges3__45__cpo4swapE - _ZN40_INTERNAL_0f2bdb18_4_k_cu_b449ee8a_229524cuda3std3__45__cpo4cendE)
_ZN40_INTERNAL_0f2bdb18_4_k_cu_b449ee8a_229524cuda3std3__45__cpo4cendE:
	.zero		1
	.type		_ZN40_INTERNAL_0f2bdb18_4_k_cu_b449ee8a_229524cuda3std6ranges3__45__cpo4swapE,@object
	.size		_ZN40_INTERNAL_0f2bdb18_4_k_cu_b449ee8a_229524cuda3std6ranges3__45__cpo4swapE,(.L_10 - _ZN40_INTERNAL_0f2bdb18_4_k_cu_b449ee8a_229524cuda3std6ranges3__45__cpo4swapE)
_ZN40_INTERNAL_0f2bdb18_4_k_cu_b449ee8a_229524cuda3std6ranges3__45__cpo4swapE:
	.zero		1
.L_10:


//--------------------- .nv.constant0._ZN7cutlass13device_kernelINS_4gemm6kernel13GemmUniversalIN4cute5tupleIJiiiiEEENS1_10collective13CollectiveMmaINS1_35MainloopSm100TmaUmmaWarpSpecializedILi16ELi2ELi4ENS5_IJNS4_1CILi4EEESB_NSA_ILi1EEEEEEEENS5_IJNSA_ILi128EEENSA_ILi256EEENSA_ILi32EEEEEENS_10bfloat16_tENS5_IJlSC_lEEESJ_SK_NS4_8TiledMMAINS4_8MMA_AtomIJNS4_26SM100_MMA_F16BF16_2x1SM_SSISJ_SJ_fLi128ELi256ELNS4_4UMMA5MajorE0ELSP_0ELNSO_7ScaleInE0ELSQ_0EEEEEENS4_6LayoutINS5_IJSC_SC_SC_EEENS5_IJNSA_ILi0EEESV_SV_EEEEENS5_IJNS4_10UnderscoreESY_SY_EEEEENS4_28SM100_TMA_2SM_LOAD_MULTICASTENS4_14ComposedLayoutINS4_7SwizzleILi2ELi4ELi3EEENS4_18smem_ptr_flag_bitsILi16EEENST_INS5_IJNSA_ILi8EEESH_EEENS5_IJSH_SC_EEEEEEEvNS4_8identityES11_S1B_vS1C_EENS_8epilogue10collective18CollectiveEpilogueINS1E_23Sm100TmaWarpSpecializedILi4ELi2ELi32ELb1ELb0EEEJNS5_IJNSA_ILi64EEESG_SH_EEENS5_IJNST_IS1J_SC_EENST_INS5_IJSH_NSA_ILi2EEEEEENS5_IJSC_SF_EEEEEEEESJ_SK_SJ_SK_NS1E_6fusion15FusionCallbacksIS1I_NS1R_17LinearCombinationISJ_fSJ_fLNS_15FloatRoundStyleE2EEES1K_S1Q_JEEENS4_5SM1004TMEM4LOAD26SM100_TMEM_LOAD_32dp32b32xENS4_13SM90_TMA_LOADES1B_NS4_39AutoVectorizingCopyWithAssumedAlignmentILi128EEENS4_14SM90_TMA_STOREES1B_S23_S23_EEEvvEEEEvNT_6ParamsE --------------------------
	.section	.nv.constant0._ZN7cutlass13device_kernelINS_4gemm6kernel13GemmUniversalIN4cute5tupleIJiiiiEEENS1_10collective13CollectiveMmaINS1_35MainloopSm100TmaUmmaWarpSpecializedILi16ELi2ELi4ENS5_IJNS4_1CILi4EEESB_NSA_ILi1EEEEEEEENS5_IJNSA_ILi128EEENSA_ILi256EEENSA_ILi32EEEEEENS_10bfloat16_tENS5_IJlSC_lEEESJ_SK_NS4_8TiledMMAINS4_8MMA_AtomIJNS4_26SM100_MMA_F16BF16_2x1SM_SSISJ_SJ_fLi128ELi256ELNS4_4UMMA5MajorE0ELSP_0ELNSO_7ScaleInE0ELSQ_0EEEEEENS4_6LayoutINS5_IJSC_SC_SC_EEENS5_IJNSA_ILi0EEESV_SV_EEEEENS5_IJNS4_10UnderscoreESY_SY_EEEEENS4_28SM100_TMA_2SM_LOAD_MULTICASTENS4_14ComposedLayoutINS4_7SwizzleILi2ELi4ELi3EEENS4_18smem_ptr_flag_bitsILi16EEENST_INS5_IJNSA_ILi8EEESH_EEENS5_IJSH_SC_EEEEEEEvNS4_8identityES11_S1B_vS1C_EENS_8epilogue10collective18CollectiveEpilogueINS1E_23Sm100TmaWarpSpecializedILi4ELi2ELi32ELb1ELb0EEEJNS5_IJNSA_ILi64EEESG_SH_EEENS5_IJNST_IS1J_SC_EENST_INS5_IJSH_NSA_ILi2EEEEEENS5_IJSC_SF_EEEEEEEESJ_SK_SJ_SK_NS1E_6fusion15FusionCallbacksIS1I_NS1R_17LinearCombinationISJ_fSJ_fLNS_15FloatRoundStyleE2EEES1K_S1Q_JEEENS4_5SM1004TMEM4LOAD26SM100_TMEM_LOAD_32dp32b32xENS4_13SM90_TMA_LOADES1B_NS4_39AutoVectorizingCopyWithAssumedAlignmentILi128EEENS4_14SM90_TMA_STOREES1B_S23_S23_EEEvvEEEEvNT_6ParamsE,"a",@progbits
	.sectionflags	@""
	.align	4
.nv.constant0._ZN7cutlass13device_kernelINS_4gemm6kernel13GemmUniversalIN4cute5tupleIJiiiiEEENS1_10collective13CollectiveMmaINS1_35MainloopSm100TmaUmmaWarpSpecializedILi16ELi2ELi4ENS5_IJNS4_1CILi4EEESB_NSA_ILi1EEEEEEEENS5_IJNSA_ILi128EEENSA_ILi256EEENSA_ILi32EEEEEENS_10bfloat16_tENS5_IJlSC_lEEESJ_SK_NS4_8TiledMMAINS4_8MMA_AtomIJNS4_26SM100_MMA_F16BF16_2x1SM_SSISJ_SJ_fLi128ELi256ELNS4_4UMMA5MajorE0ELSP_0ELNSO_7ScaleInE0ELSQ_0EEEEEENS4_6LayoutINS5_IJSC_SC_SC_EEENS5_IJNSA_ILi0EEESV_SV_EEEEENS5_IJNS4_10UnderscoreESY_SY_EEEEENS4_28SM100_TMA_2SM_LOAD_MULTICASTENS4_14ComposedLayoutINS4_7SwizzleILi2ELi4ELi3EEENS4_18smem_ptr_flag_bitsILi16EEENST_INS5_IJNSA_ILi8EEESH_EEENS5_IJSH_SC_EEEEEEEvNS4_8identityES11_S1B_vS1C_EENS_8epilogue10collective18CollectiveEpilogueINS1E_23Sm100TmaWarpSpecializedILi4ELi2ELi32ELb1ELb0EEEJNS5_IJNSA_ILi64EEESG_SH_EEENS5_IJNST_IS1J_SC_EENST_INS5_IJSH_NSA_ILi2EEEEEENS5_IJSC_SF_EEEEEEEESJ_SK_SJ_SK_NS1E_6fusion15FusionCallbacksIS1I_NS1R_17LinearCombinationISJ_fSJ_fLNS_15FloatRoundStyleE2EEES1K_S1Q_JEEENS4_5SM1004TMEM4LOAD26SM100_TMEM_LOAD_32dp32b32xENS4_13SM90_TMA_LOADES1B_NS4_39AutoVectorizingCopyWithAssumedAlignmentILi128EEENS4_14SM90_TMA_STOREES1B_S23_S23_EEEvvEEEEvNT_6ParamsE:
	.zero		2944


//--------------------- SYMBOLS --------------------------

	.type		.nv.reservedSmem.offset0,@object
	.size		.nv.reservedSmem.offset0,0x4
	.type		.nv.reservedSmem.cap,@object
	.size		.nv.reservedSmem.cap,0x4
	.type		__assertfail,@function
